def matmul_kernel(
    a_ptr,
    b_ptr,
    c_ptr,
    M,
    N,
    K,
    stride_am,
    stride_ak,
    stride_bk,
    stride_bn,
    stride_cm,
    stride_cn,
    BLOCK_M: tl.constexpr,
    BLOCK_N: tl.constexpr,
    BLOCK_K: tl.constexpr,
    GROUP_M: tl.constexpr,
):
    pid = tl.program_id(axis=0)
    num_pid_m = tl.cdiv(M, BLOCK_M)
    num_pid_n = tl.cdiv(N, BLOCK_N)
    num_pid_in_group = GROUP_M * num_pid_n
    group_id = pid // num_pid_in_group
    first_pid_m = group_id * GROUP_M
    group_size_m = min(num_pid_m - first_pid_m, GROUP_M)
    pid_m = first_pid_m + ((pid % num_pid_in_group) % group_size_m)
    pid_n = (pid % num_pid_in_group) // group_size_m

    offs_am = (pid_m * BLOCK_M + tl.arange(0, BLOCK_M)) % M
    offs_bn = (pid_n * BLOCK_N + tl.arange(0, BLOCK_N)) % N
    offs_k = tl.arange(0, BLOCK_K)
    a_ptrs = a_ptr + offs_am[:, None] * stride_am + offs_k[None, :] * stride_ak
    b_ptrs = b_ptr + offs_k[:, None] * stride_bk + offs_bn[None, :] * stride_bn

    acc = tl.zeros((BLOCK_M, BLOCK_N), dtype=tl.float32)
    for kk in range(0, tl.cdiv(K, BLOCK_K)):
        a = tl.load(a_ptrs, mask=offs_k[None, :] < K - kk * BLOCK_K, other=0.0)
        b = tl.load(b_ptrs, mask=offs_k[:, None] < K - kk * BLOCK_K, other=0.0)
        acc = tl.dot(a, b, acc)
        a_ptrs += BLOCK_K * stride_ak
        b_ptrs += BLOCK_K * stride_bk

    c = acc.to(c_ptr.dtype.element_ty)
    offs_cm = pid_m * BLOCK_M + tl.arange(0, BLOCK_M)
    offs_cn = pid_n * BLOCK_N + tl.arange(0, BLOCK_N)
    c_ptrs = c_ptr + offs_cm[:, None] * stride_cm + offs_cn[None, :] * stride_cn
    mask = (offs_cm[:, None] < M) & (offs_cn[None, :] < N)
    tl.store(c_ptrs, c, mask=mask)

# config = {"BLOCK_K": 32, "BLOCK_M": 256, "BLOCK_N": 128, "GROUP_M": 8, "arch": "sm_90", "dtype": "fp32", "num_ctas": 1, "num_stages": 6, "num_warps": 4}
# arch = sm_90


// ===== COMPILED SASS (sm_90a) =====

	.target	sm_90a

	.elftype	@"ET_EXEC"


//--------------------- .note.nv.tkinfo           --------------------------
	.section	.note.nv.tkinfo,"",@"SHT_NOTE"
	.sectionflags	@"SHF_NOTE_NV_TKINFO"
	.tkinfo
        /*0018*/ 	.word	0x00000002
        /*0030*/ 	.string	""
        /*0030*/ 	.string	"ptxas"
        /*0030*/ 	.string	"Cuda compilation tools, release 13.0, V13.0.88"
        /*0030*/ 	.string	"Build cuda_13.0.r13.0/compiler.36424714_0"
        /*0030*/ 	.string	"-v  -suppress-debug-info  -lineinfo  -arch sm_90a "



//--------------------- .note.nv.cuinfo           --------------------------
	.section	.note.nv.cuinfo,"",@"SHT_NOTE"
	.sectionflags	@"SHF_NOTE_NV_CUINFO"
        /*0018*/ 	.short	0x0002
        /*001a*/ 	.short	0x005a
        /*001c*/ 	.short	0x0082
	.zero		2


//--------------------- .nv.info                  --------------------------
	.section	.nv.info,"",@"SHT_CUDA_INFO"
	.align	4


	//----- nvinfo : EIATTR_REGCOUNT
	.align		4
        /*0000*/ 	.byte	0x04, 0x2f
        /*0002*/ 	.short	(.L_1 - .L_0)
	.align		4
.L_0:
        /*0004*/ 	.word	index@(matmul_kernel)
        /*0008*/ 	.word	0x000000ff


	//----- nvinfo : EIATTR_FRAME_SIZE
	.align		4
.L_1:
        /*000c*/ 	.byte	0x04, 0x11
        /*000e*/ 	.short	(.L_3 - .L_2)
	.align		4
.L_2:
        /*0010*/ 	.word	index@(matmul_kernel)
        /*0014*/ 	.word	0x00000558


	//----- nvinfo : EIATTR_MIN_STACK_SIZE
	.align		4
.L_3:
        /*0018*/ 	.byte	0x04, 0x12
        /*001a*/ 	.short	(.L_5 - .L_4)
	.align		4
.L_4:
        /*001c*/ 	.word	index@(matmul_kernel)
        /*0020*/ 	.word	0x00000558
.L_5:


//--------------------- .nv.compat                --------------------------
	.section	.nv.compat,"",@"SHT_CUDA_COMPAT_INFO"
	.align	4
        /*0000*/ 	.byte	0x02, 0x09, 0x01, 0x00, 0x02, 0x02, 0x04, 0x00, 0x02, 0x05, 0x05, 0x00, 0x03, 0x07, 0x01, 0x01
        /*0010*/ 	.byte	0x02, 0x03, 0x00, 0x00, 0x02, 0x06, 0x01, 0x00, 0x04, 0x0b, 0x08, 0x00, 0x00, 0x00, 0x00, 0x00
        /*0020*/ 	.byte	0x00, 0x00, 0x00, 0x00


//--------------------- .nv.info.matmul_kernel    --------------------------
	.section	.nv.info.matmul_kernel,"",@"SHT_CUDA_INFO"
	.sectionflags	@""
	.align	4


	//----- nvinfo : EIATTR_CUDA_API_VERSION
	.align		4
        /*0000*/ 	.byte	0x04, 0x37
        /*0002*/ 	.short	(.L_7 - .L_6)
.L_6:
        /*0004*/ 	.word	0x00000082


	//----- nvinfo : EIATTR_KPARAM_INFO
	.align		4
.L_7:
        /*0008*/ 	.byte	0x04, 0x17
        /*000a*/ 	.short	(.L_9 - .L_8)
.L_8:
        /*000c*/ 	.word	0x00000000
        /*0010*/ 	.short	0x000d
        /*0012*/ 	.short	0x0048
        /*0014*/ 	.byte	0x00, 0xf4, 0x21, 0x00


	//----- nvinfo : EIATTR_KPARAM_INFO
	.align		4
.L_9:
        /*0018*/ 	.byte	0x04, 0x17
        /*001a*/ 	.short	(.L_11 - .L_10)
.L_10:
        /*001c*/ 	.word	0x00000000
        /*0020*/ 	.short	0x000c
        /*0022*/ 	.short	0x0040
        /*0024*/ 	.byte	0x00, 0xf4, 0x21, 0x00


	//----- nvinfo : EIATTR_KPARAM_INFO
	.align		4
.L_11:
        /*0028*/ 	.byte	0x04, 0x17
        /*002a*/ 	.short	(.L_13 - .L_12)
.L_12:
        /*002c*/ 	.word	0x00000000
        /*0030*/ 	.short	0x000b
        /*0032*/ 	.short	0x0038
        /*0034*/ 	.byte	0x00, 0xf0, 0x11, 0x00


	//----- nvinfo : EIATTR_KPARAM_INFO
	.align		4
.L_13:
        /*0038*/ 	.byte	0x04, 0x17
        /*003a*/ 	.short	(.L_15 - .L_14)
.L_14:
        /*003c*/ 	.word	0x00000000
        /*0040*/ 	.short	0x000a
        /*0042*/ 	.short	0x0034
        /*0044*/ 	.byte	0x00, 0xf0, 0x11, 0x00


	//----- nvinfo : EIATTR_KPARAM_INFO
	.align		4
.L_15:
        /*0048*/ 	.byte	0x04, 0x17
        /*004a*/ 	.short	(.L_17 - .L_16)
.L_16:
        /*004c*/ 	.word	0x00000000
        /*0050*/ 	.short	0x0009
        /*0052*/ 	.short	0x0030
        /*0054*/ 	.byte	0x00, 0xf0, 0x11, 0x00


	//----- nvinfo : EIATTR_KPARAM_INFO
	.align		4
.L_17:
        /*0058*/ 	.byte	0x04, 0x17
        /*005a*/ 	.short	(.L_19 - .L_18)
.L_18:
        /*005c*/ 	.word	0x00000000
        /*0060*/ 	.short	0x0008
        /*0062*/ 	.short	0x002c
        /*0064*/ 	.byte	0x00, 0xf0, 0x11, 0x00


	//----- nvinfo : EIATTR_KPARAM_INFO
	.align		4
.L_19:
        /*0068*/ 	.byte	0x04, 0x17
        /*006a*/ 	.short	(.L_21 - .L_20)
.L_20:
        /*006c*/ 	.word	0x00000000
        /*0070*/ 	.short	0x0007
        /*0072*/ 	.short	0x0028
        /*0074*/ 	.byte	0x00, 0xf0, 0x11, 0x00


	//----- nvinfo : EIATTR_KPARAM_INFO
	.align		4
.L_21:
        /*0078*/ 	.byte	0x04, 0x17
        /*007a*/ 	.short	(.L_23 - .L_22)
.L_22:
        /*007c*/ 	.word	0x00000000
        /*0080*/ 	.short	0x0006
        /*0082*/ 	.short	0x0024
        /*0084*/ 	.byte	0x00, 0xf0, 0x11, 0x00


	//----- nvinfo : EIATTR_KPARAM_INFO
	.align		4
.L_23:
        /*0088*/ 	.byte	0x04, 0x17
        /*008a*/ 	.short	(.L_25 - .L_24)
.L_24:
        /*008c*/ 	.word	0x00000000
        /*0090*/ 	.short	0x0005
        /*0092*/ 	.short	0x0020
        /*0094*/ 	.byte	0x00, 0xf0, 0x11, 0x00


	//----- nvinfo : EIATTR_KPARAM_INFO
	.align		4
.L_25:
        /*0098*/ 	.byte	0x04, 0x17
        /*009a*/ 	.short	(.L_27 - .L_26)
.L_26:
        /*009c*/ 	.word	0x00000000
        /*00a0*/ 	.short	0x0004
        /*00a2*/ 	.short	0x001c
        /*00a4*/ 	.byte	0x00, 0xf0, 0x11, 0x00


	//----- nvinfo : EIATTR_KPARAM_INFO
	.align		4
.L_27:
        /*00a8*/ 	.byte	0x04, 0x17
        /*00aa*/ 	.short	(.L_29 - .L_28)
.L_28:
        /*00ac*/ 	.word	0x00000000
        /*00b0*/ 	.short	0x0003
        /*00b2*/ 	.short	0x0018
        /*00b4*/ 	.byte	0x00, 0xf0, 0x11, 0x00


	//----- nvinfo : EIATTR_KPARAM_INFO
	.align		4
.L_29:
        /*00b8*/ 	.byte	0x04, 0x17
        /*00ba*/ 	.short	(.L_31 - .L_30)
.L_30:
        /*00bc*/ 	.word	0x00000000
        /*00c0*/ 	.short	0x0002
        /*00c2*/ 	.short	0x0010
        /*00c4*/ 	.byte	0x00, 0xf4, 0x21, 0x00


	//----- nvinfo : EIATTR_KPARAM_INFO
	.align		4
.L_31:
        /*00c8*/ 	.byte	0x04, 0x17
        /*00ca*/ 	.short	(.L_33 - .L_32)
.L_32:
        /*00cc*/ 	.word	0x00000000
        /*00d0*/ 	.short	0x0001
        /*00d2*/ 	.short	0x0008
        /*00d4*/ 	.byte	0x00, 0xf4, 0x21, 0x00


	//----- nvinfo : EIATTR_KPARAM_INFO
	.align		4
.L_33:
        /*00d8*/ 	.byte	0x04, 0x17
        /*00da*/ 	.short	(.L_35 - .L_34)
.L_34:
        /*00dc*/ 	.word	0x00000000
        /*00e0*/ 	.short	0x0000
        /*00e2*/ 	.short	0x0000
        /*00e4*/ 	.byte	0x00, 0xf4, 0x21, 0x00


	//----- nvinfo : EIATTR_SPARSE_MMA_MASK
	.align		4
.L_35:
        /*00e8*/ 	.byte	0x03, 0x50
        /*00ea*/ 	.short	0x0000


	//----- nvinfo : EIATTR_MAXREG_COUNT
	.align		4
        /*00ec*/ 	.byte	0x03, 0x1b
        /*00ee*/ 	.short	0x00ff


	//----- nvinfo : EIATTR_NUM_BARRIERS
	.align		4
        /*00f0*/ 	.byte	0x02, 0x4c
        /*00f2*/ 	.byte	0x01
	.zero		1


	//----- nvinfo : EIATTR_ANNOTATIONS
	.align		4
        /*00f4*/ 	.byte	0x04, 0x55
        /*00f6*/ 	.short	(.L_37 - .L_36)


	//   ....[0]....
.L_36:
        /*00f8*/ 	.word	0x00000001
        /*00fc*/ 	.byte	0x70, 0x25, 0x00, 0x00, 0x01, 0x00, 0x00, 0x00, 0x70, 0x2b, 0x00, 0x00, 0x01, 0x00, 0x00, 0x00
        /* <DEDUP_REMOVED lines=469> */
        /*1e5c*/ 	.byte	0xb0, 0x2e, 0x01, 0x00, 0x01, 0x00, 0x00, 0x00, 0xc0, 0x2e, 0x01, 0x00


	//----- nvinfo : EIATTR_MERCURY_ISA_VERSION
	.align		4
.L_37:
        /*1e68*/ 	.byte	0x03, 0x5f
        /*1e6a*/ 	.short	0x0101


	//----- nvinfo : EIATTR_EXIT_INSTR_OFFSETS
	.align		4
        /*1e6c*/ 	.byte	0x04, 0x1c
        /*1e6e*/ 	.short	(.L_39 - .L_38)


	//   ....[0]....
.L_38:
        /*1e70*/ 	.word	0x00018710


	//   ....[1]....
        /*1e74*/ 	.word	0x00018730


	//----- nvinfo : EIATTR_REQNTID
	.align		4
.L_39:
        /*1e78*/ 	.byte	0x04, 0x10
        /*1e7a*/ 	.short	(.L_41 - .L_40)
.L_40:
        /*1e7c*/ 	.word	0x00000080
        /*1e80*/ 	.word	0x00000001
        /*1e84*/ 	.word	0x00000001


	//----- nvinfo : EIATTR_CBANK_PARAM_SIZE
	.align		4
.L_41:
        /*1e88*/ 	.byte	0x03, 0x19
        /*1e8a*/ 	.short	0x0050


	//----- nvinfo : EIATTR_PARAM_CBANK
	.align		4
        /*1e8c*/ 	.byte	0x04, 0x0a
        /*1e8e*/ 	.short	(.L_43 - .L_42)
	.align		4
.L_42:
        /*1e90*/ 	.word	index@(.nv.constant0.matmul_kernel)
        /*1e94*/ 	.short	0x0210
        /*1e96*/ 	.short	0x0050


	//----- nvinfo : EIATTR_SW_WAR
	.align		4
.L_43:
        /*1e98*/ 	.byte	0x04, 0x36
        /*1e9a*/ 	.short	(.L_45 - .L_44)
.L_44:
        /*1e9c*/ 	.word	0x00000008
.L_45:


//--------------------- .nv.callgraph             --------------------------
	.section	.nv.callgraph,"",@"SHT_CUDA_CALLGRAPH"
	.align	4
	.sectionentsize	8
	.align		4
        /*0000*/ 	.word	0x00000000
	.align		4
        /*0004*/ 	.word	0xffffffff
	.align		4
        /*0008*/ 	.word	0x00000000
	.align		4
        /*000c*/ 	.word	0xfffffffe
	.align		4
        /*0010*/ 	.word	0x00000000
	.align		4
        /*0014*/ 	.word	0xfffffffd
	.align		4
        /*0018*/ 	.word	0x00000000
	.align		4
        /*001c*/ 	.word	0xfffffffc


//--------------------- .text.matmul_kernel       --------------------------
	.section	.text.matmul_kernel,"ax",@progbits
	.align	128
        .global         matmul_kernel
        .type           matmul_kernel,@function
        .size           matmul_kernel,(.L_x_3 - matmul_kernel)
        .other          matmul_kernel,@"STO_CUDA_ENTRY STV_DEFAULT"
matmul_kernel:
.text.matmul_kernel:
[----:B------:R-:W1:Y:S08]  /*0000*/  LDC R1, c[0x0][0x28] ;  /* 0x00000a00ff017b82 */ /* 0x000e700000000800 */
[----:B------:R-:W2:Y:S01]  /*0010*/  LDC.64 R2, c[0x0][0x228] ;  /* 0x00008a00ff027b82 */ /* 0x000ea20000000a00 */
[----:B------:R-:W3:Y:S01]  /*0020*/  S2R R7, SR_CTAID.X ;  /* 0x0000000000077919 */ /* 0x000ee20000002500 */
[----:B------:R-:W-:Y:S01]  /*0030*/  ULDC.64 UR8, c[0x0][0x218] ;  /* 0x0000860000087ab9 */ /* 0x000fe20000000a00 */
[----:B------:R-:W-:Y:S01]  /*0040*/  ULDC UR5, c[0x0][0x240] ;  /* 0x0000900000057ab9 */ /* 0x000fe20000000800 */
[----:B------:R-:W-:Y:S01]  /*0050*/  UMOV UR12, 0x400 ;  /* 0x00000400000c7882 */ /* 0x000fe20000000000 */
[----:B------:R-:W4:Y:S01]  /*0060*/  S2R R38, SR_TID.X ;  /* 0x0000000000267919 */ /* 0x000f220000002100 */
[----:B------:R-:W-:Y:S01]  /*0070*/  ULDC.64 UR6, c[0x0][0x210] ;  /* 0x0000840000067ab9 */ /* 0x000fe20000000a00 */
[----:B-1----:R-:W-:Y:S01]  /*0080*/  VIADD R1, R1, 0xfffffaa8 ;  /* 0xfffffaa801017836 */ /* 0x002fe20000000000 */
[----:B------:R-:W1:Y:S01]  /*0090*/  S2UR UR4, SR_CgaCtaId ;  /* 0x00000000000479c3 */ /* 0x000e620000008800 */
[----:B------:R-:W-:-:S07]  /*00a0*/  ULDC.64 UR16, c[0x0][0x208] ;  /* 0x0000820000107ab9 */ /* 0x000fce0000000a00 */
[----:B------:R-:W5:Y:S01]  /*00b0*/  LDC R94, c[0x0][0x230] ;  /* 0x00008c00ff5e7b82 */ /* 0x000f620000000800 */
[----:B--2---:R-:W-:-:S05]  /*00c0*/  VIADD R0, R3, 0x7f ;  /* 0x0000007f03007836 */ /* 0x004fca0000000000 */
[----:B------:R-:W-:Y:S01]  /*00d0*/  SHF.R.S32.HI R5, RZ, 0x1f, R0 ;  /* 0x0000001fff057819 */ /* 0x000fe20000011400 */
[----:B-1----:R-:W-:-:S03]  /*00e0*/  ULEA UR12, UR4, UR12, 0x18 ;  /* 0x0000000c040c7291 */ /* 0x002fc6000f8ec03f */
[----:B------:R-:W-:Y:S02]  /*00f0*/  LEA.HI R5, R5, R0, RZ, 0x7 ;  /* 0x0000000005057211 */ /* 0x000fe400078f38ff */
[----:B---3--:R-:W-:Y:S02]  /*0100*/  IABS R10, R7 ;  /* 0x00000007000a7213 */ /* 0x008fe40000000000 */
[----:B------:R-:W-:Y:S02]  /*0110*/  SHF.R.S32.HI R5, RZ, 0x7, R5 ;  /* 0x00000007ff057819 */ /* 0x000fe40000011405 */
[----:B----4-:R-:W-:-:S03]  /*0120*/  LOP3.LUT R92, R38, 0x1f, RZ, 0xc0, !PT ;  /* 0x0000001f265c7812 */ /* 0x010fc600078ec0ff */
[----:B------:R-:W-:-:S05]  /*0130*/  IMAD.SHL.U32 R6, R5, 0x8, RZ ;  /* 0x0000000805067824 */ /* 0x000fca00078e00ff */
[-C--:B------:R-:W-:Y:S02]  /*0140*/  IABS R9, R6.reuse ;  /* 0x0000000600097213 */ /* 0x080fe40000000000 */
[----:B------:R-:W-:Y:S02]  /*0150*/  IABS R12, R6 ;  /* 0x00000006000c7213 */ /* 0x000fe40000000000 */
[----:B------:R-:W1:Y:S08]  /*0160*/  I2F.RP R0, R9 ;  /* 0x0000000900007306 */ /* 0x000e700000209400 */
[----:B-1----:R-:W1:Y:S02]  /*0170*/  MUFU.RCP R0, R0 ;  /* 0x0000000000007308 */ /* 0x002e640000001000 */
[----:B-1----:R-:W-:-:S02]  /*0180*/  VIADD R4, R0, 0xffffffe ;  /* 0x0ffffffe00047836 */ /* 0x002fc40000000000 */
[----:B------:R-:W-:-:S04]  /*0190*/  IMAD.MOV R0, RZ, RZ, -R12 ;  /* 0x000000ffff007224 */ /* 0x000fc800078e0a0c */
[----:B------:R1:W2:Y:S02]  /*01a0*/  F2I.FTZ.U32.TRUNC.NTZ R5, R4 ;  /* 0x0000000400057305 */ /* 0x0002a4000021f000 */
[----:B-1----:R-:W-:Y:S01]  /*01b0*/  MOV R4, RZ ;  /* 0x000000ff00047202 */ /* 0x002fe20000000f00 */
[----:B--2---:R-:W-:-:S04]  /*01c0*/  IMAD.MOV R8, RZ, RZ, -R5 ;  /* 0x000000ffff087224 */ /* 0x004fc800078e0a05 */
[----:B------:R-:W-:Y:S02]  /*01d0*/  IMAD R11, R8, R9, RZ ;  /* 0x00000009080b7224 */ /* 0x000fe400078e02ff */
[----:B------:R-:W-:Y:S02]  /*01e0*/  IMAD.MOV.U32 R8, RZ, RZ, R10 ;  /* 0x000000ffff087224 */ /* 0x000fe400078e000a */
[----:B------:R-:W-:-:S06]  /*01f0*/  IMAD.HI.U32 R5, R5, R11, R4 ;  /* 0x0000000b05057227 */ /* 0x000fcc00078e0004 */
[----:B------:R-:W-:-:S04]  /*0200*/  IMAD.HI.U32 R5, R5, R8, RZ ;  /* 0x0000000805057227 */ /* 0x000fc800078e00ff */
[----:B------:R-:W-:-:S05]  /*0210*/  IMAD R0, R5, R0, R8 ;  /* 0x0000000005007224 */ /* 0x000fca00078e0208 */
[----:B------:R-:W-:-:S13]  /*0220*/  ISETP.GT.U32.AND P1, PT, R9, R0, PT ;  /* 0x000000000900720c */ /* 0x000fda0003f24070 */
[----:B------:R-:W-:Y:S02]  /*0230*/  @!P1 IMAD.IADD R0, R0, 0x1, -R9 ;  /* 0x0000000100009824 */ /* 0x000fe400078e0a09 */
[----:B------:R-:W-:Y:S01]  /*0240*/  @!P1 VIADD R5, R5, 0x1 ;  /* 0x0000000105059836 */ /* 0x000fe20000000000 */
[----:B------:R-:W-:Y:S02]  /*0250*/  ISETP.NE.AND P1, PT, R6, RZ, PT ;  /* 0x000000ff0600720c */ /* 0x000fe40003f25270 */
[----:B------:R-:W-:Y:S02]  /*0260*/  ISETP.GE.U32.AND P0, PT, R0, R9, PT ;  /* 0x000000090000720c */ /* 0x000fe40003f06070 */
[----:B------:R-:W-:-:S04]  /*0270*/  LOP3.LUT R0, R7, R6, RZ, 0x3c, !PT ;  /* 0x0000000607007212 */ /* 0x000fc800078e3cff */
[----:B------:R-:W-:Y:S01]  /*0280*/  ISETP.GE.AND P2, PT, R0, RZ, PT ;  /* 0x000000ff0000720c */ /* 0x000fe20003f46270 */
[----:B------:R-:W-:-:S06]  /*0290*/  VIADD R0, R2, 0xff ;  /* 0x000000ff02007836 */ /* 0x000fcc0000000000 */
[----:B------:R-:W-:-:S04]  /*02a0*/  @P0 VIADD R5, R5, 0x1 ;  /* 0x0000000105050836 */ /* 0x000fc80000000000 */
[----:B------:R-:W-:Y:S01]  /*02b0*/  IMAD.MOV.U32 R4, RZ, RZ, R5 ;  /* 0x000000ffff047224 */ /* 0x000fe200078e0005 */
[----:B------:R-:W-:-:S04]  /*02c0*/  SHF.R.S32.HI R5, RZ, 0x1f, R0 ;  /* 0x0000001fff057819 */ /* 0x000fc80000011400 */
[----:B------:R-:W-:Y:S02]  /*02d0*/  @!P2 IADD3 R4, -R4, RZ, RZ ;  /* 0x000000ff0404a210 */ /* 0x000fe40007ffe1ff */
[----:B------:R-:W-:Y:S02]  /*02e0*/  @!P1 LOP3.LUT R4, RZ, R6, RZ, 0x33, !PT ;  /* 0x00000006ff049212 */ /* 0x000fe400078e33ff */
[----:B------:R-:W-:-:S03]  /*02f0*/  LEA.HI R5, R5, R0, RZ, 0x8 ;  /* 0x0000000005057211 */ /* 0x000fc600078f40ff */
[----:B------:R-:W-:Y:S02]  /*0300*/  IMAD.SHL.U32 R18, R4, 0x8, RZ ;  /* 0x0000000804127824 */ /* 0x000fe400078e00ff */
[----:B------:R-:W-:-:S03]  /*0310*/  IMAD.MOV R4, RZ, RZ, -R4 ;  /* 0x000000ffff047224 */ /* 0x000fc600078e0a04 */
[----:B------:R-:W-:Y:S01]  /*0320*/  LEA.HI.SX32 R5, R5, -R18, 0x18 ;  /* 0x8000001205057211 */ /* 0x000fe200078fc2ff */
[----:B------:R-:W-:Y:S02]  /*0330*/  IMAD R14, R6, R4, R7 ;  /* 0x00000004060e7224 */ /* 0x000fe400078e0207 */
[----:B------:R-:W-:Y:S01]  /*0340*/  IMAD.MOV.U32 R4, RZ, RZ, RZ ;  /* 0x000000ffff047224 */ /* 0x000fe200078e00ff */
[----:B------:R-:W-:Y:S02]  /*0350*/  VIMNMX R15, R5, 0x8, PT ;  /* 0x00000008050f7848 */ /* 0x000fe40003fe0100 */
[----:B------:R-:W-:Y:S02]  /*0360*/  IABS R6, R14 ;  /* 0x0000000e00067213 */ /* 0x000fe40000000000 */
[----:B------:R-:W-:-:S04]  /*0370*/  IABS R9, R15 ;  /* 0x0000000f00097213 */ /* 0x000fc80000000000 */
[----:B------:R-:W1:Y:S08]  /*0380*/  I2F.RP R0, R9 ;  /* 0x0000000900007306 */ /* 0x000e700000209400 */
[----:B-1----:R-:W1:Y:S02]  /*0390*/  MUFU.RCP R0, R0 ;  /* 0x0000000000007308 */ /* 0x002e640000001000 */
[----:B-1----:R-:W-:Y:S01]  /*03a0*/  VIADD R5, R0, 0xffffffe ;  /* 0x0ffffffe00057836 */ /* 0x002fe20000000000 */
[----:B------:R-:W-:-:S05]  /*03b0*/  IABS R0, R3 ;  /* 0x0000000300007213 */ /* 0x000fca0000000000 */
[----:B------:R-:W1:Y:S08]  /*03c0*/  I2F.RP R10, R0 ;  /* 0x00000000000a7306 */ /* 0x000e700000209400 */
[----:B------:R-:W2:Y:S08]  /*03d0*/  F2I.FTZ.U32.TRUNC.NTZ R5, R5 ;  /* 0x0000000500057305 */ /* 0x000eb0000021f000 */
[----:B-1----:R-:W1:Y:S01]  /*03e0*/  MUFU.RCP R10, R10 ;  /* 0x0000000a000a7308 */ /* 0x002e620000001000 */
[----:B--2---:R-:W-:-:S04]  /*03f0*/  IMAD.MOV R8, RZ, RZ, -R5 ;  /* 0x000000ffff087224 */ /* 0x004fc800078e0a05 */
[----:B------:R-:W-:Y:S01]  /*0400*/  IMAD R7, R8, R9, RZ ;  /* 0x0000000908077224 */ /* 0x000fe200078e02ff */
[----:B------:R-:W-:-:S03]  /*0410*/  IABS R8, R15 ;  /* 0x0000000f00087213 */ /* 0x000fc60000000000 */
[----:B------:R-:W-:-:S04]  /*0420*/  IMAD.HI.U32 R4, R5, R7, R4 ;  /* 0x0000000705047227 */ /* 0x000fc800078e0004 */
[----:B------:R-:W-:Y:S02]  /*0430*/  IMAD.MOV R7, RZ, RZ, -R8 ;  /* 0x000000ffff077224 */ /* 0x000fe400078e0a08 */
[----:B------:R-:W-:Y:S01]  /*0440*/  IMAD.HI.U32 R5, R4, R6, RZ ;  /* 0x0000000604057227 */ /* 0x000fe200078e00ff */
[----:B------:R-:W-:-:S03]  /*0450*/  IABS R4, R2 ;  /* 0x0000000200047213 */ /* 0x000fc60000000000 */
[----:B------:R-:W-:Y:S02]  /*0460*/  IMAD R6, R5, R7, R6 ;  /* 0x0000000705067224 */ /* 0x000fe400078e0206 */
[----:B------:R-:W2:Y:S01]  /*0470*/  I2F.RP R7, R4 ;  /* 0x0000000400077306 */ /* 0x000ea20000209400 */
[----:B-1----:R-:W-:Y:S02]  /*0480*/  VIADD R8, R10, 0xffffffe ;  /* 0x0ffffffe0a087836 */ /* 0x002fe40000000000 */
[----:B------:R-:W-:-:S05]  /*0490*/  ISETP.GT.U32.AND P1, PT, R9, R6, PT ;  /* 0x000000060900720c */ /* 0x000fca0003f24070 */
[----:B--2---:R-:W-:Y:S08]  /*04a0*/  MUFU.RCP R7, R7 ;  /* 0x0000000700077308 */ /* 0x004ff00000001000 */
[----:B------:R-:W-:Y:S01]  /*04b0*/  @!P1 IADD3 R6, R6, -R9, RZ ;  /* 0x8000000906069210 */ /* 0x000fe20007ffe0ff */
[----:B------:R-:W-:Y:S01]  /*04c0*/  @!P1 VIADD R5, R5, 0x1 ;  /* 0x0000000105059836 */ /* 0x000fe20000000000 */
[----:B------:R-:W-:-:S02]  /*04d0*/  ISETP.NE.AND P1, PT, R15, RZ, PT ;  /* 0x000000ff0f00720c */ /* 0x000fc40003f25270 */
[----:B------:R-:W-:Y:S02]  /*04e0*/  ISETP.GE.U32.AND P0, PT, R6, R9, PT ;  /* 0x000000090600720c */ /* 0x000fe40003f06070 */
[----:B------:R-:W-:Y:S01]  /*04f0*/  LOP3.LUT R6, R14, R15, RZ, 0x3c, !PT ;  /* 0x0000000f0e067212 */ /* 0x000fe200078e3cff */
[----:B------:R1:W2:Y:S03]  /*0500*/  F2I.FTZ.U32.TRUNC.NTZ R9, R8 ;  /* 0x0000000800097305 */ /* 0x0002a6000021f000 */
[----:B------:R-:W-:Y:S02]  /*0510*/  ISETP.GE.AND P2, PT, R6, RZ, PT ;  /* 0x000000ff0600720c */ /* 0x000fe40003f46270 */
[----:B------:R-:W-:-:S04]  /*0520*/  SHF.R.U32.HI R6, RZ, 0x5, R38 ;  /* 0x00000005ff067819 */ /* 0x000fc80000011626 */
[----:B------:R-:W-:Y:S01]  /*0530*/  SGXT.U32 R6, R6, 0x2 ;  /* 0x000000020606781a */ /* 0x000fe20000000000 */
[----:B------:R-:W-:Y:S02]  /*0540*/  @P0 VIADD R5, R5, 0x1 ;  /* 0x0000000105050836 */ /* 0x000fe40000000000 */
[----:B-1----:R-:W-:Y:S02]  /*0550*/  IMAD.MOV.U32 R8, RZ, RZ, RZ ;  /* 0x000000ffff087224 */ /* 0x002fe400078e00ff */
[----:B------:R-:W-:Y:S02]  /*0560*/  IMAD.MOV.U32 R17, RZ, RZ, R5 ;  /* 0x000000ffff117224 */ /* 0x000fe400078e0005 */
[----:B--2---:R-:W-:Y:S02]  /*0570*/  IMAD.MOV R5, RZ, RZ, -R9 ;  /* 0x000000ffff057224 */ /* 0x004fe400078e0a09 */
[----:B------:R-:W-:Y:S01]  /*0580*/  @!P2 IMAD.MOV R17, RZ, RZ, -R17 ;  /* 0x000000ffff11a224 */ /* 0x000fe200078e0a11 */
[----:B------:R-:W-:Y:S01]  /*0590*/  @!P1 LOP3.LUT R17, RZ, R15, RZ, 0x33, !PT ;  /* 0x0000000fff119212 */ /* 0x000fe200078e33ff */
[----:B------:R-:W-:-:S03]  /*05a0*/  IMAD R5, R5, R0, RZ ;  /* 0x0000000005057224 */ /* 0x000fc600078e02ff */
[----:B------:R-:W-:Y:S01]  /*05b0*/  SHF.L.U32 R11, R17, 0x7, RZ ;  /* 0x00000007110b7819 */ /* 0x000fe200000006ff */
[----:B------:R-:W-:Y:S01]  /*05c0*/  IMAD.HI.U32 R8, R9, R5, R8 ;  /* 0x0000000509087227 */ /* 0x000fe200078e0008 */
[C---:B------:R-:W-:Y:S02]  /*05d0*/  LOP3.LUT R9, R38.reuse, 0x7f, RZ, 0xc0, !PT ;  /* 0x0000007f26097812 */ /* 0x040fe400078ec0ff */
[----:B------:R-:W-:Y:S01]  /*05e0*/  LOP3.LUT R10, R11, R6, RZ, 0xfc, !PT ;  /* 0x000000060b0a7212 */ /* 0x000fe200078efcff */
[----:B------:R-:W-:Y:S01]  /*05f0*/  VIADD R6, R7, 0xffffffe ;  /* 0x0ffffffe07067836 */ /* 0x000fe20000000000 */
[----:B------:R-:W-:Y:S01]  /*0600*/  LOP3.LUT R5, R38, 0x60, RZ, 0xc0, !PT ;  /* 0x0000006026057812 */ /* 0x000fe200078ec0ff */
[----:B------:R-:W-:Y:S01]  /*0610*/  IMAD.SHL.U32 R16, R9, 0x4, RZ ;  /* 0x0000000409107824 */ /* 0x000fe200078e00ff */
[----:B------:R-:W-:Y:S01]  /*0620*/  IABS R13, R10 ;  /* 0x0000000a000d7213 */ /* 0x000fe20000000000 */
[----:B------:R1:W2:Y:S01]  /*0630*/  F2I.FTZ.U32.TRUNC.NTZ R7, R6 ;  /* 0x0000000600077305 */ /* 0x0002a2000021f000 */
[----:B------:R-:W-:-:S02]  /*0640*/  LOP3.LUT R20, R10, 0x7c, RZ, 0xfc, !PT ;  /* 0x0000007c0a147812 */ /* 0x000fc400078efcff */
[----:B------:R-:W-:Y:S01]  /*0650*/  SHF.R.U32.HI R5, RZ, 0x1, R5 ;  /* 0x00000001ff057819 */ /* 0x000fe20000011605 */
[----:B------:R-:W-:Y:S01]  /*0660*/  IMAD.HI.U32 R12, R8, R13, RZ ;  /* 0x0000000d080c7227 */ /* 0x000fe200078e00ff */
[----:B------:R-:W-:Y:S02]  /*0670*/  IABS R19, R20 ;  /* 0x0000001400137213 */ /* 0x000fe40000000000 */
[----:B------:R-:W-:Y:S01]  /*0680*/  LOP3.LUT R16, R16, R5, RZ, 0x3c, !PT ;  /* 0x0000000510107212 */ /* 0x000fe200078e3cff */
[----:B------:R-:W-:Y:S01]  /*0690*/  IMAD.MOV R12, RZ, RZ, -R12 ;  /* 0x000000ffff0c7224 */ /* 0x000fe200078e0a0c */
[----:B------:R-:W-:Y:S01]  /*06a0*/  LOP3.LUT R24, R10, 0x4, RZ, 0xfc, !PT ;  /* 0x000000040a187812 */ /* 0x000fe200078efcff */
[----:B------:R-:W-:Y:S01]  /*06b0*/  IMAD.HI.U32 R5, R8, R19, RZ ;  /* 0x0000001308057227 */ /* 0x000fe200078e00ff */
[----:B------:R-:W-:Y:S02]  /*06c0*/  LOP3.LUT R25, R10, 0x8, RZ, 0xfc, !PT ;  /* 0x000000080a197812 */ /* 0x000fe400078efcff */
[----:B------:R-:W-:Y:S01]  /*06d0*/  IABS R22, R24 ;  /* 0x0000001800167213 */ /* 0x000fe20000000000 */
[C---:B------:R-:W-:Y:S01]  /*06e0*/  IMAD R13, R0.reuse, R12, R13 ;  /* 0x0000000c000d7224 */ /* 0x040fe200078e020d */
[----:B------:R-:W-:Y:S01]  /*06f0*/  IADD3 R12, -R5, RZ, RZ ;  /* 0x000000ff050c7210 */ /* 0x000fe20007ffe1ff */
[----:B-1----:R-:W-:Y:S01]  /*0700*/  IMAD.MOV R6, RZ, RZ, -R17 ;  /* 0x000000ffff067224 */ /* 0x002fe200078e0a11 */
[----:B------:R-:W-:Y:S01]  /*0710*/  IABS R23, R25 ;  /* 0x0000001900177213 */ /* 0x000fe20000000000 */
[----:B--2---:R-:W-:Y:S01]  /*0720*/  IMAD.MOV R21, RZ, RZ, -R7 ;  /* 0x000000ffff157224 */ /* 0x004fe200078e0a07 */
[----:B------:R-:W-:Y:S01]  /*0730*/  ISETP.GT.U32.AND P1, PT, R0, R13, PT ;  /* 0x0000000d0000720c */ /* 0x000fe20003f24070 */
[----:B------:R-:W-:Y:S01]  /*0740*/  IMAD.MOV.U32 R17, RZ, RZ, R22 ;  /* 0x000000ffff117224 */ /* 0x000fe200078e0016 */
[----:B------:R-:W-:Y:S01]  /*0750*/  ISETP.GE.AND P5, PT, R25, RZ, PT ;  /* 0x000000ff1900720c */ /* 0x000fe20003fa6270 */
[----:B------:R-:W-:Y:S01]  /*0760*/  IMAD R5, R15, R6, R14 ;  /* 0x000000060f057224 */ /* 0x000fe200078e020e */
[----:B------:R-:W-:Y:S01]  /*0770*/  ISETP.GE.AND P0, PT, R24, RZ, PT ;  /* 0x000000ff1800720c */ /* 0x000fe20003f06270 */
[----:B------:R-:W-:Y:S01]  /*0780*/  IMAD R15, R21, R4, RZ ;  /* 0x00000004150f7224 */ /* 0x000fe200078e02ff */
[----:B------:R-:W-:Y:S01]  /*0790*/  LOP3.LUT R22, R10, 0x20, RZ, 0xfc, !PT ;  /* 0x000000200a167812 */ /* 0x000fe200078efcff */
[----:B------:R-:W-:Y:S01]  /*07a0*/  IMAD R19, R0, R12, R19 ;  /* 0x0000000c00137224 */ /* 0x000fe200078e0213 */
[----:B------:R-:W-:Y:S01]  /*07b0*/  LOP3.LUT R26, R10, 0x2c, RZ, 0xfc, !PT ;  /* 0x0000002c0a1a7812 */ /* 0x000fe200078efcff */
[----:B------:R-:W-:Y:S01]  /*07c0*/  IMAD.MOV.U32 R21, RZ, RZ, R23 ;  /* 0x000000ffff157224 */ /* 0x000fe200078e0017 */
[----:B------:R-:W-:Y:S01]  /*07d0*/  IABS R33, R22 ;  /* 0x0000001600217213 */ /* 0x000fe20000000000 */
[----:B------:R-:W-:Y:S01]  /*07e0*/  IMAD.HI.U32 R14, R8, R17, RZ ;  /* 0x00000011080e7227 */ /* 0x000fe200078e00ff */
[----:B------:R-:W-:-:S02]  /*07f0*/  ISETP.GT.U32.AND P2, PT, R0, R19, PT ;  /* 0x000000130000720c */ /* 0x000fc40003f44070 */
[----:B------:R-:W-:Y:S01]  /*0800*/  IABS R39, R26 ;  /* 0x0000001a00277213 */ /* 0x000fe20000000000 */
[----:B------:R-:W-:Y:S01]  /*0810*/  IMAD.IADD R12, R18, 0x1, R5 ;  /* 0x00000001120c7824 */ /* 0x000fe200078e0205 */
[----:B------:R-:W-:Y:S01]  /*0820*/  LOP3.LUT R18, R10, 0x10, RZ, 0xfc, !PT ;  /* 0x000000100a127812 */ /* 0x000fe200078efcff */
[----:B------:R-:W-:Y:S01]  /*0830*/  IMAD.HI.U32 R5, R8, R21, RZ ;  /* 0x0000001508057227 */ /* 0x000fe200078e00ff */
[C---:B------:R-:W-:Y:S02]  /*0840*/  LOP3.LUT R24, R10.reuse, 0x28, RZ, 0xfc, !PT ;  /* 0x000000280a187812 */ /* 0x040fe400078efcff */
[----:B------:R-:W-:Y:S01]  /*0850*/  IABS R25, R18 ;  /* 0x0000001200197213 */ /* 0x000fe20000000000 */
[----:B------:R-:W-:Y:S01]  /*0860*/  IMAD.MOV.U32 R6, RZ, RZ, RZ ;  /* 0x000000ffff067224 */ /* 0x000fe200078e00ff */
[----:B------:R-:W-:Y:S01]  /*0870*/  IADD3 R5, -R5, RZ, RZ ;  /* 0x000000ff05057210 */ /* 0x000fe20007ffe1ff */
[----:B------:R-:W-:Y:S01]  /*0880*/  IMAD.MOV R14, RZ, RZ, -R14 ;  /* 0x000000ffff0e7224 */ /* 0x000fe200078e0a0e */
[----:B------:R-:W-:Y:S01]  /*0890*/  IABS R31, R24 ;  /* 0x00000018001f7213 */ /* 0x000fe20000000000 */
[----:B------:R-:W-:Y:S01]  /*08a0*/  IMAD.HI.U32 R6, R7, R15, R6 ;  /* 0x0000000f07067227 */ /* 0x000fe200078e0006 */
[----:B------:R-:W-:-:S02]  /*08b0*/  LOP3.LUT R28, R10, 0x30, RZ, 0xfc, !PT ;  /* 0x000000300a1c7812 */ /* 0x000fc400078efcff */
[----:B------:R-:W-:Y:S01]  /*08c0*/  LOP3.LUT R32, R10, 0x38, RZ, 0xfc, !PT ;  /* 0x000000380a207812 */ /* 0x000fe200078efcff */
[----:B------:R-:W-:Y:S01]  /*08d0*/  IMAD R7, R0, R14, R17 ;  /* 0x0000000e00077224 */ /* 0x000fe200078e0211 */
[----:B------:R-:W-:Y:S01]  /*08e0*/  LOP3.LUT R14, R10, 0xc, RZ, 0xfc, !PT ;  /* 0x0000000c0a0e7812 */ /* 0x000fe200078efcff */
[C---:B------:R-:W-:Y:S01]  /*08f0*/  IMAD R15, R0.reuse, R5, R21 ;  /* 0x00000005000f7224 */ /* 0x040fe200078e0215 */
[----:B------:R-:W-:Y:S01]  /*0900*/  IABS R41, R28 ;  /* 0x0000001c00297213 */ /* 0x000fe20000000000 */
[--C-:B------:R-:W-:Y:S01]  /*0910*/  @!P2 IMAD.IADD R19, R19, 0x1, -R0.reuse ;  /* 0x000000011313a824 */ /* 0x100fe200078e0a00 */
[C---:B------:R-:W-:Y:S01]  /*0920*/  ISETP.GT.U32.AND P6, PT, R0.reuse, R7, PT ;  /* 0x000000070000720c */ /* 0x040fe20003fc4070 */
[----:B------:R-:W-:Y:S01]  /*0930*/  @!P1 IMAD.IADD R13, R13, 0x1, -R0 ;  /* 0x000000010d0d9824 */ /* 0x000fe200078e0a00 */
[----:B------:R-:W-:Y:S01]  /*0940*/  ISETP.GT.U32.AND P2, PT, R0, R15, PT ;  /* 0x0000000f0000720c */ /* 0x000fe20003f44070 */
[----:B------:R-:W-:Y:S01]  /*0950*/  IMAD R12, R12, 0x100, R9 ;  /* 0x000001000c0c7824 */ /* 0x000fe200078e0209 */
[----:B------:R-:W-:-:S02]  /*0960*/  ISETP.GT.U32.AND P4, PT, R0, R19, PT ;  /* 0x000000130000720c */ /* 0x000fc40003f84070 */
[----:B------:R-:W-:Y:S02]  /*0970*/  ISETP.GT.U32.AND P1, PT, R0, R13, PT ;  /* 0x0000000d0000720c */ /* 0x000fe40003f24070 */
[----:B------:R-:W-:Y:S02]  /*0980*/  IABS R17, R14 ;  /* 0x0000000e00117213 */ /* 0x000fe40000000000 */
[----:B------:R-:W-:Y:S01]  /*0990*/  ISETP.GE.AND P3, PT, R14, RZ, PT ;  /* 0x000000ff0e00720c */ /* 0x000fe20003f66270 */
[----:B------:R-:W-:Y:S01]  /*09a0*/  IMAD.HI.U32 R14, R8, R25, RZ ;  /* 0x00000019080e7227 */ /* 0x000fe200078e00ff */
[C---:B------:R-:W-:Y:S02]  /*09b0*/  LOP3.LUT R30, R10.reuse, 0x34, RZ, 0xfc, !PT ;  /* 0x000000340a1e7812 */ /* 0x040fe400078efcff */
[C---:B------:R-:W-:Y:S01]  /*09c0*/  LOP3.LUT R36, R10.reuse, 0x40, RZ, 0xfc, !PT ;  /* 0x000000400a247812 */ /* 0x040fe200078efcff */
[--C-:B------:R-:W-:Y:S01]  /*09d0*/  @!P6 IMAD.IADD R7, R7, 0x1, -R0.reuse ;  /* 0x000000010707e824 */ /* 0x100fe200078e0a00 */
[----:B------:R-:W-:Y:S01]  /*09e0*/  ISETP.GE.AND P6, PT, R10, RZ, PT ;  /* 0x000000ff0a00720c */ /* 0x000fe20003fc6270 */
[--C-:B------:R-:W-:Y:S01]  /*09f0*/  @!P2 IMAD.IADD R15, R15, 0x1, -R0.reuse ;  /* 0x000000010f0fa824 */ /* 0x100fe200078e0a00 */
[----:B------:R-:W-:Y:S01]  /*0a00*/  @!P4 IADD3 R19, R19, -R0, RZ ;  /* 0x800000001313c210 */ /* 0x000fe20007ffe0ff */
[----:B------:R-:W-:Y:S01]  /*0a10*/  @!P1 IMAD.IADD R13, R13, 0x1, -R0 ;  /* 0x000000010d0d9824 */ /* 0x000fe200078e0a00 */
[----:B------:R-:W-:Y:S01]  /*0a20*/  ISETP.GT.U32.AND P2, PT, R0, R7, PT ;  /* 0x000000070000720c */ /* 0x000fe20003f44070 */
[----:B------:R-:W-:Y:S01]  /*0a30*/  IMAD.MOV R14, RZ, RZ, -R14 ;  /* 0x000000ffff0e7224 */ /* 0x000fe200078e0a0e */
[----:B------:R-:W-:Y:S01]  /*0a40*/  ISETP.GE.AND P1, PT, R20, RZ, PT ;  /* 0x000000ff1400720c */ /* 0x000fe20003f26270 */
[----:B------:R-:W-:Y:S01]  /*0a50*/  IMAD.HI.U32 R5, R8, R17, RZ ;  /* 0x0000001108057227 */ /* 0x000fe200078e00ff */
[----:B------:R-:W-:-:S02]  /*0a60*/  LOP3.LUT R20, R10, 0x14, RZ, 0xfc, !PT ;  /* 0x000000140a147812 */ /* 0x000fc400078efcff */
[C---:B------:R-:W-:Y:S01]  /*0a70*/  ISETP.GT.U32.AND P4, PT, R0.reuse, R15, PT ;  /* 0x0000000f0000720c */ /* 0x040fe20003f84070 */
[----:B------:R-:W-:Y:S01]  /*0a80*/  IMAD R25, R0, R14, R25 ;  /* 0x0000000e00197224 */ /* 0x000fe200078e0219 */
[----:B------:R-:W-:Y:S01]  /*0a90*/  IABS R21, R20 ;  /* 0x0000001400157213 */ /* 0x000fe20000000000 */
[----:B------:R-:W-:Y:S01]  /*0aa0*/  IMAD.MOV.U32 R14, RZ, RZ, R13 ;  /* 0x000000ffff0e7224 */ /* 0x000fe200078e000d */
[----:B------:R-:W-:Y:S01]  /*0ab0*/  IABS R43, R30 ;  /* 0x0000001e002b7213 */ /* 0x000fe20000000000 */
[----:B------:R-:W-:Y:S01]  /*0ac0*/  IMAD.MOV R5, RZ, RZ, -R5 ;  /* 0x000000ffff057224 */ /* 0x000fe200078e0a05 */
[----:B------:R-:W-:Y:S01]  /*0ad0*/  LOP3.LUT R34, R10, 0x3c, RZ, 0xfc, !PT ;  /* 0x0000003c0a227812 */ /* 0x000fe200078efcff */
[----:B------:R-:W-:Y:S01]  /*0ae0*/  @!P2 IMAD.IADD R7, R7, 0x1, -R0 ;  /* 0x000000010707a824 */ /* 0x000fe200078e0a00 */
[----:B------:R-:W-:Y:S01]  /*0af0*/  ISETP.GT.U32.AND P2, PT, R0, R25, PT ;  /* 0x000000190000720c */ /* 0x000fe20003f44070 */
[----:B------:R-:W-:Y:S01]  /*0b00*/  IMAD.HI.U32 R13, R8, R21, RZ ;  /* 0x00000015080d7227 */ /* 0x000fe200078e00ff */
[----:B------:R-:W-:-:S02]  /*0b10*/  IABS R49, R36 ;  /* 0x0000002400317213 */ /* 0x000fc40000000000 */
[----:B------:R-:W-:Y:S01]  /*0b20*/  IABS R47, R34 ;  /* 0x00000022002f7213 */ /* 0x000fe20000000000 */
[----:B------:R-:W-:Y:S01]  /*0b30*/  IMAD.MOV R13, RZ, RZ, -R13 ;  /* 0x000000ffff0d7224 */ /* 0x000fe200078e0a0d */
[----:B------:R-:W-:Y:S01]  /*0b40*/  @!P4 IADD3 R15, R15, -R0, RZ ;  /* 0x800000000f0fc210 */ /* 0x000fe20007ffe0ff */
[----:B------:R-:W-:Y:S01]  /*0b50*/  IMAD R17, R0, R5, R17 ;  /* 0x0000000500117224 */ /* 0x000fe200078e0211 */
[----:B------:R-:W-:Y:S01]  /*0b60*/  ISETP.GE.AND P4, PT, R20, RZ, PT ;  /* 0x000000ff1400720c */ /* 0x000fe20003f86270 */
[----:B------:R-:W-:Y:S01]  /*0b70*/  IMAD R13, R0, R13, R21 ;  /* 0x0000000d000d7224 */ /* 0x000fe200078e0215 */
[----:B------:R-:W-:Y:S01]  /*0b80*/  LOP3.LUT R20, R10, 0x1c, RZ, 0xfc, !PT ;  /* 0x0000001c0a147812 */ /* 0x000fe200078efcff */
[----:B------:R-:W-:Y:S01]  /*0b90*/  IMAD.MOV.U32 R21, RZ, RZ, R15 ;  /* 0x000000ffff157224 */ /* 0x000fe200078e000f */
[----:B------:R-:W-:Y:S01]  /*0ba0*/  IABS R57, R12 ;  /* 0x0000000c00397213 */ /* 0x000fe20000000000 */
[----:B------:R-:W-:Y:S01]  /*0bb0*/  @!P6 IMAD.MOV R14, RZ, RZ, -R14 ;  /* 0x000000ffff0ee224 */ /* 0x000fe200078e0a0e */
[----:B------:R-:W-:Y:S01]  /*0bc0*/  ISETP.GE.AND P6, PT, R18, RZ, PT ;  /* 0x000000ff1200720c */ /* 0x000fe20003fc6270 */
[----:B------:R-:W-:Y:S01]  /*0bd0*/  IMAD.MOV.U32 R5, RZ, RZ, R19 ;  /* 0x000000ffff057224 */ /* 0x000fe200078e0013 */
[----:B------:R-:W-:Y:S01]  /*0be0*/  LOP3.LUT R18, R10, 0x18, RZ, 0xfc, !PT ;  /* 0x000000180a127812 */ /* 0x000fe200078efcff */
[----:B------:R-:W-:Y:S01]  /*0bf0*/  @!P2 IMAD.IADD R25, R25, 0x1, -R0 ;  /* 0x000000011919a824 */ /* 0x000fe200078e0a00 */
[----:B------:R-:W-:Y:S01]  /*0c00*/  IABS R27, R20 ;  /* 0x00000014001b7213 */ /* 0x000fe20000000000 */
[----:B------:R-:W-:Y:S01]  /*0c10*/  @!P5 IMAD.MOV R21, RZ, RZ, -R21 ;  /* 0x000000ffff15d224 */ /* 0x000fe200078e0a15 */
[C---:B------:R-:W-:Y:S01]  /*0c20*/  ISETP.GT.U32.AND P5, PT, R0.reuse, R13, PT ;  /* 0x0000000d0000720c */ /* 0x040fe20003fa4070 */
[----:B------:R-:W-:Y:S01]  /*0c30*/  @!P1 IMAD.MOV R5, RZ, RZ, -R5 ;  /* 0x000000ffff059224 */ /* 0x000fe200078e0a05 */
[----:B------:R-:W-:Y:S01]  /*0c40*/  ISETP.GT.U32.AND P1, PT, R0, R17, PT ;  /* 0x000000110000720c */ /* 0x000fe20003f24070 */
[----:B------:R-:W-:Y:S01]  /*0c50*/  IMAD.MOV.U32 R19, RZ, RZ, R7 ;  /* 0x000000ffff137224 */ /* 0x000fe200078e0007 */
[----:B------:R-:W-:Y:S01]  /*0c60*/  IABS R23, R18 ;  /* 0x0000001200177213 */ /* 0x000fe20000000000 */
[----:B------:R-:W-:Y:S01]  /*0c70*/  IMAD.HI.U32 R15, R8, R27, RZ ;  /* 0x0000001b080f7227 */ /* 0x000fe200078e00ff */
[----:B------:R-:W-:-:S03]  /*0c80*/  ISETP.GT.U32.AND P2, PT, R0, R25, PT ;  /* 0x000000190000720c */ /* 0x000fc60003f44070 */
[----:B------:R-:W-:-:S04]  /*0c90*/  IMAD.HI.U32 R7, R8, R23, RZ ;  /* 0x0000001708077227 */ /* 0x000fc800078e00ff */
[----:B------:R-:W-:Y:S02]  /*0ca0*/  IMAD.MOV R7, RZ, RZ, -R7 ;  /* 0x000000ffff077224 */ /* 0x000fe400078e0a07 */
[--C-:B------:R-:W-:Y:S02]  /*0cb0*/  @!P5 IMAD.IADD R13, R13, 0x1, -R0.reuse ;  /* 0x000000010d0dd824 */ /* 0x100fe400078e0a00 */
[--C-:B------:R-:W-:Y:S02]  /*0cc0*/  @!P1 IMAD.IADD R17, R17, 0x1, -R0.reuse ;  /* 0x0000000111119824 */ /* 0x100fe400078e0a00 */
[----:B------:R-:W-:Y:S01]  /*0cd0*/  @!P2 IMAD.IADD R25, R25, 0x1, -R0 ;  /* 0x000000011919a824 */ /* 0x000fe200078e0a00 */
[C---:B------:R-:W-:Y:S01]  /*0ce0*/  ISETP.GT.U32.AND P5, PT, R0.reuse, R13, PT ;  /* 0x0000000d0000720c */ /* 0x040fe20003fa4070 */
[C---:B------:R-:W-:Y:S01]  /*0cf0*/  IMAD R7, R0.reuse, R7, R23 ;  /* 0x0000000700077224 */ /* 0x040fe200078e0217 */
[----:B------:R-:W-:Y:S01]  /*0d00*/  ISETP.GT.U32.AND P1, PT, R0, R17, PT ;  /* 0x000000110000720c */ /* 0x000fe20003f24070 */
[----:B------:R-:W-:Y:S01]  /*0d10*/  @!P0 IMAD.MOV R19, RZ, RZ, -R19 ;  /* 0x000000ffff138224 */ /* 0x000fe200078e0a13 */
[----:B------:R-:W-:Y:S01]  /*0d20*/  ISETP.GE.AND P0, PT, R18, RZ, PT ;  /* 0x000000ff1200720c */ /* 0x000fe20003f06270 */
[----:B------:R-:W-:Y:S01]  /*0d30*/  @!P6 IMAD.MOV R25, RZ, RZ, -R25 ;  /* 0x000000ffff19e224 */ /* 0x000fe200078e0a19 */
[----:B------:R-:W-:Y:S01]  /*0d40*/  ISETP.GT.U32.AND P6, PT, R0, R7, PT ;  /* 0x000000070000720c */ /* 0x000fe20003fc4070 */
[----:B------:R-:W-:Y:S01]  /*0d50*/  IMAD.HI.U32 R18, R8, R33, RZ ;  /* 0x0000002108127227 */ /* 0x000fe200078e00ff */
[----:B------:R-:W-:-:S03]  /*0d60*/  ISETP.GE.AND P2, PT, R22, RZ, PT ;  /* 0x000000ff1600720c */ /* 0x000fc60003f46270 */
[----:B------:R-:W-:Y:S02]  /*0d70*/  IMAD.MOV R18, RZ, RZ, -R18 ;  /* 0x000000ffff127224 */ /* 0x000fe400078e0a12 */
[----:B------:R-:W-:Y:S02]  /*0d80*/  IMAD.MOV R15, RZ, RZ, -R15 ;  /* 0x000000ffff0f7224 */ /* 0x000fe400078e0a0f */
[----:B------:R-:W-:Y:S01]  /*0d90*/  IMAD R33, R0, R18, R33 ;  /* 0x0000001200217224 */ /* 0x000fe200078e0221 */
[----:B------:R-:W-:Y:S01]  /*0da0*/  LOP3.LUT R18, R10, 0x24, RZ, 0xfc, !PT ;  /* 0x000000240a127812 */ /* 0x000fe200078efcff */
[C---:B------:R-:W-:Y:S01]  /*0db0*/  IMAD R15, R0.reuse, R15, R27 ;  /* 0x0000000f000f7224 */ /* 0x040fe200078e021b */
[----:B------:R-:W-:Y:S01]  /*0dc0*/  @!P1 IADD3 R17, R17, -R0, RZ ;  /* 0x8000000011119210 */ /* 0x000fe20007ffe0ff */
[--C-:B------:R-:W-:Y:S01]  /*0dd0*/  @!P5 IMAD.IADD R13, R13, 0x1, -R0.reuse ;  /* 0x000000010d0dd824 */ /* 0x100fe200078e0a00 */
[----:B------:R-:W-:Y:S01]  /*0de0*/  IABS R29, R18 ;  /* 0x00000012001d7213 */ /* 0x000fe20000000000 */
[----:B------:R-:W-:Y:S01]  /*0df0*/  @!P6 IMAD.IADD R7, R7, 0x1, -R0 ;  /* 0x000000010707e824 */ /* 0x000fe200078e0a00 */
[----:B------:R-:W-:Y:S01]  /*0e00*/  ISETP.GT.U32.AND P5, PT, R0, R15, PT ;  /* 0x0000000f0000720c */ /* 0x000fe20003fa4070 */
[----:B------:R-:W-:Y:S01]  /*0e10*/  IMAD.MOV.U32 R27, RZ, RZ, R13 ;  /* 0x000000ffff1b7224 */ /* 0x000fe200078e000d */
[----:B------:R-:W-:Y:S01]  /*0e20*/  ISETP.GE.AND P1, PT, R20, RZ, PT ;  /* 0x000000ff1400720c */ /* 0x000fe20003f26270 */
[----:B------:R-:W-:Y:S01]  /*0e30*/  IMAD.MOV.U32 R23, RZ, RZ, R17 ;  /* 0x000000ffff177224 */ /* 0x000fe200078e0011 */
[C---:B------:R-:W-:Y:S01]  /*0e40*/  ISETP.GT.U32.AND P6, PT, R0.reuse, R7, PT ;  /* 0x000000070000720c */ /* 0x040fe20003fc4070 */
[----:B------:R-:W-:Y:S01]  /*0e50*/  @!P4 IMAD.MOV R27, RZ, RZ, -R27 ;  /* 0x000000ffff1bc224 */ /* 0x000fe200078e0a1b */
[----:B------:R-:W-:Y:S01]  /*0e60*/  ISETP.GT.U32.AND P4, PT, R0, R33, PT ;  /* 0x000000210000720c */ /* 0x000fe20003f84070 */
[----:B------:R-:W-:Y:S01]  /*0e70*/  IMAD.HI.U32 R17, R8, R29, RZ ;  /* 0x0000001d08117227 */ /* 0x000fe200078e00ff */
[----:B------:R-:W-:-:S02]  /*0e80*/  @!P3 IADD3 R23, -R23, RZ, RZ ;  /* 0x000000ff1717b210 */ /* 0x000fc40007ffe1ff */
[----:B------:R-:W-:Y:S01]  /*0e90*/  ISETP.GE.AND P3, PT, R18, RZ, PT ;  /* 0x000000ff1200720c */ /* 0x000fe20003f66270 */
[----:B------:R-:W-:-:S04]  /*0ea0*/  IMAD.HI.U32 R20, R8, R39, RZ ;  /* 0x0000002708147227 */ /* 0x000fc800078e00ff */
[----:B------:R-:W-:Y:S02]  /*0eb0*/  IMAD.MOV R17, RZ, RZ, -R17 ;  /* 0x000000ffff117224 */ /* 0x000fe400078e0a11 */
[----:B------:R-:W-:Y:S02]  /*0ec0*/  IMAD.MOV R22, RZ, RZ, -R20 ;  /* 0x000000ffff167224 */ /* 0x000fe400078e0a14 */
[C---:B------:R-:W-:Y:S01]  /*0ed0*/  IMAD R13, R0.reuse, R17, R29 ;  /* 0x00000011000d7224 */ /* 0x040fe200078e021d */
[----:B------:R-:W-:Y:S01]  /*0ee0*/  @!P4 IADD3 R33, R33, -R0, RZ ;  /* 0x800000002121c210 */ /* 0x000fe20007ffe0ff */
[--C-:B------:R-:W-:Y:S02]  /*0ef0*/  @!P5 IMAD.IADD R15, R15, 0x1, -R0.reuse ;  /* 0x000000010f0fd824 */ /* 0x100fe400078e0a00 */
[C---:B------:R-:W-:Y:S02]  /*0f00*/  IMAD R39, R0.reuse, R22, R39 ;  /* 0x0000001600277224 */ /* 0x040fe400078e0227 */
[----:B------:R-:W-:Y:S01]  /*0f10*/  @!P6 IMAD.IADD R7, R7, 0x1, -R0 ;  /* 0x000000010707e824 */ /* 0x000fe200078e0a00 */
[----:B------:R-:W-:Y:S01]  /*0f20*/  ISETP.GT.U32.AND P6, PT, R0, R13, PT ;  /* 0x0000000d0000720c */ /* 0x000fe20003fc4070 */
[----:B------:R-:W-:Y:S01]  /*0f30*/  IMAD.HI.U32 R18, R8, R31, RZ ;  /* 0x0000001f08127227 */ /* 0x000fe200078e00ff */
[----:B------:R-:W-:-:S02]  /*0f40*/  ISETP.GT.U32.AND P5, PT, R0, R15, PT ;  /* 0x0000000f0000720c */ /* 0x000fc40003fa4070 */
[----:B------:R-:W-:Y:S01]  /*0f50*/  ISETP.GT.U32.AND P4, PT, R0, R39, PT ;  /* 0x000000270000720c */ /* 0x000fe20003f84070 */
[----:B------:R-:W-:Y:S01]  /*0f60*/  IMAD.MOV.U32 R29, RZ, RZ, R7 ;  /* 0x000000ffff1d7224 */ /* 0x000fe200078e0007 */
[----:B------:R-:W-:Y:S01]  /*0f70*/  IADD3 R18, -R18, RZ, RZ ;  /* 0x000000ff12127210 */ /* 0x000fe20007ffe1ff */
[----:B------:R-:W-:-:S04]  /*0f80*/  IMAD.HI.U32 R20, R8, R43, RZ ;  /* 0x0000002b08147227 */ /* 0x000fc800078e00ff */
[C---:B------:R-:W-:Y:S01]  /*0f90*/  IMAD R17, R0.reuse, R18, R31 ;  /* 0x0000001200117224 */ /* 0x040fe200078e021f */
[----:B------:R-:W-:Y:S01]  /*0fa0*/  IABS R31, R32 ;  /* 0x00000020001f7213 */ /* 0x000fe20000000000 */
[--C-:B------:R-:W-:Y:S01]  /*0fb0*/  @!P6 IMAD.IADD R13, R13, 0x1, -R0.reuse ;  /* 0x000000010d0de824 */ /* 0x100fe200078e0a00 */
[C---:B------:R-:W-:Y:S01]  /*0fc0*/  ISETP.GT.U32.AND P6, PT, R0.reuse, R33, PT ;  /* 0x000000210000720c */ /* 0x040fe20003fc4070 */
[--C-:B------:R-:W-:Y:S01]  /*0fd0*/  @!P5 IMAD.IADD R15, R15, 0x1, -R0.reuse ;  /* 0x000000010f0fd824 */ /* 0x100fe200078e0a00 */
[----:B------:R-:W-:Y:S01]  /*0fe0*/  ISETP.GT.U32.AND P5, PT, R0, R17, PT ;  /* 0x000000110000720c */ /* 0x000fe20003fa4070 */
[----:B------:R-:W-:Y:S02]  /*0ff0*/  @!P4 IMAD.IADD R39, R39, 0x1, -R0 ;  /* 0x000000012727c824 */ /* 0x000fe400078e0a00 */
[----:B------:R-:W-:-:S03]  /*1000*/  IMAD.HI.U32 R18, R8, R41, RZ ;  /* 0x0000002908127227 */ /* 0x000fc600078e00ff */
[----:B------:R-:W-:Y:S01]  /*1010*/  ISETP.GT.U32.AND P4, PT, R0, R39, PT ;  /* 0x000000270000720c */ /* 0x000fe20003f84070 */
[----:B------:R-:W-:-:S04]  /*1020*/  IMAD.HI.U32 R7, R8, R31, RZ ;  /* 0x0000001f08077227 */ /* 0x000fc800078e00ff */
[----:B------:R-:W-:Y:S01]  /*1030*/  IMAD.MOV R18, RZ, RZ, -R18 ;  /* 0x000000ffff127224 */ /* 0x000fe200078e0a12 */
[----:B------:R-:W-:Y:S01]  /*1040*/  IADD3 R7, -R7, RZ, RZ ;  /* 0x000000ff07077210 */ /* 0x000fe20007ffe1ff */
[--C-:B------:R-:W-:Y:S02]  /*1050*/  @!P6 IMAD.IADD R33, R33, 0x1, -R0.reuse ;  /* 0x000000012121e824 */ /* 0x100fe400078e0a00 */
[C---:B------:R-:W-:Y:S02]  /*1060*/  IMAD R41, R0.reuse, R18, R41 ;  /* 0x0000001200297224 */ /* 0x040fe400078e0229 */
[--C-:B------:R-:W-:Y:S01]  /*1070*/  @!P5 IMAD.IADD R17, R17, 0x1, -R0.reuse ;  /* 0x000000011111d824 */ /* 0x100fe200078e0a00 */
[C---:B------:R-:W-:Y:S01]  /*1080*/  ISETP.GT.U32.AND P5, PT, R0.reuse, R13, PT ;  /* 0x0000000d0000720c */ /* 0x040fe20003fa4070 */
[C---:B------:R-:W-:Y:S01]  /*1090*/  IMAD R7, R0.reuse, R7, R31 ;  /* 0x0000000700077224 */ /* 0x040fe200078e021f */
[C---:B------:R-:W-:Y:S01]  /*10a0*/  ISETP.GT.U32.AND P6, PT, R0.reuse, R41, PT ;  /* 0x000000290000720c */ /* 0x040fe20003fc4070 */
[----:B------:R-:W-:Y:S01]  /*10b0*/  @!P0 IMAD.MOV R29, RZ, RZ, -R29 ;  /* 0x000000ffff1d8224 */ /* 0x000fe200078e0a1d */
[C---:B------:R-:W-:Y:S01]  /*10c0*/  ISETP.GT.U32.AND P0, PT, R0.reuse, R17, PT ;  /* 0x000000110000720c */ /* 0x040fe20003f04070 */
[----:B------:R-:W-:Y:S01]  /*10d0*/  @!P4 IMAD.IADD R39, R39, 0x1, -R0 ;  /* 0x000000012727c824 */ /* 0x000fe200078e0a00 */
[----:B------:R-:W-:Y:S01]  /*10e0*/  ISETP.GT.U32.AND P4, PT, R0, R7, PT ;  /* 0x000000070000720c */ /* 0x000fe20003f84070 */
[----:B------:R-:W-:-:S02]  /*10f0*/  IMAD.MOV.U32 R31, RZ, RZ, R15 ;  /* 0x000000ffff1f7224 */ /* 0x000fc400078e000f */
[----:B------:R-:W-:Y:S02]  /*1100*/  IMAD.MOV R20, RZ, RZ, -R20 ;  /* 0x000000ffff147224 */ /* 0x000fe400078e0a14 */
[----:B------:R-:W-:Y:S02]  /*1110*/  @!P1 IMAD.MOV R31, RZ, RZ, -R31 ;  /* 0x000000ffff1f9224 */ /* 0x000fe400078e0a1f */
[--C-:B------:R-:W-:Y:S02]  /*1120*/  @!P5 IMAD.IADD R13, R13, 0x1, -R0.reuse ;  /* 0x000000010d0dd824 */ /* 0x100fe400078e0a00 */
[--C-:B------:R-:W-:Y:S01]  /*1130*/  @!P6 IMAD.IADD R41, R41, 0x1, -R0.reuse ;  /* 0x000000012929e824 */ /* 0x100fe200078e0a00 */
[----:B------:R-:W-:Y:S01]  /*1140*/  ISETP.GE.AND P6, PT, R26, RZ, PT ;  /* 0x000000ff1a00720c */ /* 0x000fe20003fc6270 */
[--C-:B------:R-:W-:Y:S01]  /*1150*/  @!P0 IMAD.IADD R17, R17, 0x1, -R0.reuse ;  /* 0x0000000111118824 */ /* 0x100fe200078e0a00 */
[----:B------:R-:W-:Y:S01]  /*1160*/  ISETP.GE.AND P0, PT, R24, RZ, PT ;  /* 0x000000ff1800720c */ /* 0x000fe20003f06270 */
[----:B------:R-:W-:Y:S01]  /*1170*/  @!P4 IMAD.IADD R7, R7, 0x1, -R0 ;  /* 0x000000010707c824 */ /* 0x000fe200078e0a00 */
[----:B------:R-:W-:Y:S01]  /*1180*/  ISETP.GT.U32.AND P1, PT, R0, R41, PT ;  /* 0x000000290000720c */ /* 0x000fe20003f24070 */
[----:B------:R-:W-:Y:S01]  /*1190*/  IMAD.MOV.U32 R35, RZ, RZ, R13 ;  /* 0x000000ffff237224 */ /* 0x000fe200078e000d */
[----:B------:R-:W-:Y:S01]  /*11a0*/  LOP3.LUT R24, R10, 0x44, RZ, 0xfc, !PT ;  /* 0x000000440a187812 */ /* 0x000fe200078efcff */
[C---:B------:R-:W-:Y:S01]  /*11b0*/  IMAD R43, R0.reuse, R20, R43 ;  /* 0x00000014002b7224 */ /* 0x040fe200078e022b */
[----:B------:R-:W-:Y:S01]  /*11c0*/  MOV R37, R17 ;  /* 0x0000001100257202 */ /* 0x000fe20000000f00 */
[----:B------:R-:W-:Y:S01]  /*11d0*/  @!P3 IMAD.MOV R35, RZ, RZ, -R35 ;  /* 0x000000ffff23b224 */ /* 0x000fe200078e0a23 */
[----:B------:R-:W-:Y:S01]  /*11e0*/  ISETP.GT.U32.AND P3, PT, R0, R7, PT ;  /* 0x000000070000720c */ /* 0x000fe20003f64070 */
[----:B------:R-:W-:Y:S01]  /*11f0*/  IMAD.HI.U32 R20, R8, R49, RZ ;  /* 0x0000003108147227 */ /* 0x000fe200078e00ff */
[----:B------:R-:W-:-:S02]  /*1200*/  IABS R22, R24 ;  /* 0x0000001800167213 */ /* 0x000fc40000000000 */
[----:B------:R-:W-:Y:S01]  /*1210*/  ISETP.GT.U32.AND P5, PT, R0, R43, PT ;  /* 0x0000002b0000720c */ /* 0x000fe20003fa4070 */
[----:B------:R-:W-:Y:S01]  /*1220*/  IMAD.HI.U32 R18, R8, R47, RZ ;  /* 0x0000002f08127227 */ /* 0x000fe200078e00ff */
[C---:B------:R-:W-:Y:S02]  /*1230*/  LOP3.LUT R17, R10.reuse, 0x4c, RZ, 0xfc, !PT ;  /* 0x0000004c0a117812 */ /* 0x040fe400078efcff */
[----:B------:R-:W-:Y:S01]  /*1240*/  LOP3.LUT R26, R10, 0x5c, RZ, 0xfc, !PT ;  /* 0x0000005c0a1a7812 */ /* 0x000fe200078efcff */
[----:B------:R-:W-:Y:S01]  /*1250*/  IMAD.MOV R20, RZ, RZ, -R20 ;  /* 0x000000ffff147224 */ /* 0x000fe200078e0a14 */
[----:B------:R-:W-:Y:S01]  /*1260*/  IABS R53, R17 ;  /* 0x0000001100357213 */ /* 0x000fe20000000000 */
[----:B------:R-:W-:Y:S01]  /*1270*/  IMAD.MOV.U32 R15, RZ, RZ, R22 ;  /* 0x000000ffff0f7224 */ /* 0x000fe200078e0016 */
[----:B------:R-:W-:Y:S01]  /*1280*/  IABS R63, R26 ;  /* 0x0000001a003f7213 */ /* 0x000fe20000000000 */
[----:B------:R-:W-:Y:S01]  /*1290*/  @!P1 IMAD.IADD R41, R41, 0x1, -R0 ;  /* 0x0000000129299824 */ /* 0x000fe200078e0a00 */
[----:B------:R-:W-:Y:S01]  /*12a0*/  ISETP.GE.AND P1, PT, R32, RZ, PT ;  /* 0x000000ff2000720c */ /* 0x000fe20003f26270 */
[----:B------:R-:W-:Y:S01]  /*12b0*/  IMAD.MOV R18, RZ, RZ, -R18 ;  /* 0x000000ffff127224 */ /* 0x000fe200078e0a12 */
[----:B------:R-:W-:Y:S01]  /*12c0*/  @!P3 IADD3 R7, R7, -R0, RZ ;  /* 0x800000000707b210 */ /* 0x000fe20007ffe0ff */
[----:B------:R-:W-:Y:S01]  /*12d0*/  IMAD R49, R0, R20, R49 ;  /* 0x0000001400317224 */ /* 0x000fe200078e0231 */
[----:B------:R-:W-:Y:S01]  /*12e0*/  @!P5 IADD3 R43, R43, -R0, RZ ;  /* 0x800000002b2bd210 */ /* 0x000fe20007ffe0ff */
[----:B------:R-:W-:Y:S01]  /*12f0*/  IMAD.HI.U32 R13, R8, R15, RZ ;  /* 0x0000000f080d7227 */ /* 0x000fe200078e00ff */
[----:B------:R-:W-:-:S02]  /*1300*/  ISETP.GE.AND P5, PT, R28, RZ, PT ;  /* 0x000000ff1c00720c */ /* 0x000fc40003fa6270 */
[----:B------:R-:W-:Y:S01]  /*1310*/  ISETP.GE.AND P3, PT, R36, RZ, PT ;  /* 0x000000ff2400720c */ /* 0x000fe20003f66270 */
[----:B------:R-:W-:Y:S01]  /*1320*/  IMAD R47, R0, R18, R47 ;  /* 0x00000012002f7224 */ /* 0x000fe200078e022f */
[----:B------:R-:W-:Y:S01]  /*1330*/  LOP3.LUT R18, R10, 0x50, RZ, 0xfc, !PT ;  /* 0x000000500a127812 */ /* 0x000fe200078efcff */
[----:B------:R-:W-:Y:S01]  /*1340*/  @!P6 IMAD.MOV R39, RZ, RZ, -R39 ;  /* 0x000000ffff27e224 */ /* 0x000fe200078e0a27 */
[C---:B------:R-:W-:Y:S01]  /*1350*/  ISETP.GT.U32.AND P6, PT, R0.reuse, R49, PT ;  /* 0x000000310000720c */ /* 0x040fe20003fc4070 */
[----:B------:R-:W-:Y:S01]  /*1360*/  IMAD.MOV R13, RZ, RZ, -R13 ;  /* 0x000000ffff0d7224 */ /* 0x000fe200078e0a0d */
[C---:B------:R-:W-:Y:S01]  /*1370*/  ISETP.GT.U32.AND P4, PT, R0.reuse, R47, PT ;  /* 0x0000002f0000720c */ /* 0x040fe20003f84070 */
[----:B------:R-:W-:Y:S01]  /*1380*/  IMAD.MOV.U32 R45, RZ, RZ, R7 ;  /* 0x000000ffff2d7224 */ /* 0x000fe200078e0007 */
[----:B------:R-:W-:Y:S01]  /*1390*/  IABS R55, R18 ;  /* 0x0000001200377213 */ /* 0x000fe20000000000 */
[----:B------:R-:W-:Y:S01]  /*13a0*/  IMAD R13, R0, R13, R15 ;  /* 0x0000000d000d7224 */ /* 0x000fe200078e020f */
[C---:B------:R-:W-:Y:S01]  /*13b0*/  LOP3.LUT R15, R10.reuse, 0x48, RZ, 0xfc, !PT ;  /* 0x000000480a0f7812 */ /* 0x040fe200078efcff */
[----:B------:R-:W-:Y:S01]  /*13c0*/  @!P1 IMAD.MOV R45, RZ, RZ, -R45 ;  /* 0x000000ffff2d9224 */ /* 0x000fe200078e0a2d */
[----:B------:R-:W-:Y:S01]  /*13d0*/  LOP3.LUT R28, R10, 0x60, RZ, 0xfc, !PT ;  /* 0x000000600a1c7812 */ /* 0x000fe200078efcff */
[----:B------:R-:W-:Y:S01]  /*13e0*/  @!P2 IMAD.MOV R33, RZ, RZ, -R33 ;  /* 0x000000ffff21a224 */ /* 0x000fe200078e0a21 */
[C---:B------:R-:W-:Y:S01]  /*13f0*/  ISETP.GT.U32.AND P1, PT, R0.reuse, R13, PT ;  /* 0x0000000d0000720c */ /* 0x040fe20003f24070 */
[----:B------:R-:W-:Y:S01]  /*1400*/  @!P0 IMAD.MOV R37, RZ, RZ, -R37 ;  /* 0x000000ffff258224 */ /* 0x000fe200078e0a25 */
[----:B------:R-:W-:Y:S01]  /*1410*/  ISETP.GT.U32.AND P2, PT, R0, R43, PT ;  /* 0x0000002b0000720c */ /* 0x000fe20003f44070 */
[--C-:B------:R-:W-:Y:S01]  /*1420*/  @!P6 IMAD.IADD R49, R49, 0x1, -R0.reuse ;  /* 0x000000013131e824 */ /* 0x100fe200078e0a00 */
[----:B------:R-:W-:Y:S01]  /*1430*/  ISETP.GE.AND P0, PT, R30, RZ, PT ;  /* 0x000000ff1e00720c */ /* 0x000fe20003f06270 */
[----:B------:R-:W-:Y:S01]  /*1440*/  @!P4 IMAD.IADD R47, R47, 0x1, -R0 ;  /* 0x000000012f2fc824 */ /* 0x000fe200078e0a00 */
[----:B------:R-:W-:Y:S01]  /*1450*/  IABS R51, R15 ;  /* 0x0000000f00337213 */ /* 0x000fe20000000000 */
[----:B------:R-:W-:Y:S01]  /*1460*/  @!P5 IMAD.MOV R41, RZ, RZ, -R41 ;  /* 0x000000ffff29d224 */ /* 0x000fe200078e0a29 */
[----:B------:R-:W-:-:S02]  /*1470*/  ISETP.GT.U32.AND P6, PT, R0, R49, PT ;  /* 0x000000310000720c */ /* 0x000fc40003fc4070 */
[----:B------:R-:W-:Y:S01]  /*1480*/  ISETP.GT.U32.AND P5, PT, R0, R47, PT ;  /* 0x0000002f0000720c */ /* 0x000fe20003fa4070 */
[----:B------:R-:W-:Y:S01]  /*1490*/  IMAD.HI.U32 R7, R8, R51, RZ ;  /* 0x0000003308077227 */ /* 0x000fe200078e00ff */
[----:B------:R-:W-:Y:S02]  /*14a0*/  ISETP.GE.AND P4, PT, R24, RZ, PT ;  /* 0x000000ff1800720c */ /* 0x000fe40003f86270 */
[----:B------:R-:W-:Y:S01]  /*14b0*/  LOP3.LUT R30, R10, 0x64, RZ, 0xfc, !PT ;  /* 0x000000640a1e7812 */ /* 0x000fe200078efcff */
[--C-:B------:R-:W-:Y:S01]  /*14c0*/  @!P1 IMAD.IADD R13, R13, 0x1, -R0.reuse ;  /* 0x000000010d0d9824 */ /* 0x100fe200078e0a00 */
[----:B------:R-:W-:Y:S01]  /*14d0*/  IABS R65, R28 ;  /* 0x0000001c00417213 */ /* 0x000fe20000000000 */
[--C-:B------:R-:W-:Y:S01]  /*14e0*/  @!P2 IMAD.IADD R43, R43, 0x1, -R0.reuse ;  /* 0x000000012b2ba824 */ /* 0x100fe200078e0a00 */
[----:B------:R-:W-:Y:S01]  /*14f0*/  ISETP.GE.AND P2, PT, R34, RZ, PT ;  /* 0x000000ff2200720c */ /* 0x000fe20003f46270 */
[----:B------:R-:W-:Y:S01]  /*1500*/  IMAD.MOV R7, RZ, RZ, -R7 ;  /* 0x000000ffff077224 */ /* 0x000fe200078e0a07 */
[----:B------:R-:W-:Y:S01]  /*1510*/  ISETP.GT.U32.AND P1, PT, R0, R13, PT ;  /* 0x0000000d0000720c */ /* 0x000fe20003f24070 */
[----:B------:R-:W-:Y:S01]  /*1520*/  @!P6 IMAD.IADD R49, R49, 0x1, -R0 ;  /* 0x000000013131e824 */ /* 0x000fe200078e0a00 */
[----:B------:R-:W-:Y:S01]  /*1530*/  ISETP.GE.AND P6, PT, R18, RZ, PT ;  /* 0x000000ff1200720c */ /* 0x000fe20003fc6270 */
[----:B------:R-:W-:Y:S01]  /*1540*/  @!P0 IMAD.MOV R43, RZ, RZ, -R43 ;  /* 0x000000ffff2b8224 */ /* 0x000fe200078e0a2b */
[----:B------:R-:W-:Y:S01]  /*1550*/  ISETP.GE.AND P0, PT, R15, RZ, PT ;  /* 0x000000ff0f00720c */ /* 0x000fe20003f06270 */
[----:B------:R-:W-:Y:S01]  /*1560*/  IMAD.SHL.U32 R18, R38, 0x10, RZ ;  /* 0x0000001026127824 */ /* 0x000fe200078e00ff */
[----:B------:R-:W-:Y:S01]  /*1570*/  @!P5 IADD3 R47, R47, -R0, RZ ;  /* 0x800000002f2fd210 */ /* 0x000fe20007ffe0ff */
[----:B------:R-:W-:Y:S01]  /*1580*/  IMAD.HI.U32 R15, R8, R53, RZ ;  /* 0x00000035080f7227 */ /* 0x000fe200078e00ff */
[----:B------:R-:W-:-:S02]  /*1590*/  ISETP.GE.AND P5, PT, R17, RZ, PT ;  /* 0x000000ff1100720c */ /* 0x000fc40003fa6270 */
[----:B------:R-:W-:Y:S01]  /*15a0*/  LOP3.LUT R18, R18, 0x70, RZ, 0xc0, !PT ;  /* 0x0000007012127812 */ /* 0x000fe200078ec0ff */
[----:B------:R-:W-:Y:S01]  /*15b0*/  IMAD R7, R0, R7, R51 ;  /* 0x0000000700077224 */ /* 0x000fe200078e0233 */
[----:B------:R-:W-:Y:S01]  /*15c0*/  IABS R67, R30 ;  /* 0x0000001e00437213 */ /* 0x000fe20000000000 */
[----:B------:R-:W-:Y:S01]  /*15d0*/  IMAD.MOV R20, RZ, RZ, -R15 ;  /* 0x000000ffff147224 */ /* 0x000fe200078e0a0f */
[----:B------:R-:W-:Y:S01]  /*15e0*/  LEA R15, R9, R18, 0x7 ;  /* 0x00000012090f7211 */ /* 0x000fe200078e38ff */
[----:B------:R-:W-:Y:S01]  /*15f0*/  @!P1 IMAD.IADD R13, R13, 0x1, -R0 ;  /* 0x000000010d0d9824 */ /* 0x000fe200078e0a00 */
[----:B------:R-:W-:Y:S01]  /*1600*/  LOP3.LUT R18, R10, 0x54, RZ, 0xfc, !PT ;  /* 0x000000540a127812 */ /* 0x000fe200078efcff */
[----:B------:R-:W-:Y:S01]  /*1610*/  @!P2 IMAD.MOV R47, RZ, RZ, -R47 ;  /* 0x000000ffff2fa224 */ /* 0x000fe200078e0a2f */
[C---:B------:R-:W-:Y:S01]  /*1620*/  ISETP.GT.U32.AND P2, PT, R0.reuse, R7, PT ;  /* 0x000000070000720c */ /* 0x040fe20003f44070 */
[----:B------:R-:W-:Y:S01]  /*1630*/  IMAD R9, R0, R20, R53 ;  /* 0x0000001400097224 */ /* 0x000fe200078e0235 */
[----:B------:R-:W-:Y:S01]  /*1640*/  IABS R59, R18 ;  /* 0x00000012003b7213 */ /* 0x000fe20000000000 */
[----:B------:R-:W-:Y:S01]  /*1650*/  IMAD.MOV.U32 R51, RZ, RZ, R13 ;  /* 0x000000ffff337224 */ /* 0x000fe200078e000d */
[----:B------:R-:W-:Y:S01]  /*1660*/  LOP3.LUT R20, R10, 0x58, RZ, 0xfc, !PT ;  /* 0x000000580a147812 */ /* 0x000fe200078efcff */
[----:B------:R-:W-:Y:S01]  /*1670*/  IMAD.HI.U32 R17, R8, R55, RZ ;  /* 0x0000003708117227 */ /* 0x000fe200078e00ff */
[----:B------:R-:W-:-:S02]  /*1680*/  ISETP.GE.AND P1, PT, R18, RZ, PT ;  /* 0x000000ff1200720c */ /* 0x000fc40003f26270 */
[----:B------:R-:W-:Y:S01]  /*1690*/  IABS R61, R20 ;  /* 0x00000014003d7213 */ /* 0x000fe20000000000 */
[----:B------:R-:W-:Y:S01]  /*16a0*/  @!P4 IMAD.MOV R51, RZ, RZ, -R51 ;  /* 0x000000ffff33c224 */ /* 0x000fe200078e0a33 */
[----:B------:R-:W-:Y:S01]  /*16b0*/  ISETP.GT.U32.AND P4, PT, R0, R9, PT ;  /* 0x000000090000720c */ /* 0x000fe20003f84070 */
[----:B------:R-:W-:Y:S01]  /*16c0*/  IMAD.MOV R17, RZ, RZ, -R17 ;  /* 0x000000ffff117224 */ /* 0x000fe200078e0a11 */
[----:B------:R-:W-:Y:S01]  /*16d0*/  LOP3.LUT R32, R10, 0x74, RZ, 0xfc, !PT ;  /* 0x000000740a207812 */ /* 0x000fe200078efcff */
[----:B------:R-:W-:Y:S01]  /*16e0*/  IMAD.HI.U32 R13, R8, R59, RZ ;  /* 0x0000003b080d7227 */ /* 0x000fe200078e00ff */
[----:B------:R-:W-:Y:S02]  /*16f0*/  @!P2 IADD3 R7, R7, -R0, RZ ;  /* 0x800000000707a210 */ /* 0x000fe40007ffe0ff */
[----:B------:R-:W-:Y:S01]  /*1700*/  IABS R75, R32 ;  /* 0x00000020004b7213 */ /* 0x000fe20000000000 */
[C---:B------:R-:W-:Y:S01]  /*1710*/  IMAD R17, R0.reuse, R17, R55 ;  /* 0x0000001100117224 */ /* 0x040fe200078e0237 */
[----:B------:R-:W-:Y:S01]  /*1720*/  ISETP.GT.U32.AND P2, PT, R0, R7, PT ;  /* 0x000000070000720c */ /* 0x000fe20003f44070 */
[----:B------:R-:W-:-:S02]  /*1730*/  IMAD.MOV R13, RZ, RZ, -R13 ;  /* 0x000000ffff0d7224 */ /* 0x000fc400078e0a0d */
[----:B------:R-:W-:-:S04]  /*1740*/  IMAD.HI.U32 R18, R8, R61, RZ ;  /* 0x0000003d08127227 */ /* 0x000fc800078e00ff */
[----:B------:R-:W-:Y:S02]  /*1750*/  @!P4 IMAD.IADD R9, R9, 0x1, -R0 ;  /* 0x000000010909c824 */ /* 0x000fe400078e0a00 */
[C---:B------:R-:W-:Y:S02]  /*1760*/  IMAD R59, R0.reuse, R13, R59 ;  /* 0x0000000d003b7224 */ /* 0x040fe400078e023b */
[----:B------:R-:W-:Y:S01]  /*1770*/  IMAD.MOV R18, RZ, RZ, -R18 ;  /* 0x000000ffff127224 */ /* 0x000fe200078e0a12 */
[C---:B------:R-:W-:Y:S01]  /*1780*/  ISETP.GT.U32.AND P4, PT, R0.reuse, R9, PT ;  /* 0x000000090000720c */ /* 0x040fe20003f84070 */
[----:B------:R-:W-:Y:S01]  /*1790*/  @!P2 IMAD.IADD R7, R7, 0x1, -R0 ;  /* 0x000000010707a824 */ /* 0x000fe200078e0a00 */
[C---:B------:R-:W-:Y:S01]  /*17a0*/  ISETP.GT.U32.AND P2, PT, R0.reuse, R17, PT ;  /* 0x000000110000720c */ /* 0x040fe20003f44070 */
[----:B------:R-:W-:Y:S01]  /*17b0*/  IMAD R61, R0, R18, R61 ;  /* 0x00000012003d7224 */ /* 0x000fe200078e023d */
[----:B------:R-:W-:Y:S01]  /*17c0*/  LOP3.LUT R18, R10, 0x78, RZ, 0xfc, !PT ;  /* 0x000000780a127812 */ /* 0x000fe200078efcff */
[----:B------:R-:W-:Y:S01]  /*17d0*/  @!P3 IMAD.MOV R49, RZ, RZ, -R49 ;  /* 0x000000ffff31b224 */ /* 0x000fe200078e0a31 */
[----:B------:R-:W-:Y:S01]  /*17e0*/  ISETP.GE.AND P3, PT, R20, RZ, PT ;  /* 0x000000ff1400720c */ /* 0x000fe20003f66270 */
[----:B------:R-:W-:Y:S01]  /*17f0*/  IMAD.HI.U32 R20, R8, R63, RZ ;  /* 0x0000003f08147227 */ /* 0x000fe200078e00ff */
[----:B------:R-:W-:-:S03]  /*1800*/  IABS R77, R18 ;  /* 0x00000012004d7213 */ /* 0x000fc60000000000 */
[----:B------:R-:W-:Y:S02]  /*1810*/  IMAD.MOV R20, RZ, RZ, -R20 ;  /* 0x000000ffff147224 */ /* 0x000fe400078e0a14 */
[--C-:B------:R-:W-:Y:S01]  /*1820*/  @!P4 IMAD.IADD R9, R9, 0x1, -R0.reuse ;  /* 0x000000010909c824 */ /* 0x100fe200078e0a00 */
[C---:B------:R-:W-:Y:S01]  /*1830*/  ISETP.GT.U32.AND P4, PT, R0.reuse, R59, PT ;  /* 0x0000003b0000720c */ /* 0x040fe20003f84070 */
[----:B------:R-:W-:Y:S01]  /*1840*/  @!P2 IMAD.IADD R17, R17, 0x1, -R0 ;  /* 0x000000011111a824 */ /* 0x000fe200078e0a00 */
[C---:B------:R-:W-:Y:S01]  /*1850*/  ISETP.GT.U32.AND P2, PT, R0.reuse, R61, PT ;  /* 0x0000003d0000720c */ /* 0x040fe20003f44070 */
[----:B------:R-:W-:Y:S01]  /*1860*/  IMAD R63, R0, R20, R63 ;  /* 0x00000014003f7224 */ /* 0x000fe200078e023f */
[----:B------:R-:W-:Y:S01]  /*1870*/  LOP3.LUT R20, R10, 0x68, RZ, 0xfc, !PT ;  /* 0x000000680a147812 */ /* 0x000fe200078efcff */
[----:B------:R-:W-:Y:S02]  /*1880*/  IMAD.MOV.U32 R53, RZ, RZ, R7 ;  /* 0x000000ffff357224 */ /* 0x000fe400078e0007 */
[----:B------:R-:W-:Y:S01]  /*1890*/  IMAD.HI.U32 R24, R8, R67, RZ ;  /* 0x0000004308187227 */ /* 0x000fe200078e00ff */
[----:B------:R-:W-:-:S03]  /*18a0*/  IABS R69, R20 ;  /* 0x0000001400457213 */ /* 0x000fc60000000000 */
[----:B------:R-:W-:Y:S01]  /*18b0*/  @!P0 IMAD.MOV R53, RZ, RZ, -R53 ;  /* 0x000000ffff358224 */ /* 0x000fe200078e0a35 */
[----:B------:R-:W-:Y:S01]  /*18c0*/  IADD3 R24, -R24, RZ, RZ ;  /* 0x000000ff18187210 */ /* 0x000fe20007ffe1ff */
[--C-:B------:R-:W-:Y:S01]  /*18d0*/  @!P4 IMAD.IADD R59, R59, 0x1, -R0.reuse ;  /* 0x000000013b3bc824 */ /* 0x100fe200078e0a00 */
[----:B------:R-:W-:Y:S01]  /*18e0*/  ISETP.GT.U32.AND P4, PT, R0, R17, PT ;  /* 0x000000110000720c */ /* 0x000fe20003f84070 */
[----:B------:R-:W-:Y:S02]  /*18f0*/  @!P2 IMAD.IADD R61, R61, 0x1, -R0 ;  /* 0x000000013d3da824 */ /* 0x000fe400078e0a00 */
[----:B------:R-:W-:Y:S01]  /*1900*/  IMAD.HI.U32 R22, R8, R65, RZ ;  /* 0x0000004108167227 */ /* 0x000fe200078e00ff */
[C---:B------:R-:W-:Y:S02]  /*1910*/  ISETP.GT.U32.AND P2, PT, R0.reuse, R59, PT ;  /* 0x0000003b0000720c */ /* 0x040fe40003f44070 */
[----:B------:R-:W-:Y:S01]  /*1920*/  ISETP.GT.U32.AND P0, PT, R0, R61, PT ;  /* 0x0000003d0000720c */ /* 0x000fe20003f04070 */
[----:B------:R-:W-:-:S04]  /*1930*/  IMAD.HI.U32 R7, R8, R69, RZ ;  /* 0x0000004508077227 */ /* 0x000fc800078e00ff */
[----:B------:R-:W-:Y:S01]  /*1940*/  IMAD.MOV R22, RZ, RZ, -R22 ;  /* 0x000000ffff167224 */ /* 0x000fe200078e0a16 */
[----:B------:R-:W-:Y:S01]  /*1950*/  IADD3 R7, -R7, RZ, RZ ;  /* 0x000000ff07077210 */ /* 0x000fe20007ffe1ff */
[--C-:B------:R-:W-:Y:S01]  /*1960*/  @!P4 IMAD.IADD R17, R17, 0x1, -R0.reuse ;  /* 0x000000011111c824 */ /* 0x100fe200078e0a00 */
[C---:B------:R-:W-:Y:S01]  /*1970*/  ISETP.GT.U32.AND P4, PT, R0.reuse, R63, PT ;  /* 0x0000003f0000720c */ /* 0x040fe20003f84070 */
[----:B------:R-:W-:Y:S01]  /*1980*/  IMAD R65, R0, R22, R65 ;  /* 0x0000001600417224 */ /* 0x000fe200078e0241 */
[----:B------:R-:W-:Y:S01]  /*1990*/  LOP3.LUT R22, R10, 0x6c, RZ, 0xfc, !PT ;  /* 0x0000006c0a167812 */ /* 0x000fe200078efcff */
[----:B------:R-:W-:Y:S01]  /*19a0*/  IMAD R67, R0, R24, R67 ;  /* 0x0000001800437224 */ /* 0x000fe200078e0243 */
[----:B------:R-:W-:Y:S01]  /*19b0*/  LOP3.LUT R24, R10, 0x70, RZ, 0xfc, !PT ;  /* 0x000000700a187812 */ /* 0x000fe200078efcff */
[--C-:B------:R-:W-:Y:S01]  /*19c0*/  @!P2 IMAD.IADD R59, R59, 0x1, -R0.reuse ;  /* 0x000000013b3ba824 */ /* 0x100fe200078e0a00 */
[C---:B------:R-:W-:Y:S01]  /*19d0*/  ISETP.GT.U32.AND P2, PT, R0.reuse, R65, PT ;  /* 0x000000410000720c */ /* 0x040fe20003f44070 */
[C---:B------:R-:W-:Y:S01]  /*19e0*/  IMAD R69, R0.reuse, R7, R69 ;  /* 0x0000000700457224 */ /* 0x040fe200078e0245 */
[----:B------:R-:W-:Y:S01]  /*19f0*/  IABS R71, R22 ;  /* 0x0000001600477213 */ /* 0x000fe20000000000 */
[----:B------:R-:W-:Y:S01]  /*1a00*/  @!P0 IMAD.IADD R61, R61, 0x1, -R0 ;  /* 0x000000013d3d8824 */ /* 0x000fe200078e0a00 */
[----:B------:R-:W-:Y:S01]  /*1a10*/  ISETP.GT.U32.AND P0, PT, R0, R67, PT ;  /* 0x000000430000720c */ /* 0x000fe20003f04070 */
[----:B------:R-:W-:Y:S01]  /*1a20*/  IMAD.MOV.U32 R55, RZ, RZ, R9 ;  /* 0x000000ffff377224 */ /* 0x000fe200078e0009 */
[----:B------:R-:W-:Y:S01]  /*1a30*/  IABS R73, R24 ;  /* 0x0000001800497213 */ /* 0x000fe20000000000 */
[----:B------:R-:W-:Y:S01]  /*1a40*/  IMAD.HI.U32 R13, R8, R71, RZ ;  /* 0x00000047080d7227 */ /* 0x000fe200078e00ff */
[----:B------:R-:W-:-:S02]  /*1a50*/  @!P4 IADD3 R63, R63, -R0, RZ ;  /* 0x800000003f3fc210 */ /* 0x000fc40007ffe0ff */
[C---:B------:R-:W-:Y:S01]  /*1a60*/  ISETP.GT.U32.AND P4, PT, R0.reuse, R69, PT ;  /* 0x000000450000720c */ /* 0x040fe20003f84070 */
[----:B------:R-:W-:Y:S01]  /*1a70*/  IMAD.MOV R13, RZ, RZ, -R13 ;  /* 0x000000ffff0d7224 */ /* 0x000fe200078e0a0d */
[----:B------:R-:W-:Y:S01]  /*1a80*/  @!P3 IADD3 R61, -R61, RZ, RZ ;  /* 0x000000ff3d3db210 */ /* 0x000fe20007ffe1ff */
[----:B------:R-:W-:Y:S01]  /*1a90*/  @!P2 IMAD.IADD R65, R65, 0x1, -R0 ;  /* 0x000000014141a824 */ /* 0x000fe200078e0a00 */
[----:B------:R-:W-:Y:S01]  /*1aa0*/  ISETP.GT.U32.AND P2, PT, R0, R63, PT ;  /* 0x0000003f0000720c */ /* 0x000fe20003f44070 */
[----:B------:R-:W-:-:S04]  /*1ab0*/  IMAD.HI.U32 R7, R8, R73, RZ ;  /* 0x0000004908077227 */ /* 0x000fc800078e00ff */
[----:B------:R-:W-:Y:S01]  /*1ac0*/  @!P0 IMAD.IADD R67, R67, 0x1, -R0 ;  /* 0x0000000143438824 */ /* 0x000fe200078e0a00 */
[----:B------:R-:W-:Y:S01]  /*1ad0*/  ISETP.GT.U32.AND P0, PT, R0, R65, PT ;  /* 0x000000410000720c */ /* 0x000fe20003f04070 */
[----:B------:R-:W-:-:S04]  /*1ae0*/  IMAD.HI.U32 R10, R8, R75, RZ ;  /* 0x0000004b080a7227 */ /* 0x000fc800078e00ff */
[----:B------:R-:W-:Y:S01]  /*1af0*/  @!P4 IMAD.IADD R69, R69, 0x1, -R0 ;  /* 0x000000014545c824 */ /* 0x000fe200078e0a00 */
[C---:B------:R-:W-:Y:S01]  /*1b00*/  ISETP.GT.U32.AND P4, PT, R0.reuse, R67, PT ;  /* 0x000000430000720c */ /* 0x040fe20003f84070 */
[----:B------:R-:W-:Y:S01]  /*1b10*/  @!P5 IMAD.MOV R55, RZ, RZ, -R55 ;  /* 0x000000ffff37d224 */ /* 0x000fe200078e0a37 */
[----:B------:R-:W-:Y:S01]  /*1b20*/  @!P2 IADD3 R63, R63, -R0, RZ ;  /* 0x800000003f3fa210 */ /* 0x000fe20007ffe0ff */
[C---:B------:R-:W-:Y:S01]  /*1b30*/  IMAD R71, R0.reuse, R13, R71 ;  /* 0x0000000d00477224 */ /* 0x040fe200078e0247 */
[C---:B------:R-:W-:Y:S01]  /*1b40*/  ISETP.GT.U32.AND P5, PT, R0.reuse, R69, PT ;  /* 0x000000450000720c */ /* 0x040fe20003fa4070 */
[----:B------:R-:W-:Y:S02]  /*1b50*/  IMAD.MOV R7, RZ, RZ, -R7 ;  /* 0x000000ffff077224 */ /* 0x000fe400078e0a07 */
[----:B------:R-:W-:Y:S01]  /*1b60*/  IMAD.MOV R10, RZ, RZ, -R10 ;  /* 0x000000ffff0a7224 */ /* 0x000fe200078e0a0a */
[----:B------:R-:W-:Y:S01]  /*1b70*/  ISETP.GT.U32.AND P2, PT, R0, R71, PT ;  /* 0x000000470000720c */ /* 0x000fe20003f44070 */
[----:B------:R-:W-:-:S02]  /*1b80*/  VIADD R13, R12, 0x80 ;  /* 0x000000800c0d7836 */ /* 0x000fc40000000000 */
[----:B------:R-:W-:-:S03]  /*1b90*/  IMAD.HI.U32 R8, R8, R77, RZ ;  /* 0x0000004d08087227 */ /* 0x000fc600078e00ff */
[----:B------:R-:W-:Y:S01]  /*1ba0*/  IABS R79, R13 ;  /* 0x0000000d004f7213 */ /* 0x000fe20000000000 */
[C---:B------:R-:W-:Y:S02]  /*1bb0*/  IMAD R73, R0.reuse, R7, R73 ;  /* 0x0000000700497224 */ /* 0x040fe400078e0249 */
[C---:B------:R-:W-:Y:S02]  /*1bc0*/  IMAD R75, R0.reuse, R10, R75 ;  /* 0x0000000a004b7224 */ /* 0x040fe400078e024b */
[----:B------:R-:W-:Y:S02]  /*1bd0*/  IMAD.MOV R8, RZ, RZ, -R8 ;  /* 0x000000ffff087224 */ /* 0x000fe400078e0a08 */
[----:B------:R-:W-:Y:S01]  /*1be0*/  @!P0 IMAD.IADD R65, R65, 0x1, -R0 ;  /* 0x0000000141418824 */ /* 0x000fe200078e0a00 */
[----:B------:R-:W-:Y:S01]  /*1bf0*/  ISETP.GT.U32.AND P0, PT, R0, R73, PT ;  /* 0x000000490000720c */ /* 0x000fe20003f04070 */
[----:B------:R-:W-:Y:S01]  /*1c00*/  IMAD.HI.U32 R7, R6, R57, RZ ;  /* 0x0000003906077227 */ /* 0x000fe200078e00ff */
[----:B------:R-:W-:-:S02]  /*1c10*/  @!P2 IADD3 R71, R71, -R0, RZ ;  /* 0x800000004747a210 */ /* 0x000fc40007ffe0ff */
[----:B------:R-:W-:Y:S01]  /*1c20*/  ISETP.GE.AND P2, PT, R26, RZ, PT ;  /* 0x000000ff1a00720c */ /* 0x000fe20003f46270 */
[C---:B------:R-:W-:Y:S01]  /*1c30*/  IMAD R77, R0.reuse, R8, R77 ;  /* 0x00000008004d7224 */ /* 0x040fe200078e024d */
[----:B------:R-:W-:Y:S01]  /*1c40*/  IADD3 R26, R15, UR12, RZ ;  /* 0x0000000c0f1a7c10 */ /* 0x000fe2000fffe0ff */
[----:B------:R-:W-:Y:S01]  /*1c50*/  @!P4 IMAD.IADD R67, R67, 0x1, -R0 ;  /* 0x000000014343c824 */ /* 0x000fe200078e0a00 */
[----:B------:R-:W-:Y:S01]  /*1c60*/  ISETP.GT.U32.AND P4, PT, R0, R75, PT ;  /* 0x0000004b0000720c */ /* 0x000fe20003f84070 */
[----:B------:R-:W-:-:S04]  /*1c70*/  IMAD.HI.U32 R6, R6, R79, RZ ;  /* 0x0000004f06067227 */ /* 0x000fc800078e00ff */
[----:B------:R-:W-:Y:S02]  /*1c80*/  IMAD.MOV R7, RZ, RZ, -R7 ;  /* 0x000000ffff077224 */ /* 0x000fe400078e0a07 */
[----:B------:R-:W-:Y:S01]  /*1c90*/  @!P5 IMAD.IADD R69, R69, 0x1, -R0 ;  /* 0x000000014545d824 */ /* 0x000fe200078e0a00 */
[----:B------:R-:W-:Y:S01]  /*1ca0*/  ISETP.GT.U32.AND P5, PT, R0, R77, PT ;  /* 0x0000004d0000720c */ /* 0x000fe20003fa4070 */
[----:B------:R-:W-:Y:S02]  /*1cb0*/  IMAD.MOV R6, RZ, RZ, -R6 ;  /* 0x000000ffff067224 */ /* 0x000fe400078e0a06 */
[C---:B------:R-:W-:Y:S02]  /*1cc0*/  IMAD R9, R4.reuse, R7, R57 ;  /* 0x0000000704097224 */ /* 0x040fe400078e0239 */
[----:B------:R-:W-:Y:S02]  /*1cd0*/  IMAD.MOV.U32 R57, RZ, RZ, R17 ;  /* 0x000000ffff397224 */ /* 0x000fe400078e0011 */
[----:B------:R-:W-:-:S02]  /*1ce0*/  IMAD R17, R4, R6, R79 ;  /* 0x0000000604117224 */ /* 0x000fc400078e024f */
[--C-:B------:R-:W-:Y:S01]  /*1cf0*/  @!P0 IMAD.IADD R73, R73, 0x1, -R0.reuse ;  /* 0x0000000149498824 */ /* 0x100fe200078e0a00 */
[C---:B------:R-:W-:Y:S01]  /*1d00*/  ISETP.GT.U32.AND P0, PT, R4.reuse, R9, PT ;  /* 0x000000090400720c */ /* 0x040fe20003f04070 */
[--C-:B------:R-:W-:Y:S01]  /*1d10*/  @!P4 IMAD.IADD R75, R75, 0x1, -R0.reuse ;  /* 0x000000014b4bc824 */ /* 0x100fe200078e0a00 */
[----:B------:R-:W-:Y:S01]  /*1d20*/  ISETP.GT.U32.AND P4, PT, R4, R17, PT ;  /* 0x000000110400720c */ /* 0x000fe20003f84070 */
[----:B------:R-:W-:Y:S01]  /*1d30*/  @!P5 IMAD.IADD R77, R77, 0x1, -R0 ;  /* 0x000000014d4dd824 */ /* 0x000fe200078e0a00 */
[C---:B------:R-:W-:Y:S01]  /*1d40*/  ISETP.GT.U32.AND P5, PT, R0.reuse, R73, PT ;  /* 0x000000490000720c */ /* 0x040fe20003fa4070 */
[----:B------:R-:W-:Y:S01]  /*1d50*/  @!P1 IMAD.MOV R59, RZ, RZ, -R59 ;  /* 0x000000ffff3b9224 */ /* 0x000fe200078e0a3b */
[C---:B------:R-:W-:Y:S01]  /*1d60*/  ISETP.GT.U32.AND P1, PT, R0.reuse, R71, PT ;  /* 0x000000470000720c */ /* 0x040fe20003f24070 */
[----:B------:R-:W-:Y:S01]  /*1d70*/  @!P6 IMAD.MOV R57, RZ, RZ, -R57 ;  /* 0x000000ffff39e224 */ /* 0x000fe200078e0a39 */
[----:B------:R-:W-:Y:S01]  /*1d80*/  ISETP.GT.U32.AND P3, PT, R0, R75, PT ;  /* 0x0000004b0000720c */ /* 0x000fe20003f64070 */
[----:B------:R-:W-:Y:S01]  /*1d90*/  @!P2 IMAD.MOV R63, RZ, RZ, -R63 ;  /* 0x000000ffff3fa224 */ /* 0x000fe200078e0a3f */
[----:B------:R-:W-:Y:S01]  /*1da0*/  ISETP.GE.AND P6, PT, R28, RZ, PT ;  /* 0x000000ff1c00720c */ /* 0x000fe20003fc6270 */
[----:B------:R-:W1:Y:S02]  /*1db0*/  LDC.64 R6, c[0x0][0x230] ;  /* 0x00008c00ff067b82 */ /* 0x000e640000000a00 */
[--C-:B------:R-:W-:Y:S01]  /*1dc0*/  @!P0 IMAD.IADD R9, R9, 0x1, -R4.reuse ;  /* 0x0000000109098824 */ /* 0x100fe200078e0a04 */
[----:B------:R-:W-:Y:S01]  /*1dd0*/  ISETP.GT.U32.AND P0, PT, R0, R77, PT ;  /* 0x0000004d0000720c */ /* 0x000fe20003f04070 */
[----:B------:R-:W-:-:S02]  /*1de0*/  @!P4 IMAD.IADD R17, R17, 0x1, -R4 ;  /* 0x000000011111c824 */ /* 0x000fc400078e0a04 */
[--C-:B------:R-:W-:Y:S01]  /*1df0*/  @!P5 IMAD.IADD R73, R73, 0x1, -R0.reuse ;  /* 0x000000014949d824 */ /* 0x100fe200078e0a00 */
[C---:B------:R-:W-:Y:S01]  /*1e00*/  ISETP.GT.U32.AND P2, PT, R4.reuse, R9, PT ;  /* 0x000000090400720c */ /* 0x040fe20003f44070 */
[--C-:B------:R-:W-:Y:S01]  /*1e10*/  @!P1 IMAD.IADD R71, R71, 0x1, -R0.reuse ;  /* 0x0000000147479824 */ /* 0x100fe200078e0a00 */
[----:B------:R-:W-:Y:S02]  /*1e20*/  ISETP.GT.U32.AND P4, PT, R4, R17, PT ;  /* 0x000000110400720c */ /* 0x000fe40003f84070 */
[----:B------:R-:W-:Y:S01]  /*1e30*/  @!P3 IADD3 R75, R75, -R0, RZ ;  /* 0x800000004b4bb210 */ /* 0x000fe20007ffe0ff */
[----:B------:R-:W-:Y:S01]  /*1e40*/  @!P6 IMAD.MOV R65, RZ, RZ, -R65 ;  /* 0x000000ffff41e224 */ /* 0x000fe200078e0a41 */
[----:B------:R-:W-:Y:S02]  /*1e50*/  ISETP.GE.AND P1, PT, R20, RZ, PT ;  /* 0x000000ff1400720c */ /* 0x000fe40003f26270 */
[----:B------:R-:W-:Y:S01]  /*1e60*/  ISETP.GE.AND P5, PT, R22, RZ, PT ;  /* 0x000000ff1600720c */ /* 0x000fe20003fa6270 */
[----:B------:R-:W-:Y:S01]  /*1e70*/  @!P0 IMAD.IADD R77, R77, 0x1, -R0 ;  /* 0x000000014d4d8824 */ /* 0x000fe200078e0a00 */
[----:B------:R-:W-:-:S02]  /*1e80*/  ISETP.GE.AND P3, PT, R24, RZ, PT ;  /* 0x000000ff1800720c */ /* 0x000fc40003f66270 */
[----:B------:R-:W-:Y:S01]  /*1e90*/  ISETP.GE.AND P6, PT, R30, RZ, PT ;  /* 0x000000ff1e00720c */ /* 0x000fe20003fc6270 */
[--C-:B------:R-:W-:Y:S01]  /*1ea0*/  @!P2 IMAD.IADD R9, R9, 0x1, -R4.reuse ;  /* 0x000000010909a824 */ /* 0x100fe200078e0a04 */
[----:B------:R-:W-:Y:S01]  /*1eb0*/  ISETP.GE.AND P0, PT, R32, RZ, PT ;  /* 0x000000ff2000720c */ /* 0x000fe20003f06270 */
[----:B------:R-:W-:Y:S01]  /*1ec0*/  @!P4 IMAD.IADD R17, R17, 0x1, -R4 ;  /* 0x000000011111c824 */ /* 0x000fe200078e0a04 */
[----:B------:R-:W-:Y:S01]  /*1ed0*/  ISETP.GE.AND P2, PT, R18, RZ, PT ;  /* 0x000000ff1200720c */ /* 0x000fe20003f46270 */
[----:B-1----:R-:W-:Y:S01]  /*1ee0*/  VIADD R10, R6, 0xffffffff ;  /* 0xffffffff060a7836 */ /* 0x002fe20000000000 */
[----:B------:R-:W-:Y:S01]  /*1ef0*/  ISETP.NE.AND P4, PT, R3, RZ, PT ;  /* 0x000000ff0300720c */ /* 0x000fe20003f85270 */
[----:B------:R-:W-:Y:S01]  /*1f00*/  @!P1 IMAD.MOV R69, RZ, RZ, -R69 ;  /* 0x000000ffff459224 */ /* 0x000fe200078e0a45 */
[----:B------:R-:W-:Y:S02]  /*1f10*/  LOP3.LUT R4, RZ, R3, RZ, 0x33, !PT ;  /* 0x00000003ff047212 */ /* 0x000fe400078e33ff */
[----:B------:R-:W-:Y:S01]  /*1f20*/  @!P5 IADD3 R71, -R71, RZ, RZ ;  /* 0x000000ff4747d210 */ /* 0x000fe20007ffe1ff */
[----:B------:R-:W-:Y:S01]  /*1f30*/  @!P3 IMAD.MOV R73, RZ, RZ, -R73 ;  /* 0x000000ffff49b224 */ /* 0x000fe200078e0a49 */
[----:B------:R-:W-:Y:S01]  /*1f40*/  ISETP.NE.AND P1, PT, R2, RZ, PT ;  /* 0x000000ff0200720c */ /* 0x000fe20003f25270 */
[----:B------:R-:W-:Y:S01]  /*1f50*/  @!P6 IMAD.MOV R67, RZ, RZ, -R67 ;  /* 0x000000ffff43e224 */ /* 0x000fe200078e0a43 */
[----:B------:R-:W-:Y:S01]  /*1f60*/  LOP3.LUT R0, RZ, R2, RZ, 0x33, !PT ;  /* 0x00000002ff007212 */ /* 0x000fe200078e33ff */
[----:B------:R-:W-:Y:S01]  /*1f70*/  @!P0 IMAD.MOV R75, RZ, RZ, -R75 ;  /* 0x000000ffff4b8224 */ /* 0x000fe200078e0a4b */
[----:B------:R-:W-:Y:S01]  /*1f80*/  ISETP.GE.AND P5, PT, R12, RZ, PT ;  /* 0x000000ff0c00720c */ /* 0x000fe20003fa6270 */
[----:B------:R-:W1:Y:S01]  /*1f90*/  LDC.64 R2, c[0x0][0x238] ;  /* 0x00008e00ff027b82 */ /* 0x000e620000000a00 */
[----:B------:R-:W-:Y:S01]  /*1fa0*/  ISETP.GE.AND P3, PT, R13, RZ, PT ;  /* 0x000000ff0d00720c */ /* 0x000fe20003f66270 */
[----:B------:R-:W-:Y:S01]  /*1fb0*/  @!P2 IMAD.MOV R77, RZ, RZ, -R77 ;  /* 0x000000ffff4da224 */ /* 0x000fe200078e0a4d */
[----:B------:R-:W-:-:S02]  /*1fc0*/  SEL R250, R4, R14, !P4 ;  /* 0x0000000e04fa7207 */ /* 0x000fc40006000000 */
[C---:B------:R-:W-:Y:S02]  /*1fd0*/  SEL R249, R4.reuse, R19, !P4 ;  /* 0x0000001304f97207 */ /* 0x040fe40006000000 */
[----:B------:R-:W-:Y:S01]  /*1fe0*/  SEL R248, R4, R21, !P4 ;  /* 0x0000001504f87207 */ /* 0x000fe20006000000 */
[----:B------:R-:W-:Y:S01]  /*1ff0*/  IMAD R250, R250, UR5, RZ ;  /* 0x00000005fafa7c24 */ /* 0x000fe2000f8e02ff */
[C---:B------:R-:W-:Y:S01]  /*2000*/  SEL R247, R4.reuse, R23, !P4 ;  /* 0x0000001704f77207 */ /* 0x040fe20006000000 */
[----:B------:R-:W-:Y:S01]  /*2010*/  IMAD R249, R249, UR5, RZ ;  /* 0x00000005f9f97c24 */ /* 0x000fe2000f8e02ff */
[C---:B------:R-:W-:Y:S01]  /*2020*/  SEL R246, R4.reuse, R25, !P4 ;  /* 0x0000001904f67207 */ /* 0x040fe20006000000 */
[----:B------:R-:W-:Y:S01]  /*2030*/  @!P5 IMAD.MOV R9, RZ, RZ, -R9 ;  /* 0x000000ffff09d224 */ /* 0x000fe200078e0a09 */
[C---:B------:R-:W-:Y:S01]  /*2040*/  SEL R245, R4.reuse, R27, !P4 ;  /* 0x0000001b04f57207 */ /* 0x040fe20006000000 */
[----:B------:R-:W-:Y:S01]  /*2050*/  @!P3 IMAD.MOV R17, RZ, RZ, -R17 ;  /* 0x000000ffff11b224 */ /* 0x000fe200078e0a11 */
[----:B------:R-:W-:Y:S01]  /*2060*/  SEL R244, R4, R29, !P4 ;  /* 0x0000001d04f47207 */ /* 0x000fe20006000000 */
[----:B------:R-:W-:Y:S01]  /*2070*/  IMAD R248, R248, UR5, RZ ;  /* 0x00000005f8f87c24 */ /* 0x000fe2000f8e02ff */
[C---:B------:R-:W-:Y:S01]  /*2080*/  SEL R243, R4.reuse, R31, !P4 ;  /* 0x0000001f04f37207 */ /* 0x040fe20006000000 */
[----:B------:R-:W-:Y:S01]  /*2090*/  IMAD R247, R247, UR5, RZ ;  /* 0x00000005f7f77c24 */ /* 0x000fe2000f8e02ff */
        /* <DEDUP_REMOVED lines=46> */
[----:B------:R-:W-:Y:S01]  /*2380*/  SEL R14, R4, R5, !P4 ;  /* 0x00000005040e7207 */ /* 0x000fe20006000000 */
[----:B------:R-:W-:Y:S01]  /*2390*/  IMAD R219, R219, UR5, RZ ;  /* 0x00000005dbdb7c24 */ /* 0x000fe2000f8e02ff */
[----:B------:R-:W-:Y:S01]  /*23a0*/  SEL R4, R0, R9, !P1 ;  /* 0x0000000900047207 */ /* 0x000fe20004800000 */
[----:B------:R-:W-:Y:S01]  /*23b0*/  IMAD R218, R218, UR5, RZ ;  /* 0x00000005dada7c24 */ /* 0x000fe2000f8e02ff */
[----:B------:R-:W-:Y:S01]  /*23c0*/  SEL R8, R0, R17, !P1 ;  /* 0x0000001100087207 */ /* 0x000fe20004800000 */
[C---:B------:R-:W-:Y:S01]  /*23d0*/  VIADD R0, R6.reuse, 0xfffffffe ;  /* 0xfffffffe06007836 */ /* 0x040fe20000000000 */
[----:B------:R-:W-:Y:S01]  /*23e0*/  IADD3 R5, R6, -0x3, RZ ;  /* 0xfffffffd06057810 */ /* 0x000fe20007ffe0ff */
[----:B------:R-:W-:Y:S01]  /*23f0*/  IMAD R217, R217, UR5, RZ ;  /* 0x00000005d9d97c24 */ /* 0x000fe2000f8e02ff */
[----:B------:R-:W-:Y:S01]  /*2400*/  ISETP.GE.U32.AND P4, PT, R10, 0x7fffffe0, PT ;  /* 0x7fffffe00a00780c */ /* 0x000fe20003f86070 */
[----:B------:R-:W-:Y:S01]  /*2410*/  IMAD R216, R216, UR5, RZ ;  /* 0x00000005d8d87c24 */ /* 0x000fe2000f8e02ff */
[----:B------:R-:W-:Y:S01]  /*2420*/  ISETP.GE.U32.AND P5, PT, R0, 0x7fffffdf, PT ;  /* 0x7fffffdf0000780c */ /* 0x000fe20003fa6070 */
[----:B-1----:R-:W-:Y:S01]  /*2430*/  IMAD R0, R92, R3, RZ ;  /* 0x000000035c007224 */ /* 0x002fe200078e02ff */
[----:B------:R-:W-:Y:S01]  /*2440*/  ISETP.GE.U32.AND P6, PT, R5, 0x7fffffde, PT ;  /* 0x7fffffde0500780c */ /* 0x000fe20003fc6070 */
[-C--:B------:R-:W-:Y:S01]  /*2450*/  IMAD R5, R4, R7.reuse, RZ ;  /* 0x0000000704057224 */ /* 0x080fe200078e02ff */
[----:B------:R-:W-:Y:S01]  /*2460*/  LOP3.LUT R20, R15, 0x60, RZ, 0x3c, !PT ;  /* 0x000000600f147812 */ /* 0x000fe200078e3cff */
[----:B------:R-:W-:Y:S01]  /*2470*/  IMAD R4, R8, R7, RZ ;  /* 0x0000000708047224 */ /* 0x000fe200078e02ff */
[----:B------:R-:W-:Y:S01]  /*2480*/  LEA R37, P0, R0, UR8, 0x2 ;  /* 0x0000000800257c11 */ /* 0x000fe2000f8010ff */
[----:B------:R-:W-:Y:S01]  /*2490*/  IMAD R14, R14, UR5, RZ ;  /* 0x000000050e0e7c24 */ /* 0x000fe2000f8e02ff */
[----:B------:R-:W-:Y:S01]  /*24a0*/  IADD3 R20, R20, UR12, RZ ;  /* 0x0000000c14147c10 */ /* 0x000fe2000fffe0ff */
[----:B------:R-:W-:Y:S01]  /*24b0*/  IMAD.SHL.U32 R19, R5, 0x4, RZ ;  /* 0x0000000405137824 */ /* 0x000fe200078e00ff */
[----:B------:R-:W-:Y:S01]  /*24c0*/  LEA.HI.X.SX32 R7, R0, UR9, 0x2, P0 ;  /* 0x0000000900077c11 */ /* 0x000fe200080f16ff */
[----:B------:R-:W-:Y:S01]  /*24d0*/  IMAD.SHL.U32 R18, R4, 0x4, RZ ;  /* 0x0000000404127824 */ /* 0x000fe200078e00ff */
[-C--:B------:R-:W-:Y:S01]  /*24e0*/  LEA R34, P0, R250, R37.reuse, 0x2 ;  /* 0x00000025fa227211 */ /* 0x080fe200078010ff */
[----:B------:R-:W-:Y:S01]  /*24f0*/  VIADD R9, R6, 0xfffffffc ;  /* 0xfffffffc06097836 */ /* 0x000fe20000000000 */
[C---:B------:R-:W-:Y:S01]  /*2500*/  LEA R90, P3, R249.reuse, R37, 0x2 ;  /* 0x00000025f95a7211 */ /* 0x040fe200078610ff */
[----:B------:R-:W-:Y:S01]  /*2510*/  IMAD.SHL.U32 R17, R2, 0x2, RZ ;  /* 0x0000000202117824 */ /* 0x000fe200078e00ff */
[-C--:B------:R-:W-:Y:S01]  /*2520*/  LEA.HI.X.SX32 R35, R250, R7.reuse, 0x2, P0 ;  /* 0x00000007fa237211 */ /* 0x080fe200000f16ff */
[C---:B------:R-:W-:Y:S01]  /*2530*/  VIADD R10, R6.reuse, 0xfffffffb ;  /* 0xfffffffb060a7836 */ /* 0x040fe20000000000 */
[----:B------:R-:W-:Y:S01]  /*2540*/  LEA.HI.X.SX32 R91, R249, R7, 0x2, P3 ;  /* 0x00000007f95b7211 */ /* 0x000fe200018f16ff */
[----:B------:R-:W-:Y:S01]  /*2550*/  VIADD R8, R6, 0xfffffffa ;  /* 0xfffffffa06087836 */ /* 0x000fe20000000000 */
[CC--:B------:R-:W-:Y:S01]  /*2560*/  LEA R64, P0, R248.reuse, R37.reuse, 0x2 ;  /* 0x00000025f8407211 */ /* 0x0c0fe200078010ff */
[----:B------:R1:W-:Y:S01]  /*2570*/  STL [R1+0x210], R17 ;  /* 0x0002101101007387 */ /* 0x0003e20000100800 */
[C---:B------:R-:W-:Y:S01]  /*2580*/  LEA R88, P3, R247.reuse, R37, 0x2 ;  /* 0x00000025f7587211 */ /* 0x040fe200078610ff */
[----:B------:R-:W2:Y:S01]  /*2590*/  LDC R27, c[0x0][0x230] ;  /* 0x00008c00ff1b7b82 */ /* 0x000ea20000000800 */
[-C--:B------:R-:W-:Y:S01]  /*25a0*/  LEA.HI.X.SX32 R65, R248, R7.reuse, 0x2, P0 ;  /* 0x00000007f8417211 */ /* 0x080fe200000f16ff */
[C---:B------:R-:W-:Y:S01]  /*25b0*/  IMAD R93, R2.reuse, 0x1b, RZ ;  /* 0x0000001b025d7824 */ /* 0x040fe200078e02ff */
[----:B------:R-:W-:Y:S01]  /*25c0*/  LEA.HI.X.SX32 R89, R247, R7, 0x2, P3 ;  /* 0x00000007f7597211 */ /* 0x000fe200018f16ff */
[----:B------:R-:W-:Y:S01]  /*25d0*/  IMAD R252, R2, 0x1e, RZ ;  /* 0x0000001e02fc7824 */ /* 0x000fe200078e02ff */
[-C--:B------:R-:W-:Y:S01]  /*25e0*/  LEA R62, P0, R246, R37.reuse, 0x2 ;  /* 0x00000025f63e7211 */ /* 0x080fe200078010ff */
[----:B------:R-:W-:Y:S01]  /*25f0*/  IMAD R251, R2, 0x1f, RZ ;  /* 0x0000001f02fb7824 */ /* 0x000fe200078e02ff */
[----:B------:R-:W-:-:S02]  /*2600*/  LEA R32, P3, R245, R37, 0x2 ;  /* 0x00000025f5207211 */ /* 0x000fc400078610ff */
[-C--:B------:R-:W-:Y:S02]  /*2610*/  LEA.HI.X.SX32 R63, R246, R7.reuse, 0x2, P0 ;  /* 0x00000007f63f7211 */ /* 0x080fe400000f16ff */
[----:B------:R-:W-:Y:S02]  /*2620*/  LEA.HI.X.SX32 R33, R245, R7, 0x2, P3 ;  /* 0x00000007f5217211 */ /* 0x000fe400018f16ff */
[CC--:B------:R-:W-:Y:S02]  /*2630*/  LEA R60, P0, R244.reuse, R37.reuse, 0x2 ;  /* 0x00000025f43c7211 */ /* 0x0c0fe400078010ff */
[C---:B------:R-:W-:Y:S02]  /*2640*/  LEA R86, P3, R243.reuse, R37, 0x2 ;  /* 0x00000025f3567211 */ /* 0x040fe400078610ff */
[-C--:B------:R-:W-:Y:S02]  /*2650*/  LEA.HI.X.SX32 R61, R244, R7.reuse, 0x2, P0 ;  /* 0x00000007f43d7211 */ /* 0x080fe400000f16ff */
[----:B------:R-:W-:-:S02]  /*2660*/  LEA.HI.X.SX32 R87, R243, R7, 0x2, P3 ;  /* 0x00000007f3577211 */ /* 0x000fc400018f16ff */
[CC--:B------:R-:W-:Y:S02]  /*2670*/  LEA R58, P0, R242.reuse, R37.reuse, 0x2 ;  /* 0x00000025f23a7211 */ /* 0x0c0fe400078010ff */
[C---:B------:R-:W-:Y:S02]  /*2680*/  LEA R84, P3, R241.reuse, R37, 0x2 ;  /* 0x00000025f1547211 */ /* 0x040fe400078610ff */
[-C--:B------:R-:W-:Y:S02]  /*2690*/  LEA.HI.X.SX32 R59, R242, R7.reuse, 0x2, P0 ;  /* 0x00000007f23b7211 */ /* 0x080fe400000f16ff */
[----:B------:R-:W-:Y:S02]  /*26a0*/  LEA.HI.X.SX32 R85, R241, R7, 0x2, P3 ;  /* 0x00000007f1557211 */ /* 0x000fe400018f16ff */
[-C--:B------:R-:W-:Y:S02]  /*26b0*/  LEA R56, P0, R240, R37.reuse, 0x2 ;  /* 0x00000025f0387211 */ /* 0x080fe400078010ff */
        /* <DEDUP_REMOVED lines=39> */
[-C--:B------:R-:W-:Y:S02]  /*2930*/  LEA R66, P0, R216, R37.reuse, 0x2 ;  /* 0x00000025d8427211 */ /* 0x080fe400078010ff */
[----:B------:R-:W-:Y:S02]  /*2940*/  LEA R36, P3, R14, R37, 0x2 ;  /* 0x000000250e247211 */ /* 0x000fe400078610ff */
[-C--:B------:R-:W-:Y:S02]  /*2950*/  LEA.HI.X.SX32 R67, R216, R7.reuse, 0x2, P0 ;  /* 0x00000007d8437211 */ /* 0x080fe400000f16ff */
[----:B------:R-:W-:Y:S01]  /*2960*/  LEA.HI.X.SX32 R37, R14, R7, 0x2, P3 ;  /* 0x000000070e257211 */ /* 0x000fe200018f16ff */
[----:B------:R-:W-:Y:S01]  /*2970*/  VIADD R7, R6, 0xfffffff9 ;  /* 0xfffffff906077836 */ /* 0x000fe20000000000 */
[----:B------:R-:W-:-:S02]  /*2980*/  IADD3 R174, P0, R19, UR6, RZ ;  /* 0x0000000613ae7c10 */ /* 0x000fc4000ff1e0ff */
[----:B------:R-:W-:Y:S02]  /*2990*/  IADD3 R204, P3, R18, UR6, RZ ;  /* 0x0000000612cc7c10 */ /* 0x000fe4000ff7e0ff */
[----:B------:R-:W-:Y:S02]  /*29a0*/  LEA.HI.X.SX32 R175, R5, UR7, 0x2, P0 ;  /* 0x0000000705af7c11 */ /* 0x000fe400080f16ff */
[----:B------:R-:W-:Y:S02]  /*29b0*/  LEA.HI.X.SX32 R205, R4, UR7, 0x2, P3 ;  /* 0x0000000704cd7c11 */ /* 0x000fe400098f16ff */
[----:B------:R-:W-:Y:S01]  /*29c0*/  ISETP.GE.U32.AND P3, PT, R7, 0x7fffffda, PT ;  /* 0x7fffffda0700780c */ /* 0x000fe20003f66070 */
[----:B------:R-:W-:Y:S01]  /*29d0*/  VIADD R7, R6, 0xfffffff8 ;  /* 0xfffffff806077836 */ /* 0x000fe20000000000 */
[----:B------:R-:W-:Y:S01]  /*29e0*/  ISETP.GE.U32.AND P1, PT, R9, 0x7fffffdd, PT ;  /* 0x7fffffdd0900780c */ /* 0x000fe20003f26070 */
[----:B------:R-:W-:Y:S01]  /*29f0*/  @!PT LDS RZ, [RZ] ;  /* 0x00000000fffff984 */ /* 0x000fe20000000800 */
[----:B------:R-:W-:Y:S01]  /*2a00*/  @!PT LDS RZ, [RZ] ;  /* 0x00000000fffff984 */ /* 0x000fe20000000800 */
[----:B------:R-:W-:Y:S01]  /*2a10*/  @!PT LDS RZ, [RZ] ;  /* 0x00000000fffff984 */ /* 0x000fe20000000800 */
[----:B------:R3:W-:Y:S01]  /*2a20*/  LDGSTS.E [R26], desc[UR16][R174.64], !P4 ;  /* 0x00000000ae1a7fae */ /* 0x0007e2000e121850 */
[----:B------:R-:W-:Y:S01]  /*2a30*/  IMAD.WIDE R210, R2, 0x4, R174 ;  /* 0x0000000402d27825 */ /* 0x000fe200078e02ae */
[----:B------:R-:W-:-:S02]  /*2a40*/  ISETP.GE.U32.AND P2, PT, R10, 0x7fffffdc, PT ;  /* 0x7fffffdc0a00780c */ /* 0x000fc40003f46070 */
[----:B------:R4:W-:Y:S01]  /*2a50*/  LDGSTS.E [R26+0x4000], desc[UR16][R204.64], !P4 ;  /* 0x04000000cc1a7fae */ /* 0x0009e2000e121850 */
[----:B------:R-:W-:Y:S01]  /*2a60*/  ISETP.GE.U32.AND P4, PT, R7, 0x7fffffd9, PT ;  /* 0x7fffffd90700780c */ /* 0x000fe20003f86070 */
[----:B------:R-:W-:Y:S01]  /*2a70*/  IMAD.WIDE R200, R2, 0x4, R204 ;  /* 0x0000000402c87825 */ /* 0x000fe200078e02cc */
[----:B------:R-:W-:Y:S01]  /*2a80*/  ISETP.GE.U32.AND P0, PT, R8, 0x7fffffdb, PT ;  /* 0x7fffffdb0800780c */ /* 0x000fe20003f06070 */
[----:B------:R4:W-:Y:S01]  /*2a90*/  LDGSTS.E [R26+0x4], desc[UR16][R210.64], !P5 ;  /* 0x00004000d21a7fae */ /* 0x0009e2000e921850 */
[----:B------:R-:W-:Y:S01]  /*2aa0*/  LOP3.LUT R10, R15, 0x10, RZ, 0x3c, !PT ;  /* 0x000000100f0a7812 */ /* 0x000fe200078e3cff */
[C---:B------:R-:W-:Y:S02]  /*2ab0*/  IMAD.WIDE R188, R17.reuse, 0x4, R174 ;  /* 0x0000000411bc7825 */ /* 0x040fe400078e02ae */
[----:B------:R4:W-:Y:S01]  /*2ac0*/  LDGSTS.E [R26+0x4004], desc[UR16][R200.64], !P5 ;  /* 0x04004000c81a7fae */ /* 0x0009e2000e921850 */
[----:B------:R-:W-:Y:S01]  /*2ad0*/  IADD3 R25, R10, UR12, RZ ;  /* 0x0000000c0a197c10 */ /* 0x000fe2000fffe0ff */
[----:B------:R-:W-:Y:S01]  /*2ae0*/  IMAD.WIDE R208, R17, 0x4, R204 ;  /* 0x0000000411d07825 */ /* 0x000fe200078e02cc */
[----:B------:R-:W-:Y:S01]  /*2af0*/  LOP3.LUT R10, R15, 0x20, RZ, 0x3c, !PT ;  /* 0x000000200f0a7812 */ /* 0x000fe200078e3cff */
[----:B------:R4:W-:Y:S02]  /*2b00*/  LDGSTS.E [R26+0x8], desc[UR16][R188.64], !P6 ;  /* 0x00008000bc1a7fae */ /* 0x0009e4000f121850 */
[----:B------:R-:W-:-:S02]  /*2b10*/  VIADD R7, R6, 0xfffffff7 ;  /* 0xfffffff706077836 */ /* 0x000fc40000000000 */
[----:B-1----:R-:W-:Y:S01]  /*2b20*/  IMAD R17, R2, 0x3, RZ ;  /* 0x0000000302117824 */ /* 0x002fe200078e02ff */
[----:B------:R1:W-:Y:S01]  /*2b30*/  LDGSTS.E [R26+0x4008], desc[UR16][R208.64], !P6 ;  /* 0x04008000d01a7fae */ /* 0x0003e2000f121850 */
[----:B------:R-:W-:Y:S01]  /*2b40*/  VIADD R8, R6, 0xfffffff6 ;  /* 0xfffffff606087836 */ /* 0x000fe20000000000 */
[----:B------:R-:W-:Y:S01]  /*2b50*/  ISETP.GE.U32.AND P5, PT, R7, 0x7fffffd8, PT ;  /* 0x7fffffd80700780c */ /* 0x000fe20003fa6070 */
[C---:B------:R-:W-:Y:S01]  /*2b60*/  IMAD.WIDE R178, R17.reuse, 0x4, R174 ;  /* 0x0000000411b27825 */ /* 0x040fe200078e02ae */
[----:B------:R-:W-:Y:S02]  /*2b70*/  STL [R1+0x20c], R17 ;  /* 0x00020c1101007387 */ /* 0x000fe40000100800 */
[----:B------:R-:W-:Y:S01]  /*2b80*/  ISETP.GE.U32.AND P6, PT, R8, 0x7fffffd7, PT ;  /* 0x7fffffd70800780c */ /* 0x000fe20003fc6070 */
[----:B------:R-:W-:Y:S01]  /*2b90*/  IMAD.WIDE R146, R17, 0x4, R204 ;  /* 0x0000000411927825 */ /* 0x000fe200078e02cc */
[----:B------:R1:W-:Y:S03]  /*2ba0*/  LDGSTS.E [R26+0xc], desc[UR16][R178.64], !P1 ;  /* 0x0000c000b21a7fae */ /* 0x0003e6000c921850 */
[----:B------:R-:W-:Y:S01]  /*2bb0*/  IMAD.SHL.U32 R9, R2, 0x4, RZ ;  /* 0x0000000402097824 */ /* 0x000fe200078e00ff */
[----:B------:R1:W-:Y:S01]  /*2bc0*/  LDGSTS.E [R26+0x400c], desc[UR16][R146.64], !P1 ;  /* 0x0400c000921a7fae */ /* 0x0003e2000c921850 */
[----:B------:R-:W-:-:S02]  /*2bd0*/  VIADD R7, R6, 0xfffffff5 ;  /* 0xfffffff506077836 */ /* 0x000fc40000000000 */
[----:B------:R-:W-:Y:S01]  /*2be0*/  IMAD.WIDE R190, R9, 0x4, R174 ;  /* 0x0000000409be7825 */ /* 0x000fe200078e02ae */
[----:B------:R5:W-:Y:S02]  /*2bf0*/  STL [R1+0x208], R9 ;  /* 0x0002080901007387 */ /* 0x000be40000100800 */
[----:B------:R-:W-:Y:S01]  /*2c00*/  ISETP.GE.U32.AND P1, PT, R7, 0x7fffffd6, PT ;  /* 0x7fffffd60700780c */ /* 0x000fe20003f26070 */
[----:B------:R-:W-:Y:S01]  /*2c10*/  IMAD.WIDE R202, R9, 0x4, R204 ;  /* 0x0000000409ca7825 */ /* 0x000fe200078e02cc */
[----:B------:R1:W-:Y:S03]  /*2c20*/  LDGSTS.E [R25], desc[UR16][R190.64], !P2 ;  /* 0x00000000be197fae */ /* 0x0003e6000d121850 */
[----:B------:R-:W-:Y:S01]  /*2c30*/  VIADD R7, R6, 0xfffffff4 ;  /* 0xfffffff406077836 */ /* 0x000fe20000000000 */
[----:B------:R1:W-:Y:S01]  /*2c40*/  LDGSTS.E [R25+0x4000], desc[UR16][R202.64], !P2 ;  /* 0x04000000ca197fae */ /* 0x0003e2000d121850 */
[----:B------:R-:W-:-:S02]  /*2c50*/  IMAD R8, R2, 0x5, RZ ;  /* 0x0000000502087824 */ /* 0x000fc400078e02ff */
[----:B-----5:R-:W-:Y:S01]  /*2c60*/  IMAD R9, R2, 0x6, RZ ;  /* 0x0000000602097824 */ /* 0x020fe200078e02ff */
[----:B------:R-:W-:Y:S01]  /*2c70*/  ISETP.GE.U32.AND P2, PT, R7, 0x7fffffd5, PT ;  /* 0x7fffffd50700780c */ /* 0x000fe20003f46070 */
[C---:B------:R-:W-:Y:S01]  /*2c80*/  IMAD.WIDE R148, R8.reuse, 0x4, R174 ;  /* 0x0000000408947825 */ /* 0x040fe200078e02ae */
[----:B------:R5:W-:Y:S03]  /*2c90*/  STL [R1+0x204], R8 ;  /* 0x0002040801007387 */ /* 0x000be60000100800 */
[----:B------:R-:W-:Y:S01]  /*2ca0*/  IMAD.WIDE R198, R8, 0x4, R204 ;  /* 0x0000000408c67825 */ /* 0x000fe200078e02cc */
[----:B------:R1:W-:Y:S03]  /*2cb0*/  LDGSTS.E [R25+0x4], desc[UR16][R148.64], !P0 ;  /* 0x0000400094197fae */ /* 0x0003e6000c121850 */
[----:B------:R-:W-:Y:S01]  /*2cc0*/  VIADD R7, R6, 0xfffffff3 ;  /* 0xfffffff306077836 */ /* 0x000fe20000000000 */
[----:B------:R2:W-:Y:S01]  /*2cd0*/  STL [R1+0x200], R9 ;  /* 0x0002000901007387 */ /* 0x0005e20000100800 */
[----:B------:R-:W-:-:S02]  /*2ce0*/  IMAD R17, R2, 0x7, RZ ;  /* 0x0000000702117824 */ /* 0x000fc400078e02ff */
[----:B------:R-:W-:Y:S01]  /*2cf0*/  IMAD.WIDE R194, R9, 0x4, R174 ;  /* 0x0000000409c27825 */ /* 0x000fe200078e02ae */
[----:B------:R1:W-:Y:S01]  /*2d00*/  LDGSTS.E [R25+0x4004], desc[UR16][R198.64], !P0 ;  /* 0x04004000c6197fae */ /* 0x0003e2000c121850 */
[----:B------:R-:W-:Y:S02]  /*2d10*/  ISETP.GE.U32.AND P0, PT, R7, 0x7fffffd4, PT ;  /* 0x7fffffd40700780c */ /* 0x000fe40003f06070 */
[----:B------:R-:W-:Y:S01]  /*2d20*/  IMAD.WIDE R196, R9, 0x4, R204 ;  /* 0x0000000409c47825 */ /* 0x000fe200078e02cc */
[----:B------:R1:W-:Y:S03]  /*2d30*/  LDGSTS.E [R25+0x8], desc[UR16][R194.64], !P3 ;  /* 0x00008000c2197fae */ /* 0x0003e6000d921850 */
[----:B------:R-:W-:Y:S01]  /*2d40*/  IMAD.WIDE R136, R17, 0x4, R174 ;  /* 0x0000000411887825 */ /* 0x000fe200078e02ae */
[----:B------:R1:W-:Y:S03]  /*2d50*/  LDGSTS.E [R25+0x4008], desc[UR16][R196.64], !P3 ;  /* 0x04008000c4197fae */ /* 0x0003e6000d921850 */
[----:B-----5:R-:W-:Y:S01]  /*2d60*/  VIADD R8, R6, 0xfffffff2 ;  /* 0xfffffff206087836 */ /* 0x020fe20000000000 */
[----:B------:R5:W-:Y:S01]  /*2d70*/  LDGSTS.E [R25+0xc], desc[UR16][R136.64], !P4 ;  /* 0x0000c00088197fae */ /* 0x000be2000e121850 */
[----:B--2---:R-:W-:-:S02]  /*2d80*/  IMAD.SHL.U32 R9, R2, 0x8, RZ ;  /* 0x0000000802097824 */ /* 0x004fc400078e00ff */
[----:B------:R-:W-:Y:S01]  /*2d90*/  IMAD.WIDE R192, R17, 0x4, R204 ;  /* 0x0000000411c07825 */ /* 0x000fe200078e02cc */
[----:B------:R-:W-:Y:S01]  /*2da0*/  ISETP.GE.U32.AND P3, PT, R8, 0x7fffffd3, PT ;  /* 0x7fffffd30800780c */ /* 0x000fe20003f66070 */
[----:B------:R2:W-:Y:S02]  /*2db0*/  STL [R1+0x1fc], R17 ;  /* 0x0001fc1101007387 */ /* 0x0005e40000100800 */
[----:B------:R-:W-:Y:S02]  /*2dc0*/  VIADD R7, R6, 0xfffffff1 ;  /* 0xfffffff106077836 */ /* 0x000fe40000000000 */
[----:B------:R-:W-:Y:S01]  /*2dd0*/  VIADD R24, R10, UR12 ;  /* 0x0000000c0a187c36 */ /* 0x000fe20008000000 */
[----:B------:R5:W-:Y:S01]  /*2de0*/  LDGSTS.E [R25+0x400c], desc[UR16][R192.64], !P4 ;  /* 0x0400c000c0197fae */ /* 0x000be2000e121850 */
[----:B------:R-:W-:Y:S01]  /*2df0*/  IMAD.WIDE R184, R9, 0x4, R174 ;  /* 0x0000000409b87825 */ /* 0x000fe200078e02ae */
[----:B------:R-:W-:Y:S02]  /*2e00*/  ISETP.GE.U32.AND P4, PT, R7, 0x7fffffd2, PT ;  /* 0x7fffffd20700780c */ /* 0x000fe40003f86070 */
[----:B------:R-:W-:Y:S01]  /*2e10*/  IADD3 R7, R6, -0x10, RZ ;  /* 0xfffffff006077810 */ /* 0x000fe20007ffe0ff */
[----:B------:R-:W-:Y:S01]  /*2e20*/  IMAD.WIDE R170, R9, 0x4, R204 ;  /* 0x0000000409aa7825 */ /* 0x000fe200078e02cc */
[----:B------:R3:W-:Y:S01]  /*2e30*/  STL [R1+0x1f8], R9 ;  /* 0x0001f80901007387 */ /* 0x0007e20000100800 */
[----:B------:R-:W-:-:S02]  /*2e40*/  LOP3.LUT R10, R15, 0x30, RZ, 0x3c, !PT ;  /* 0x000000300f0a7812 */ /* 0x000fc400078e3cff */
[C---:B------:R-:W-:Y:S01]  /*2e50*/  IMAD R8, R2.reuse, 0x9, RZ ;  /* 0x0000000902087824 */ /* 0x040fe200078e02ff */
[----:B------:R5:W-:Y:S01]  /*2e60*/  LDGSTS.E [R24], desc[UR16][R184.64], !P5 ;  /* 0x00000000b8187fae */ /* 0x000be2000e921850 */
[----:B--2---:R-:W-:Y:S02]  /*2e70*/  IMAD R17, R2, 0xb, RZ ;  /* 0x0000000b02117824 */ /* 0x004fe400078e02ff */
[----:B------:R-:W-:Y:S01]  /*2e80*/  IMAD.WIDE R156, R8, 0x4, R174 ;  /* 0x00000004089c7825 */ /* 0x000fe200078e02ae */
[----:B------:R2:W-:Y:S01]  /*2e90*/  LDGSTS.E [R24+0x4000], desc[UR16][R170.64], !P5 ;  /* 0x04000000aa187fae */ /* 0x0005e2000e921850 */
[----:B------:R-:W-:Y:S02]  /*2ea0*/  ISETP.GE.U32.AND P5, PT, R7, 0x7fffffd1, PT ;  /* 0x7fffffd10700780c */ /* 0x000fe40003fa6070 */
[----:B---3--:R-:W-:Y:S01]  /*2eb0*/  IMAD R9, R2, 0xa, RZ ;  /* 0x0000000a02097824 */ /* 0x008fe200078e02ff */
[----:B------:R3:W-:Y:S01]  /*2ec0*/  LDGSTS.E [R24+0x4], desc[UR16][R156.64], !P6 ;  /* 0x000040009c187fae */ /* 0x0007e2000f121850 */
[----:B------:R-:W-:-:S03]  /*2ed0*/  IMAD.WIDE R186, R8, 0x4, R204 ;  /* 0x0000000408ba7825 */ /* 0x000fc600078e02cc */
[----:B------:R4:W-:Y:S01]  /*2ee0*/  STL [R1+0x1f4], R8 ;  /* 0x0001f40801007387 */ /* 0x0009e20000100800 */
[C---:B------:R-:W-:Y:S02]  /*2ef0*/  VIADD R7, R6.reuse, 0xffffffef ;  /* 0xffffffef06077836 */ /* 0x040fe40000000000 */
[----:B------:R-:W-:Y:S01]  /*2f00*/  IMAD.WIDE R172, R9, 0x4, R174 ;  /* 0x0000000409ac7825 */ /* 0x000fe200078e02ae */
[----:B------:R3:W-:Y:S02]  /*2f10*/  LDGSTS.E [R24+0x4004], desc[UR16][R186.64], !P6 ;  /* 0x04004000ba187fae */ /* 0x0007e4000f121850 */
[----:B------:R-:W-:Y:S01]  /*2f20*/  ISETP.GE.U32.AND P6, PT, R7, 0x7fffffd0, PT ;  /* 0x7fffffd00700780c */ /* 0x000fe20003fc6070 */
[----:B------:R-:W-:Y:S01]  /*2f30*/  IMAD.WIDE R182, R9, 0x4, R204 ;  /* 0x0000000409b67825 */ /* 0x000fe200078e02cc */
[----:B------:R1:W-:Y:S03]  /*2f40*/  STL [R1+0x1f0], R9 ;  /* 0x0001f00901007387 */ /* 0x0003e60000100800 */
[C---:B------:R-:W-:Y:S01]  /*2f50*/  IMAD.WIDE R130, R17.reuse, 0x4, R174 ;  /* 0x0000000411827825 */ /* 0x040fe200078e02ae */
[----:B------:R3:W-:Y:S03]  /*2f60*/  LDGSTS.E [R24+0x8], desc[UR16][R172.64], !P1 ;  /* 0x00008000ac187fae */ /* 0x0007e6000c921850 */
[----:B------:R-:W-:Y:S01]  /*2f70*/  IMAD.WIDE R176, R17, 0x4, R204 ;  /* 0x0000000411b07825 */ /* 0x000fe200078e02cc */
[----:B------:R3:W-:Y:S03]  /*2f80*/  LDGSTS.E [R24+0x4008], desc[UR16][R182.64], !P1 ;  /* 0x04008000b6187fae */ /* 0x0007e6000c921850 */
[C---:B----4-:R-:W-:Y:S01]  /*2f90*/  VIADD R8, R6.reuse, 0xffffffee ;  /* 0xffffffee06087836 */ /* 0x050fe20000000000 */
[----:B------:R4:W-:Y:S01]  /*2fa0*/  LDGSTS.E [R24+0xc], desc[UR16][R130.64], !P2 ;  /* 0x0000c00082187fae */ /* 0x0009e2000d121850 */
[----:B------:R-:W-:-:S02]  /*2fb0*/  VIADD R7, R6, 0xffffffed ;  /* 0xffffffed06077836 */ /* 0x000fc40000000000 */
[----:B-1----:R-:W-:Y:S01]  /*2fc0*/  IMAD R9, R2, 0xc, RZ ;  /* 0x0000000c02097824 */ /* 0x002fe200078e02ff */
[----:B------:R1:W-:Y:S01]  /*2fd0*/  LDGSTS.E [R24+0x400c], desc[UR16][R176.64], !P2 ;  /* 0x0400c000b0187fae */ /* 0x0003e2000d121850 */
[----:B------:R-:W-:Y:S01]  /*2fe0*/  VIADD R23, R10, UR12 ;  /* 0x0000000c0a177c36 */ /* 0x000fe20008000000 */
[----:B------:R-:W-:Y:S01]  /*2ff0*/  ISETP.GE.U32.AND P1, PT, R8, 0x7fffffcf, PT ;  /* 0x7fffffcf0800780c */ /* 0x000fe20003f26070 */
[----:B------:R-:W-:Y:S01]  /*3000*/  IMAD.WIDE R162, R9, 0x4, R174 ;  /* 0x0000000409a27825 */ /* 0x000fe200078e02ae */
[----:B------:R-:W-:Y:S01]  /*3010*/  ISETP.GE.U32.AND P2, PT, R7, 0x7fffffce, PT ;  /* 0x7fffffce0700780c */ /* 0x000fe20003f46070 */
[----:B------:R5:W-:Y:S01]  /*3020*/  STL [R1+0x1ec], R17 ;  /* 0x0001ec1101007387 */ /* 0x000be20000100800 */
[----:B------:R-:W-:Y:S01]  /*3030*/  LOP3.LUT R10, R15, 0x40, RZ, 0x3c, !PT ;  /* 0x000000400f0a7812 */ /* 0x000fe200078e3cff */
[----:B------:R-:W-:Y:S02]  /*3040*/  IMAD.WIDE R164, R9, 0x4, R204 ;  /* 0x0000000409a47825 */ /* 0x000fe400078e02cc */
[----:B------:R2:W-:Y:S02]  /*3050*/  STL [R1+0x1e8], R9 ;  /* 0x0001e80901007387 */ /* 0x0005e40000100800 */
[----:B------:R-:W-:-:S02]  /*3060*/  VIADD R7, R6, 0xffffffec ;  /* 0xffffffec06077836 */ /* 0x000fc40000000000 */
[C---:B------:R-:W-:Y:S01]  /*3070*/  IMAD R8, R2.reuse, 0xd, RZ ;  /* 0x0000000d02087824 */ /* 0x040fe200078e02ff */
[----:B------:R1:W-:Y:S01]  /*3080*/  LDGSTS.E [R23], desc[UR16][R162.64], !P0 ;  /* 0x00000000a2177fae */ /* 0x0003e2000c121850 */
[----:B-----5:R-:W-:Y:S02]  /*3090*/  IMAD R17, R2, 0xf, RZ ;  /* 0x0000000f02117824 */ /* 0x020fe400078e02ff */
[----:B------:R-:W-:Y:S01]  /*30a0*/  IMAD.WIDE R142, R8, 0x4, R174 ;  /* 0x00000004088e7825 */ /* 0x000fe200078e02ae */
[----:B------:R5:W-:Y:S01]  /*30b0*/  LDGSTS.E [R23+0x4000], desc[UR16][R164.64], !P0 ;  /* 0x04000000a4177fae */ /* 0x000be2000c121850 */
[----:B------:R-:W-:Y:S02]  /*30c0*/  ISETP.GE.U32.AND P0, PT, R7, 0x7fffffcd, PT ;  /* 0x7fffffcd0700780c */ /* 0x000fe40003f06070 */
[----:B--2---:R-:W-:Y:S01]  /*30d0*/  IMAD R9, R2, 0xe, RZ ;  /* 0x0000000e02097824 */ /* 0x004fe200078e02ff */
        /* <DEDUP_REMOVED lines=8> */
[----:B------:R4:W-:Y:S01]  /*3160*/  STL [R1+0x1e0], R9 ;  /* 0x0001e00901007387 */ /* 0x0009e20000100800 */
[----:B---3--:R-:W-:Y:S02]  /*3170*/  IADD3 R8, R6, -0x16, RZ ;  /* 0xffffffea06087810 */ /* 0x008fe40007ffe0ff */
[C---:B------:R-:W-:Y:S01]  /*3180*/  IMAD.WIDE R134, R17.reuse, 0x4, R174 ;  /* 0x0000000411867825 */ /* 0x040fe200078e02ae */
[----:B------:R3:W-:Y:S03]  /*3190*/  LDGSTS.E [R23+0x8], desc[UR16][R158.64], !P4 ;  /* 0x000080009e177fae */ /* 0x0007e6000e121850 */
[----:B------:R-:W-:Y:S01]  /*31a0*/  IMAD.WIDE R160, R17, 0x4, R204 ;  /* 0x0000000411a07825 */ /* 0x000fe200078e02cc */
[----:B------:R3:W-:Y:S01]  /*31b0*/  LDGSTS.E [R23+0x4008], desc[UR16][R166.64], !P4 ;  /* 0x04008000a6177fae */ /* 0x0007e2000e121850 */
[----:B------:R-:W-:-:S02]  /*31c0*/  ISETP.GE.U32.AND P4, PT, R8, 0x7fffffcb, PT ;  /* 0x7fffffcb0800780c */ /* 0x000fc40003f86070 */
[----:B----4-:R-:W-:Y:S01]  /*31d0*/  IMAD.SHL.U32 R9, R2, 0x10, RZ ;  /* 0x0000001002097824 */ /* 0x010fe200078e00ff */
[----:B------:R4:W-:Y:S01]  /*31e0*/  LDGSTS.E [R23+0xc], desc[UR16][R134.64], !P5 ;  /* 0x0000c00086177fae */ /* 0x0009e2000e921850 */
[----:B------:R-:W-:Y:S02]  /*31f0*/  VIADD R7, R6, 0xffffffe9 ;  /* 0xffffffe906077836 */ /* 0x000fe40000000000 */
[----:B------:R-:W-:Y:S01]  /*3200*/  VIADD R22, R10, UR12 ;  /* 0x0000000c0a167c36 */ /* 0x000fe20008000000 */
[----:B------:R-:W-:Y:S01]  /*3210*/  STL [R1+0x1dc], R17 ;  /* 0x0001dc1101007387 */ /* 0x000fe20000100800 */
[----:B------:R-:W-:Y:S01]  /*3220*/  IMAD.WIDE R152, R9, 0x4, R174 ;  /* 0x0000000409987825 */ /* 0x000fe200078e02ae */
[----:B------:R-:W-:Y:S02]  /*3230*/  LOP3.LUT R10, R15, 0x50, RZ, 0x3c, !PT ;  /* 0x000000500f0a7812 */ /* 0x000fe400078e3cff */
[----:B------:R4:W-:Y:S01]  /*3240*/  LDGSTS.E [R23+0x400c], desc[UR16][R160.64], !P5 ;  /* 0x0400c000a0177fae */ /* 0x0009e2000e921850 */
[----:B------:R-:W-:Y:S01]  /*3250*/  IMAD.WIDE R144, R9, 0x4, R204 ;  /* 0x0000000409907825 */ /* 0x000fe200078e02cc */
[----:B------:R-:W-:-:S02]  /*3260*/  ISETP.GE.U32.AND P5, PT, R7, 0x7fffffca, PT ;  /* 0x7fffffca0700780c */ /* 0x000fc40003fa6070 */
[----:B------:R1:W-:Y:S01]  /*3270*/  STL [R1+0x1d8], R9 ;  /* 0x0001d80901007387 */ /* 0x0003e20000100800 */
[----:B------:R-:W-:Y:S02]  /*3280*/  VIADD R7, R6, 0xffffffe8 ;  /* 0xffffffe806077836 */ /* 0x000fe40000000000 */
[----:B------:R-:W-:Y:S01]  /*3290*/  IMAD R8, R2, 0x12, RZ ;  /* 0x0000001202087824 */ /* 0x000fe200078e02ff */
[----:B------:R4:W-:Y:S01]  /*32a0*/  LDGSTS.E [R22], desc[UR16][R152.64], !P6 ;  /* 0x0000000098167fae */ /* 0x0009e2000f121850 */
[----:B------:R-:W-:Y:S02]  /*32b0*/  VIADD R21, R10, UR12 ;  /* 0x0000000c0a157c36 */ /* 0x000fe40008000000 */
[----:B------:R-:W-:Y:S01]  /*32c0*/  IMAD.WIDE R114, R8, 0x4, R174 ;  /* 0x0000000408727825 */ /* 0x000fe200078e02ae */
[----:B------:R4:W-:Y:S01]  /*32d0*/  LDGSTS.E [R22+0x4000], desc[UR16][R144.64], !P6 ;  /* 0x0400000090167fae */ /* 0x0009e2000f121850 */
[----:B------:R-:W-:Y:S01]  /*32e0*/  ISETP.GE.U32.AND P6, PT, R7, 0x7fffffc9, PT ;  /* 0x7fffffc90700780c */ /* 0x000fe20003fc6070 */
[----:B------:R-:W5:Y:S01]  /*32f0*/  LDC R10, c[0x0][0x230] ;  /* 0x00008c00ff0a7b82 */ /* 0x000f620000000800 */
[----:B-1----:R-:W-:-:S02]  /*3300*/  IMAD R9, R2, 0x11, RZ ;  /* 0x0000001102097824 */ /* 0x002fc400078e02ff */
[----:B------:R-:W-:Y:S02]  /*3310*/  VIADD R7, R6, 0xffffffe7 ;  /* 0xffffffe706077836 */ /* 0x000fe40000000000 */
[C---:B------:R-:W-:Y:S01]  /*3320*/  IMAD.WIDE R118, R9.reuse, 0x4, R174 ;  /* 0x0000000409767825 */ /* 0x040fe200078e02ae */
[----:B------:R1:W-:Y:S03]  /*3330*/  STL [R1+0x1d4], R9 ;  /* 0x0001d40901007387 */ /* 0x0003e60000100800 */
[--C-:B------:R-:W-:Y:S01]  /*3340*/  IMAD.WIDE R154, R9, 0x4, R204.reuse ;  /* 0x00000004099a7825 */ /* 0x100fe200078e02cc */
[----:B------:R4:W-:Y:S03]  /*3350*/  LDGSTS.E [R22+0x4], desc[UR16][R118.64], !P1 ;  /* 0x0000400076167fae */ /* 0x0009e6000c921850 */
[----:B------:R-:W-:Y:S01]  /*3360*/  IMAD.WIDE R150, R8, 0x4, R204 ;  /* 0x0000000408967825 */ /* 0x000fe200078e02cc */
[----:B------:R2:W-:Y:S03]  /*3370*/  STL [R1+0x1d0], R8 ;  /* 0x0001d00801007387 */ /* 0x0005e60000100800 */
[----:B-1----:R-:W-:Y:S01]  /*3380*/  IMAD R9, R2, 0x14, RZ ;  /* 0x0000001402097824 */ /* 0x002fe200078e02ff */
[----:B------:R1:W-:Y:S01]  /*3390*/  LDGSTS.E [R22+0x4004], desc[UR16][R154.64], !P1 ;  /* 0x040040009a167fae */ /* 0x0003e2000c921850 */
[----:B------:R-:W-:Y:S01]  /*33a0*/  ISETP.GE.U32.AND P1, PT, R7, 0x7fffffc8, PT ;  /* 0x7fffffc80700780c */ /* 0x000fe20003f26070 */
[----:B------:R-:W-:-:S02]  /*33b0*/  VIADD R7, R6, 0xffffffe6 ;  /* 0xffffffe606077836 */ /* 0x000fc40000000000 */
[----:B------:R1:W-:Y:S01]  /*33c0*/  LDGSTS.E [R22+0x8], desc[UR16][R114.64], !P2 ;  /* 0x0000800072167fae */ /* 0x0003e2000d121850 */
[----:B------:R-:W-:-:S03]  /*33d0*/  IMAD.WIDE R132, R9, 0x4, R174 ;  /* 0x0000000409847825 */ /* 0x000fc600078e02ae */
[----:B------:R1:W-:Y:S01]  /*33e0*/  LDGSTS.E [R22+0x4008], desc[UR16][R150.64], !P2 ;  /* 0x0400800096167fae */ /* 0x0003e2000d121850 */
[----:B--2---:R-:W-:Y:S01]  /*33f0*/  IMAD R8, R2, 0x13, RZ ;  /* 0x0000001302087824 */ /* 0x004fe200078e02ff */
[----:B------:R-:W-:Y:S01]  /*3400*/  ISETP.GE.U32.AND P2, PT, R7, 0x7fffffc7, PT ;  /* 0x7fffffc70700780c */ /* 0x000fe20003f46070 */
[----:B------:R-:W-:Y:S01]  /*3410*/  IMAD.WIDE R138, R9, 0x4, R204 ;  /* 0x00000004098a7825 */ /* 0x000fe200078e02cc */
[----:B------:R-:W-:Y:S02]  /*3420*/  IADD3 R7, R6, -0x1b, RZ ;  /* 0xffffffe506077810 */ /* 0x000fe40007ffe0ff */
[----:B------:R2:W-:Y:S01]  /*3430*/  STL [R1+0x1cc], R8 ;  /* 0x0001cc0801007387 */ /* 0x0005e20000100800 */
[----:B------:R-:W-:-:S03]  /*3440*/  IMAD.WIDE R110, R8, 0x4, R174 ;  /* 0x00000004086e7825 */ /* 0x000fc600078e02ae */
[----:B------:R3:W-:Y:S01]  /*3450*/  STL [R1+0x1c8], R9 ;  /* 0x0001c80901007387 */ /* 0x0007e20000100800 */
[----:B------:R-:W-:-:S03]  /*3460*/  IMAD.WIDE R116, R8, 0x4, R204 ;  /* 0x0000000408747825 */ /* 0x000fc600078e02cc */
[----:B------:R1:W-:Y:S01]  /*3470*/  LDGSTS.E [R22+0xc], desc[UR16][R110.64], !P0 ;  /* 0x0000c0006e167fae */ /* 0x0003e2000c121850 */
[C---:B------:R-:W-:Y:S02]  /*3480*/  IMAD R17, R2.reuse, 0x18, RZ ;  /* 0x0000001802117824 */ /* 0x040fe400078e02ff */
[----:B--2---:R-:W-:Y:S01]  /*3490*/  IMAD R8, R2, 0x15, RZ ;  /* 0x0000001502087824 */ /* 0x004fe200078e02ff */
[----:B------:R2:W-:Y:S01]  /*34a0*/  LDGSTS.E [R22+0x400c], desc[UR16][R116.64], !P0 ;  /* 0x0400c00074167fae */ /* 0x0005e2000c121850 */
[----:B------:R-:W-:Y:S01]  /*34b0*/  ISETP.GE.U32.AND P0, PT, R7, 0x7fffffc6, PT ;  /* 0x7fffffc60700780c */ /* 0x000fe20003f06070 */
[----:B------:R-:W-:Y:S02]  /*34c0*/  VIADD R7, R6, 0xffffffe4 ;  /* 0xffffffe406077836 */ /* 0x000fe40000000000 */
[----:B------:R4:W-:Y:S01]  /*34d0*/  STL [R1+0x1c4], R8 ;  /* 0x0001c40801007387 */ /* 0x0009e20000100800 */
[----:B------:R-:W-:-:S03]  /*34e0*/  IMAD.WIDE R104, R8, 0x4, R174 ;  /* 0x0000000408687825 */ /* 0x000fc600078e02ae */
[----:B------:R2:W-:Y:S01]  /*34f0*/  LDGSTS.E [R21], desc[UR16][R132.64], !P3 ;  /* 0x0000000084157fae */ /* 0x0005e2000d921850 */
[----:B------:R-:W-:-:S03]  /*3500*/  IMAD.WIDE R140, R8, 0x4, R204 ;  /* 0x00000004088c7825 */ /* 0x000fc600078e02cc */
[----:B------:R2:W-:Y:S01]  /*3510*/  LDGSTS.E [R21+0x4000], desc[UR16][R138.64], !P3 ;  /* 0x040000008a157fae */ /* 0x0005e2000d921850 */
[C---:B---3--:R-:W-:Y:S01]  /*3520*/  IMAD R9, R2.reuse, 0x17, RZ ;  /* 0x0000001702097824 */ /* 0x048fe200078e02ff */
[----:B------:R-:W-:Y:S01]  /*3530*/  ISETP.GE.U32.AND P3, PT, R7, 0x7fffffc5, PT ;  /* 0x7fffffc50700780c */ /* 0x000fe20003f66070 */
[----:B----4-:R-:W-:Y:S01]  /*3540*/  IMAD R8, R2, 0x16, RZ ;  /* 0x0000001602087824 */ /* 0x010fe200078e02ff */
[----:B------:R3:W-:Y:S01]  /*3550*/  LDGSTS.E [R21+0x4], desc[UR16][R104.64], !P4 ;  /* 0x0000400068157fae */ /* 0x0007e2000e121850 */
[----:B------:R-:W-:Y:S02]  /*3560*/  VIADD R7, R6, 0xffffffe3 ;  /* 0xffffffe306077836 */ /* 0x000fe40000000000 */
[C---:B------:R-:W-:Y:S01]  /*3570*/  IMAD.WIDE R106, R8.reuse, 0x4, R174 ;  /* 0x00000004086a7825 */ /* 0x040fe200078e02ae */
[----:B------:R4:W-:Y:S03]  /*3580*/  STL [R1+0x1bc], R8 ;  /* 0x0001bc0801007387 */ /* 0x0009e60000100800 */
[----:B------:R-:W-:Y:S01]  /*3590*/  IMAD.WIDE R126, R8, 0x4, R204 ;  /* 0x00000004087e7825 */ /* 0x000fe200078e02cc */
[----:B------:R3:W-:Y:S01]  /*35a0*/  LDGSTS.E [R21+0x4004], desc[UR16][R140.64], !P4 ;  /* 0x040040008c157fae */ /* 0x0007e2000e121850 */
[----:B------:R-:W-:-:S02]  /*35b0*/  ISETP.GE.U32.AND P4, PT, R7, 0x7fffffc4, PT ;  /* 0x7fffffc40700780c */ /* 0x000fc40003f86070 */
[C---:B------:R-:W-:Y:S01]  /*35c0*/  IMAD.WIDE R30, R9.reuse, 0x4, R174 ;  /* 0x00000004091e7825 */ /* 0x040fe200078e02ae */
[----:B------:R5:W-:Y:S03]  /*35d0*/  STL [R1+0x1b4], R9 ;  /* 0x0001b40901007387 */ /* 0x000be60000100800 */
[----:B------:R-:W-:Y:S01]  /*35e0*/  IMAD.WIDE R128, R9, 0x4, R204 ;  /* 0x0000000409807825 */ /* 0x000fe200078e02cc */
[----:B------:R3:W-:Y:S03]  /*35f0*/  LDGSTS.E [R21+0x8], desc[UR16][R106.64], !P5 ;  /* 0x000080006a157fae */ /* 0x0007e6000e921850 */
[C---:B----4-:R-:W-:Y:S01]  /*3600*/  VIADD R8, R6.reuse, 0xffffffe1 ;  /* 0xffffffe106087836 */ /* 0x050fe20000000000 */
[----:B------:R4:W-:Y:S01]  /*3610*/  LDGSTS.E [R21+0x4008], desc[UR16][R126.64], !P5 ;  /* 0x040080007e157fae */ /* 0x0009e2000e921850 */
[----:B------:R-:W-:-:S02]  /*3620*/  VIADD R7, R6, 0xffffffe2 ;  /* 0xffffffe206077836 */ /* 0x000fc40000000000 */
[----:B-----5:R-:W-:Y:S01]  /*3630*/  IMAD R9, R2, 0x19, RZ ;  /* 0x0000001902097824 */ /* 0x020fe200078e02ff */
[----:B------:R5:W-:Y:S01]  /*3640*/  LDGSTS.E [R21+0xc], desc[UR16][R30.64], !P6 ;  /* 0x0000c0001e157fae */ /* 0x000be2000f121850 */
[----:B------:R-:W-:Y:S01]  /*3650*/  IMAD.WIDE R122, R17, 0x4, R174 ;  /* 0x00000004117a7825 */ /* 0x000fe200078e02ae */
[----:B------:R-:W-:Y:S02]  /*3660*/  ISETP.GE.U32.AND P5, PT, R7, 0x7fffffc3, PT ;  /* 0x7fffffc30700780c */ /* 0x000fe40003fa6070 */
[----:B------:R5:W-:Y:S01]  /*3670*/  LDGSTS.E [R21+0x400c], desc[UR16][R128.64], !P6 ;  /* 0x0400c00080157fae */ /* 0x000be2000f121850 */
[----:B------:R-:W-:Y:S01]  /*3680*/  ISETP.GE.U32.AND P6, PT, R8, 0x7fffffc2, PT ;  /* 0x7fffffc20800780c */ /* 0x000fe20003fc6070 */
[----:B------:R-:W-:Y:S02]  /*3690*/  IMAD.WIDE R108, R17, 0x4, R204 ;  /* 0x00000004116c7825 */ /* 0x000fe400078e02cc */
[----:B------:R5:W-:Y:S02]  /*36a0*/  LDGSTS.E [R20], desc[UR16][R122.64], !P1 ;  /* 0x000000007a147fae */ /* 0x000be4000c921850 */
[----:B------:R-:W-:-:S02]  /*36b0*/  VIADD R8, R6, 0xffffffe0 ;  /* 0xffffffe006087836 */ /* 0x000fc40000000000 */
[C---:B------:R-:W-:Y:S01]  /*36c0*/  IMAD.WIDE R206, R9.reuse, 0x4, R174 ;  /* 0x0000000409ce7825 */ /* 0x040fe200078e02ae */
[----:B------:R5:W-:Y:S02]  /*36d0*/  LDGSTS.E [R20+0x4000], desc[UR16][R108.64], !P1 ;  /* 0x040000006c147fae */ /* 0x000be4000c921850 */
[----:B------:R-:W-:Y:S01]  /*36e0*/  ISETP.GE.AND P1, PT, R92, R8, PT ;  /* 0x000000085c00720c */ /* 0x000fe20003f26270 */
[----:B------:R-:W-:Y:S01]  /*36f0*/  IMAD.WIDE R124, R9, 0x4, R204 ;  /* 0x00000004097c7825 */ /* 0x000fe200078e02cc */
[----:B------:R5:W-:Y:S03]  /*3700*/  LDGSTS.E [R20+0x4], desc[UR16][R206.64], !P2 ;  /* 0x00004000ce147fae */ /* 0x000be6000d121850 */
[----:B------:R-:W-:Y:S01]  /*3710*/  VIADD R7, R6, 0x1f ;  /* 0x0000001f06077836 */ /* 0x000fe20000000000 */
[----:B------:R5:W-:Y:S01]  /*3720*/  LDGSTS.E [R20+0x4004], desc[UR16][R124.64], !P2 ;  /* 0x040040007c147fae */ /* 0x000be2000d121850 */
[----:B------:R-:W-:-:S03]  /*3730*/  IMAD.WIDE R214, R93, 0x4, R174 ;  /* 0x000000045dd67825 */ /* 0x000fc600078e02ae */
[----:B------:R1:W-:Y:S01]  /*3740*/  STL [R1+0x1ac], R17 ;  /* 0x0001ac1101007387 */ /* 0x0003e20000100800 */
[----:B------:R-:W-:Y:S01]  /*3750*/  ISETP.GT.AND P2, PT, R7, 0x1f, PT ;  /* 0x0000001f0700780c */ /* 0x000fe20003f44270 */
[----:B------:R-:W-:Y:S02]  /*3760*/  IMAD.WIDE R112, R93, 0x4, R204 ;  /* 0x000000045d707825 */ /* 0x000fe400078e02cc */
[----:B------:R2:W-:Y:S02]  /*3770*/  STL [R1+0x1a4], R9 ;  /* 0x0001a40901007387 */ /* 0x0005e40000100800 */
[----:B------:R-:W-:-:S04]  /*3780*/  IMAD.WIDE R96, R252, 0x4, R174 ;  /* 0x00000004fc607825 */ /* 0x000fc800078e02ae */
[----:B-1----:R-:W-:Y:S02]  /*3790*/  IMAD R17, R2, 0x1a, RZ ;  /* 0x0000001a02117824 */ /* 0x002fe400078e02ff */
[----:B------:R-:W-:Y:S01]  /*37a0*/  IMAD.WIDE R98, R252, 0x4, R204 ;  /* 0x00000004fc627825 */ /* 0x000fe200078e02cc */
[----:B--2---:R-:W-:Y:S02]  /*37b0*/  SEL R9, RZ, 0x4, P1 ;  /* 0x00000004ff097807 */ /* 0x004fe40000800000 */
[----:B------:R1:W-:Y:S01]  /*37c0*/  STL [R1+0x19c], R17 ;  /* 0x00019c1101007387 */ /* 0x0003e20000100800 */
[----:B------:R-:W-:Y:S01]  /*37d0*/  ISETP.GE.AND P1, PT, R92, R6, PT ;  /* 0x000000065c00720c */ /* 0x000fe20003f26270 */
[----:B------:R-:W-:Y:S01]  /*37e0*/  IMAD.WIDE R28, R17, 0x4, R174 ;  /* 0x00000004111c7825 */ /* 0x000fe200078e02ae */
[----:B------:R-:W-:Y:S01]  /*37f0*/  SEL R6, RZ, 0x4, !P2 ;  /* 0x00000004ff067807 */ /* 0x000fe20005000000 */
[----:B------:R-:W-:Y:S01]  /*3800*/  STL [R1+0x194], R93 ;  /* 0x0001945d01007387 */ /* 0x000fe20000100800 */
[----:B------:R-:W-:Y:S01]  /*3810*/  ISETP.GT.AND P2, PT, R7, 0x3f, PT ;  /* 0x0000003f0700780c */ /* 0x000fe20003f44270 */
[----:B------:R-:W-:Y:S01]  /*3820*/  IMAD.WIDE R120, R17, 0x4, R204 ;  /* 0x0000000411787825 */ /* 0x000fe200078e02cc */
[----:B------:R-:W-:Y:S01]  /*3830*/  SEL R6, R6, RZ, !P1 ;  /* 0x000000ff06067207 */ /* 0x000fe20004800000 */
[----:B------:R2:W-:Y:S01]  /*3840*/  LDGSTS.E [R20+0x8], desc[UR16][R28.64], !P0 ;  /* 0x000080001c147fae */ /* 0x0005e2000c121850 */
[----:B------:R-:W-:Y:S01]  /*3850*/  SEL R9, R9, RZ, P2 ;  /* 0x000000ff09097207 */ /* 0x000fe20001000000 */
[----:B------:R-:W-:Y:S01]  /*3860*/  IMAD R92, R2, 0x1c, RZ ;  /* 0x0000001c025c7824 */ /* 0x000fe200078e02ff */
[----:B------:R-:W-:Y:S01]  /*3870*/  ISETP.GE.U32.AND P1, PT, R8, 0x7fffffc1, PT ;  /* 0x7fffffc10800780c */ /* 0x000fe20003f26070 */
[----:B------:R2:W-:Y:S01]  /*3880*/  LDGSTS.E [R20+0x4008], desc[UR16][R120.64], !P0 ;  /* 0x0400800078147fae */ /* 0x0005e2000c121850 */
[----:B------:R-:W3:Y:S01]  /*3890*/  LDC R8, c[0x0][0x230] ;  /* 0x00008c00ff087b82 */ /* 0x000ee20000000800 */
[----:B------:R-:W-:Y:S01]  /*38a0*/  ISETP.NE.U32.AND P0, PT, R9, RZ, PT ;  /* 0x000000ff0900720c */ /* 0x000fe20003f05070 */
[----:B------:R-:W-:Y:S01]  /*38b0*/  IMAD.WIDE R100, R92, 0x4, R174 ;  /* 0x000000045c647825 */ /* 0x000fe200078e02ae */
[----:B------:R-:W-:Y:S01]  /*38c0*/  ISETP.NE.U32.AND P2, PT, R6, RZ, PT ;  /* 0x000000ff0600720c */ /* 0x000fe20003f45070 */
[----:B------:R2:W-:Y:S01]  /*38d0*/  LDGSTS.E [R20+0xc], desc[UR16][R214.64], !P3 ;  /* 0x0000c000d6147fae */ /* 0x0005e2000d921850 */
[----:B-1----:R-:W-:Y:S01]  /*38e0*/  LOP3.LUT R17, R15, 0x70, RZ, 0x3c, !PT ;  /* 0x000000700f117812 */ /* 0x002fe200078e3cff */
[----:B------:R-:W-:-:S02]  /*38f0*/  VIADD R6, R10, 0xffffffdf ;  /* 0xffffffdf0a067836 */ /* 0x000fc40000000000 */
[----:B------:R-:W1:Y:S01]  /*3900*/  LDC R9, c[0x0][0x230] ;  /* 0x00008c00ff097b82 */ /* 0x000e620000000800 */
[----:B------:R4:W-:Y:S01]  /*3910*/  STL [R1+0x18c], R92 ;  /* 0x00018c5c01007387 */ /* 0x0009e20000100800 */
[----:B------:R-:W-:Y:S02]  /*3920*/  VIADD R17, R17, UR12 ;  /* 0x0000000c11117c36 */ /* 0x000fe40008000000 */
[----:B------:R-:W-:Y:S01]  /*3930*/  IMAD R10, R2, 0x1d, RZ ;  /* 0x0000001d020a7824 */ /* 0x000fe200078e02ff */
[----:B------:R2:W-:Y:S01]  /*3940*/  LDGSTS.E [R20+0x400c], desc[UR16][R112.64], !P3 ;  /* 0x0400c00070147fae */ /* 0x0005e2000d921850 */
[----:B------:R-:W-:Y:S01]  /*3950*/  ISETP.GE.U32.AND P3, PT, R6, 0x7fffffc0, PT ;  /* 0x7fffffc00600780c */ /* 0x000fe20003f66070 */
[----:B------:R-:W-:Y:S02]  /*3960*/  VIADD R6, R27, 0xffffffde ;  /* 0xffffffde1b067836 */ /* 0x000fe40000000000 */
[----:B------:R2:W-:Y:S01]  /*3970*/  LDGSTS.E [R17], desc[UR16][R100.64], !P4 ;  /* 0x0000000064117fae */ /* 0x0005e2000e121850 */
[----:B------:R-:W-:Y:S01]  /*3980*/  IMAD.WIDE R180, R10, 0x4, R174 ;  /* 0x000000040ab47825 */ /* 0x000fe200078e02ae */
[----:B------:R-:W5:Y:S02]  /*3990*/  LDC R27, c[0x0][0x230] ;  /* 0x00008c00ff1b7b82 */ /* 0x000f640000000800 */
[----:B------:R2:W-:Y:S01]  /*39a0*/  STL [R1+0x184], R10 ;  /* 0x0001840a01007387 */ /* 0x0005e20000100800 */
[----:B----4-:R-:W-:-:S03]  /*39b0*/  IMAD.WIDE R92, R92, 0x4, R204 ;  /* 0x000000045c5c7825 */ /* 0x010fc600078e02cc */
[----:B------:R4:W-:Y:S01]  /*39c0*/  STL [R1], RZ ;  /* 0x000000ff01007387 */ /* 0x0009e20000100800 */
[----:B------:R-:W-:-:S03]  /*39d0*/  IMAD.WIDE R102, R10, 0x4, R204 ;  /* 0x000000040a667825 */ /* 0x000fc600078e02cc */
[----:B------:R4:W-:Y:S01]  /*39e0*/  LDGSTS.E [R17+0x4000], desc[UR16][R92.64], !P4 ;  /* 0x040000005c117fae */ /* 0x0009e2000e121850 */
[----:B------:R-:W-:Y:S01]  /*39f0*/  ISETP.GE.U32.AND P4, PT, R6, 0x7fffffbf, PT ;  /* 0x7fffffbf0600780c */ /* 0x000fe20003f86070 */
[----:B---3--:R-:W-:Y:S01]  /*3a00*/  VIADD R6, R8, 0xffffffdd ;  /* 0xffffffdd08067836 */ /* 0x008fe20000000000 */
[----:B--2---:R-:W2:Y:S01]  /*3a10*/  LDC R10, c[0x0][0x230] ;  /* 0x00008c00ff0a7b82 */ /* 0x004ea20000000800 */
[----:B-1----:R-:W-:Y:S01]  /*3a20*/  VIADD R8, R9, 0xffffffdc ;  /* 0xffffffdc09087836 */ /* 0x002fe20000000000 */
[----:B------:R1:W-:Y:S01]  /*3a30*/  LDGSTS.E [R17+0x4], desc[UR16][R180.64], !P5 ;  /* 0x00004000b4117fae */ /* 0x0003e2000e921850 */
[----:B------:R-:W-:-:S03]  /*3a40*/  IMAD.WIDE R212, R251, 0x4, R174 ;  /* 0x00000004fbd47825 */ /* 0x000fc600078e02ae */
[----:B------:R3:W-:Y:S01]  /*3a50*/  LDGSTS.E [R17+0x4004], desc[UR16][R102.64], !P5 ;  /* 0x0400400066117fae */ /* 0x0007e2000e921850 */
[----:B------:R-:W-:Y:S01]  /*3a60*/  ISETP.GE.U32.AND P5, PT, R6, 0x7fffffbe, PT ;  /* 0x7fffffbe0600780c */ /* 0x000fe20003fa6070 */
[----:B------:R-:W4:Y:S01]  /*3a70*/  LDC R9, c[0x0][0x230] ;  /* 0x00008c00ff097b82 */ /* 0x000f220000000800 */
[----:B------:R-:W-:Y:S01]  /*3a80*/  IADD3 R6, R94, -0x25, RZ ;  /* 0xffffffdb5e067810 */ /* 0x000fe20007ffe0ff */
[----:B------:R-:W-:Y:S01]  /*3a90*/  IMAD.WIDE R94, R251, 0x4, R204 ;  /* 0x00000004fb5e7825 */ /* 0x000fe200078e02cc */
[----:B------:R3:W-:Y:S03]  /*3aa0*/  LDGSTS.E [R17+0x8], desc[UR16][R96.64], !P6 ;  /* 0x0000800060117fae */ /* 0x0007e6000f121850 */
[----:B-----5:R-:W-:Y:S01]  /*3ab0*/  VIADD R27, R27, 0xffffffd9 ;  /* 0xffffffd91b1b7836 */ /* 0x020fe20000000000 */
[----:B------:R5:W-:Y:S01]  /*3ac0*/  LDGSTS.E [R17+0x4008], desc[UR16][R98.64], !P6 ;  /* 0x0400800062117fae */ /* 0x000be2000f121850 */
[----:B------:R-:W-:-:S02]  /*3ad0*/  ISETP.GE.U32.AND P6, PT, R8, 0x7fffffbd, PT ;  /* 0x7fffffbd0800780c */ /* 0x000fc40003fc6070 */
[----:B------:R-:W-:Y:S01]  /*3ae0*/  LOP3.LUT R8, R16, 0x40, RZ, 0x3c, !PT ;  /* 0x0000004010087812 */ /* 0x000fe200078e3cff */
[----:B------:R5:W-:Y:S04]  /*3af0*/  LDGSTS.E [R17+0xc], desc[UR16][R212.64], !P1 ;  /* 0x0000c000d4117fae */ /* 0x000be8000c921850 */
[----:B------:R5:W-:Y:S01]  /*3b00*/  LDGSTS.E [R17+0x400c], desc[UR16][R94.64], !P1 ;  /* 0x0400c0005e117fae */ /* 0x000be2000c921850 */
[----:B------:R-:W-:Y:S01]  /*3b10*/  ISETP.GE.U32.AND P1, PT, R6, 0x7fffffbc, PT ;  /* 0x7fffffbc0600780c */ /* 0x000fe20003f26070 */
[----:B------:R-:W-:Y:S02]  /*3b20*/  VIADD R8, R8, UR12 ;  /* 0x0000000c08087c36 */ /* 0x000fe40008000000 */
[----:B------:R-:W0:Y:S01]  /*3b30*/  LDGDEPBAR ;  /* 0x00000000000079af */ /* 0x000e220000000000 */
[----:B--2---:R-:W-:-:S03]  /*3b40*/  VIADD R10, R10, 0xffffffd8 ;  /* 0xffffffd80a0a7836 */ /* 0x004fc60000000000 */
[----:B------:R2:W-:Y:S01]  /*3b50*/  STL [R1+0x4], RZ ;  /* 0x000004ff01007387 */ /* 0x0005e20000100800 */
[----:B----4-:R-:W-:Y:S02]  /*3b60*/  VIADD R6, R9, 0xffffffda ;  /* 0xffffffda09067836 */ /* 0x010fe40000000000 */
[----:B------:R-:W-:Y:S01]  /*3b70*/  VIADD R9, R16, UR12 ;  /* 0x0000000c10097c36 */ /* 0x000fe20008000000 */
[----:B------:R2:W-:Y:S04]  /*3b80*/  STL [R1+0x8], RZ ;  /* 0x000008ff01007387 */ /* 0x0005e80000100800 */
[----:B------:R-:W-:Y:S04]  /*3b90*/  LDGSTS.E [R9+0x30000], desc[UR16][R34.64], P2 ;  /* 0x3000000022097fae */ /* 0x000fe80009121850 */
        /* <DEDUP_REMOVED lines=30> */
[----:B------:R-:W-:Y:S01]  /*3d80*/  LDGSTS.E [R8+0x33e00], desc[UR16][R36.64], P2 ;  /* 0x33e0000024087fae */ /* 0x000fe20009121850 */
[----:B------:R-:W-:Y:S01]  /*3d90*/  ISETP.GE.U32.AND P2, PT, R6, 0x7fffffbb, PT ;  /* 0x7fffffbb0600780c */ /* 0x000fe20003f46070 */
[----:B------:R-:W-:-:S02]  /*3da0*/  IMAD.SHL.U32 R6, R2, 0x20, RZ ;  /* 0x0000002002067824 */ /* 0x000fc400078e00ff */
[----:B------:R-:W0:Y:S02]  /*3db0*/  LDGDEPBAR ;  /* 0x00000000000079af */ /* 0x000e240000000000 */
[C---:B------:R-:W-:Y:S01]  /*3dc0*/  IMAD.WIDE R174, R6.reuse, 0x4, R174 ;  /* 0x0000000406ae7825 */ /* 0x040fe200078e02ae */
[----:B------:R-:W-:Y:S03]  /*3dd0*/  BAR.SYNC.DEFER_BLOCKING 0x0 ;  /* 0x0000000000007b1d */ /* 0x000fe60000010000 */
[----:B------:R-:W-:-:S04]  /*3de0*/  IMAD.WIDE R204, R6, 0x4, R204 ;  /* 0x0000000406cc7825 */ /* 0x000fc800078e02cc */
[C---:B------:R-:W-:Y:S01]  /*3df0*/  IMAD.WIDE R210, R6.reuse, 0x4, R210 ;  /* 0x0000000406d27825 */ /* 0x040fe200078e02d2 */
[----:B------:R2:W-:Y:S03]  /*3e00*/  STL [R1+0xc], RZ ;  /* 0x00000cff01007387 */ /* 0x0005e60000100800 */
[C---:B------:R-:W-:Y:S01]  /*3e10*/  IMAD.WIDE R200, R6.reuse, 0x4, R200 ;  /* 0x0000000406c87825 */ /* 0x040fe200078e02c8 */
[----:B------:R2:W-:Y:S03]  /*3e20*/  STL [R1+0x10], RZ ;  /* 0x000010ff01007387 */ /* 0x0005e60000100800 */
[C---:B------:R-:W-:Y:S01]  /*3e30*/  IMAD.WIDE R188, R6.reuse, 0x4, R188 ;  /* 0x0000000406bc7825 */ /* 0x040fe200078e02bc */
[----:B------:R2:W-:Y:S03]  /*3e40*/  STL [R1+0x14], RZ ;  /* 0x000014ff01007387 */ /* 0x0005e60000100800 */
[C---:B------:R-:W-:Y:S01]  /*3e50*/  IMAD.WIDE R208, R6.reuse, 0x4, R208 ;  /* 0x0000000406d07825 */ /* 0x040fe200078e02d0 */
[----:B------:R2:W-:Y:S03]  /*3e60*/  STL [R1+0x18], RZ ;  /* 0x000018ff01007387 */ /* 0x0005e60000100800 */
[C---:B------:R-:W-:Y:S01]  /*3e70*/  IMAD.WIDE R178, R6.reuse, 0x4, R178 ;  /* 0x0000000406b27825 */ /* 0x040fe200078e02b2 */
[----:B------:R-:W-:Y:S01]  /*3e80*/  @!PT LDS RZ, [RZ] ;  /* 0x00000000fffff984 */ /* 0x000fe20000000800 */
[----:B------:R-:W-:Y:S01]  /*3e90*/  @!PT LDS RZ, [RZ] ;  /* 0x00000000fffff984 */ /* 0x000fe20000000800 */
[----:B------:R-:W-:Y:S01]  /*3ea0*/  @!PT LDS RZ, [RZ] ;  /* 0x00000000fffff984 */ /* 0x000fe20000000800 */
[----:B------:R4:W-:Y:S03]  /*3eb0*/  LDGSTS.E [R26+0x8000], desc[UR16][R174.64], !P3 ;  /* 0x08000000ae1a7fae */ /* 0x0009e6000d921850 */
[----:B------:R-:W-:Y:S01]  /*3ec0*/  IMAD.WIDE R146, R6, 0x4, R146 ;  /* 0x0000000406927825 */ /* 0x000fe200078e0292 */
[----:B------:R2:W-:Y:S01]  /*3ed0*/  LDGSTS.E [R26+0xc000], desc[UR16][R204.64], !P3 ;  /* 0x0c000000cc1a7fae */ /* 0x0005e2000d921850 */
[----:B------:R-:W-:-:S02]  /*3ee0*/  ISETP.GE.U32.AND P3, PT, R27, 0x7fffffba, PT ;  /* 0x7fffffba1b00780c */ /* 0x000fc40003f66070 */
[C---:B------:R-:W-:Y:S01]  /*3ef0*/  IMAD.WIDE R190, R6.reuse, 0x4, R190 ;  /* 0x0000000406be7825 */ /* 0x040fe200078e02be */
[----:B------:R-:W1:Y:S01]  /*3f00*/  LDC R27, c[0x0][0x230] ;  /* 0x00008c00ff1b7b82 */ /* 0x000e620000000800 */
[----:B------:R2:W-:Y:S02]  /*3f10*/  LDGSTS.E [R26+0x8004], desc[UR16][R210.64], !P4 ;  /* 0x08004000d21a7fae */ /* 0x0005e4000e121850 */
[----:B------:R-:W-:Y:S02]  /*3f20*/  IMAD.WIDE R202, R6, 0x4, R202 ;  /* 0x0000000406ca7825 */ /* 0x000fe400078e02ca */
[----:B------:R2:W-:Y:S01]  /*3f30*/  LDGSTS.E [R26+0xc004], desc[UR16][R200.64], !P4 ;  /* 0x0c004000c81a7fae */ /* 0x0005e2000e121850 */
[----:B------:R-:W-:Y:S01]  /*3f40*/  ISETP.GE.U32.AND P4, PT, R10, 0x7fffffb9, PT ;  /* 0x7fffffb90a00780c */ /* 0x000fe20003f86070 */
[C---:B------:R-:W-:Y:S01]  /*3f50*/  IMAD.WIDE R148, R6.reuse, 0x4, R148 ;  /* 0x0000000406947825 */ /* 0x040fe200078e0294 */
[----:B------:R-:W3:Y:S01]  /*3f60*/  LDC R10, c[0x0][0x230] ;  /* 0x00008c00ff0a7b82 */ /* 0x000ee20000000800 */
[----:B------:R2:W-:Y:S02]  /*3f70*/  LDGSTS.E [R26+0x8008], desc[UR16][R188.64], !P5 ;  /* 0x08008000bc1a7fae */ /* 0x0005e4000e921850 */
[----:B------:R-:W-:-:S02]  /*3f80*/  IMAD.WIDE R198, R6, 0x4, R198 ;  /* 0x0000000406c67825 */ /* 0x000fc400078e02c6 */
[----:B------:R2:W-:Y:S02]  /*3f90*/  LDGSTS.E [R26+0xc008], desc[UR16][R208.64], !P5 ;  /* 0x0c008000d01a7fae */ /* 0x0005e4000e921850 */
[C---:B------:R-:W-:Y:S02]  /*3fa0*/  IMAD.WIDE R194, R6.reuse, 0x4, R194 ;  /* 0x0000000406c27825 */ /* 0x040fe400078e02c2 */
[----:B------:R2:W-:Y:S02]  /*3fb0*/  LDGSTS.E [R26+0x800c], desc[UR16][R178.64], !P6 ;  /* 0x0800c000b21a7fae */ /* 0x0005e4000f121850 */
[C---:B------:R-:W-:Y:S02]  /*3fc0*/  IMAD.WIDE R196, R6.reuse, 0x4, R196 ;  /* 0x0000000406c47825 */ /* 0x040fe400078e02c4 */
[----:B------:R2:W-:Y:S02]  /*3fd0*/  LDGSTS.E [R26+0xc00c], desc[UR16][R146.64], !P6 ;  /* 0x0c00c000921a7fae */ /* 0x0005e4000f121850 */
[C---:B------:R-:W-:Y:S01]  /*3fe0*/  IMAD.WIDE R136, R6.reuse, 0x4, R136 ;  /* 0x0000000406887825 */ /* 0x040fe200078e0288 */
[----:B-1----:R-:W-:Y:S01]  /*3ff0*/  IADD3 R27, R27, -0x29, RZ ;  /* 0xffffffd71b1b7810 */ /* 0x002fe20007ffe0ff */
[----:B------:R1:W-:Y:S02]  /*4000*/  LDGSTS.E [R25+0x8000], desc[UR16][R190.64], !P1 ;  /* 0x08000000be197fae */ /* 0x0003e4000c921850 */
[C---:B------:R-:W-:Y:S01]  /*4010*/  IMAD.WIDE R192, R6.reuse, 0x4, R192 ;  /* 0x0000000406c07825 */ /* 0x040fe200078e02c0 */
[----:B------:R-:W-:Y:S01]  /*4020*/  ISETP.GE.U32.AND P5, PT, R27, 0x7fffffb8, PT ;  /* 0x7fffffb81b00780c */ /* 0x000fe20003fa6070 */
[----:B------:R1:W-:Y:S01]  /*4030*/  LDGSTS.E [R25+0xc000], desc[UR16][R202.64], !P1 ;  /* 0x0c000000ca197fae */ /* 0x0003e2000c921850 */
[----:B------:R-:W5:Y:S01]  /*4040*/  LDC R27, c[0x0][0x230] ;  /* 0x00008c00ff1b7b82 */ /* 0x000f620000000800 */
[----:B------:R-:W-:-:S02]  /*4050*/  IMAD.WIDE R184, R6, 0x4, R184 ;  /* 0x0000000406b87825 */ /* 0x000fc400078e02b8 */
[----:B------:R1:W-:Y:S02]  /*4060*/  LDGSTS.E [R25+0x8004], desc[UR16][R148.64], !P2 ;  /* 0x0800400094197fae */ /* 0x0003e4000d121850 */
[----:B---3--:R-:W-:Y:S02]  /*4070*/  VIADD R10, R10, 0xffffffd6 ;  /* 0xffffffd60a0a7836 */ /* 0x008fe40000000000 */
[----:B------:R3:W-:Y:S01]  /*4080*/  LDGSTS.E [R25+0xc004], desc[UR16][R198.64], !P2 ;  /* 0x0c004000c6197fae */ /* 0x0007e2000d121850 */
[----:B------:R-:W-:Y:S02]  /*4090*/  IMAD.WIDE R170, R6, 0x4, R170 ;  /* 0x0000000406aa7825 */ /* 0x000fe400078e02aa */
[----:B------:R-:W-:Y:S01]  /*40a0*/  ISETP.GE.U32.AND P6, PT, R10, 0x7fffffb7, PT ;  /* 0x7fffffb70a00780c */ /* 0x000fe20003fc6070 */
[----:B------:R3:W-:Y:S01]  /*40b0*/  LDGSTS.E [R25+0x8008], desc[UR16][R194.64], !P3 ;  /* 0x08008000c2197fae */ /* 0x0007e2000d921850 */
[----:B------:R-:W4:Y:S01]  /*40c0*/  LDC R10, c[0x0][0x230] ;  /* 0x00008c00ff0a7b82 */ /* 0x000f220000000800 */
[----:B------:R-:W-:-:S02]  /*40d0*/  IMAD.WIDE R156, R6, 0x4, R156 ;  /* 0x00000004069c7825 */ /* 0x000fc400078e029c */
[----:B------:R3:W-:Y:S02]  /*40e0*/  LDGSTS.E [R25+0xc008], desc[UR16][R196.64], !P3 ;  /* 0x0c008000c4197fae */ /* 0x0007e4000d921850 */
[C---:B------:R-:W-:Y:S02]  /*40f0*/  IMAD.WIDE R186, R6.reuse, 0x4, R186 ;  /* 0x0000000406ba7825 */ /* 0x040fe400078e02ba */
[----:B------:R3:W-:Y:S02]  /*4100*/  LDGSTS.E [R25+0x800c], desc[UR16][R136.64], !P4 ;  /* 0x0800c00088197fae */ /* 0x0007e4000e121850 */
[----:B------:R-:W-:Y:S02]  /*4110*/  IMAD.WIDE R172, R6, 0x4, R172 ;  /* 0x0000000406ac7825 */ /* 0x000fe400078e02ac */
[----:B------:R3:W-:Y:S02]  /*4120*/  LDGSTS.E [R25+0xc00c], desc[UR16][R192.64], !P4 ;  /* 0x0c00c000c0197fae */ /* 0x0007e4000e121850 */
[----:B-----5:R-:W-:-:S02]  /*4130*/  VIADD R27, R27, 0xffffffd5 ;  /* 0xffffffd51b1b7836 */ /* 0x020fc40000000000 */
[----:B------:R5:W-:Y:S01]  /*4140*/  LDGSTS.E [R24+0x8000], desc[UR16][R184.64], !P5 ;  /* 0x08000000b8187fae */ /* 0x000be2000e921850 */
[C---:B------:R-:W-:Y:S02]  /*4150*/  IMAD.WIDE R182, R6.reuse, 0x4, R182 ;  /* 0x0000000406b67825 */ /* 0x040fe400078e02b6 */
[----:B------:R-:W-:Y:S01]  /*4160*/  ISETP.GE.U32.AND P1, PT, R27, 0x7fffffb6, PT ;  /* 0x7fffffb61b00780c */ /* 0x000fe20003f26070 */
[----:B------:R5:W-:Y:S01]  /*4170*/  LDGSTS.E [R24+0xc000], desc[UR16][R170.64], !P5 ;  /* 0x0c000000aa187fae */ /* 0x000be2000e921850 */
[----:B------:R-:W2:Y:S01]  /*4180*/  LDC R27, c[0x0][0x230] ;  /* 0x00008c00ff1b7b82 */ /* 0x000ea20000000800 */
[----:B------:R-:W-:Y:S02]  /*4190*/  IMAD.WIDE R130, R6, 0x4, R130 ;  /* 0x0000000406827825 */ /* 0x000fe400078e0282 */
[----:B------:R5:W-:Y:S02]  /*41a0*/  LDGSTS.E [R24+0x8004], desc[UR16][R156.64], !P6 ;  /* 0x080040009c187fae */ /* 0x000be4000f121850 */
[----:B----4-:R-:W-:-:S02]  /*41b0*/  VIADD R10, R10, 0xffffffd4 ;  /* 0xffffffd40a0a7836 */ /* 0x010fc40000000000 */
[----:B------:R4:W-:Y:S01]  /*41c0*/  LDGSTS.E [R24+0xc004], desc[UR16][R186.64], !P6 ;  /* 0x0c004000ba187fae */ /* 0x0009e2000f121850 */
[----:B------:R-:W-:Y:S02]  /*41d0*/  IMAD.WIDE R176, R6, 0x4, R176 ;  /* 0x0000000406b07825 */ /* 0x000fe400078e02b0 */
[----:B------:R-:W-:Y:S01]  /*41e0*/  ISETP.GE.U32.AND P2, PT, R10, 0x7fffffb5, PT ;  /* 0x7fffffb50a00780c */ /* 0x000fe20003f46070 */
[----:B------:R4:W-:Y:S01]  /*41f0*/  LDGSTS.E [R24+0x8008], desc[UR16][R172.64], !P1 ;  /* 0x08008000ac187fae */ /* 0x0009e2000c921850 */
[----:B------:R-:W1:Y:S01]  /*4200*/  LDC R10, c[0x0][0x230] ;  /* 0x00008c00ff0a7b82 */ /* 0x000e620000000800 */
[C---:B------:R-:W-:Y:S02]  /*4210*/  IMAD.WIDE R162, R6.reuse, 0x4, R162 ;  /* 0x0000000406a27825 */ /* 0x040fe400078e02a2 */
[----:B------:R4:W-:Y:S02]  /*4220*/  LDGSTS.E [R24+0xc008], desc[UR16][R182.64], !P1 ;  /* 0x0c008000b6187fae */ /* 0x0009e4000c921850 */
[----:B------:R-:W-:-:S02]  /*4230*/  IMAD.WIDE R164, R6, 0x4, R164 ;  /* 0x0000000406a47825 */ /* 0x000fc400078e02a4 */
[----:B------:R1:W-:Y:S02]  /*4240*/  STL [R1+0x1c], RZ ;  /* 0x00001cff01007387 */ /* 0x0003e40000100800 */
[C---:B------:R-:W-:Y:S02]  /*4250*/  IMAD.WIDE R142, R6.reuse, 0x4, R142 ;  /* 0x00000004068e7825 */ /* 0x040fe400078e028e */
[----:B------:R4:W-:Y:S02]  /*4260*/  LDGSTS.E [R24+0x800c], desc[UR16][R130.64], !P2 ;  /* 0x0800c00082187fae */ /* 0x0009e4000d121850 */
[----:B--2---:R-:W-:Y:S02]  /*4270*/  VIADD R27, R27, 0xffffffd3 ;  /* 0xffffffd31b1b7836 */ /* 0x004fe40000000000 */
[----:B------:R2:W-:Y:S01]  /*4280*/  LDGSTS.E [R24+0xc00c], desc[UR16][R176.64], !P2 ;  /* 0x0c00c000b0187fae */ /* 0x0005e2000d121850 */
[C---:B------:R-:W-:Y:S02]  /*4290*/  IMAD.WIDE R168, R6.reuse, 0x4, R168 ;  /* 0x0000000406a87825 */ /* 0x040fe400078e02a8 */
[----:B------:R-:W-:Y:S01]  /*42a0*/  ISETP.GE.U32.AND P3, PT, R27, 0x7fffffb4, PT ;  /* 0x7fffffb41b00780c */ /* 0x000fe20003f66070 */
[----:B------:R2:W-:Y:S01]  /*42b0*/  STL [R1+0x20], RZ ;  /* 0x000020ff01007387 */ /* 0x0005e20000100800 */
[----:B------:R-:W3:Y:S01]  /*42c0*/  LDC R27, c[0x0][0x230] ;  /* 0x00008c00ff1b7b82 */ /* 0x000ee20000000800 */
[----:B------:R-:W-:-:S02]  /*42d0*/  IMAD.WIDE R158, R6, 0x4, R158 ;  /* 0x00000004069e7825 */ /* 0x000fc400078e029e */
[----:B------:R2:W-:Y:S02]  /*42e0*/  STL [R1+0x24], RZ ;  /* 0x000024ff01007387 */ /* 0x0005e40000100800 */
[----:B-1----:R-:W-:Y:S02]  /*42f0*/  VIADD R10, R10, 0xffffffd2 ;  /* 0xffffffd20a0a7836 */ /* 0x002fe40000000000 */
[----:B------:R-:W-:Y:S01]  /*4300*/  IMAD.WIDE R166, R6, 0x4, R166 ;  /* 0x0000000406a67825 */ /* 0x000fe200078e02a6 */
[----:B------:R1:W-:Y:S02]  /*4310*/  STL [R1+0x28], RZ ;  /* 0x000028ff01007387 */ /* 0x0003e40000100800 */
[----:B------:R-:W-:Y:S01]  /*4320*/  ISETP.GE.U32.AND P4, PT, R10, 0x7fffffb3, PT ;  /* 0x7fffffb30a00780c */ /* 0x000fe20003f86070 */
[C---:B------:R-:W-:Y:S01]  /*4330*/  IMAD.WIDE R134, R6.reuse, 0x4, R134 ;  /* 0x0000000406867825 */ /* 0x040fe200078e0286 */
[----:B------:R-:W5:Y:S01]  /*4340*/  LDC R10, c[0x0][0x230] ;  /* 0x00008c00ff0a7b82 */ /* 0x000f620000000800 */
[----:B------:R1:W-:Y:S02]  /*4350*/  LDGSTS.E [R23+0x8000], desc[UR16][R162.64], !P3 ;  /* 0x08000000a2177fae */ /* 0x0003e4000d921850 */
[----:B------:R-:W-:-:S02]  /*4360*/  IMAD.WIDE R160, R6, 0x4, R160 ;  /* 0x0000000406a07825 */ /* 0x000fc400078e02a0 */
[----:B------:R1:W-:Y:S02]  /*4370*/  LDGSTS.E [R23+0xc000], desc[UR16][R164.64], !P3 ;  /* 0x0c000000a4177fae */ /* 0x0003e4000d921850 */
[C---:B------:R-:W-:Y:S02]  /*4380*/  IMAD.WIDE R152, R6.reuse, 0x4, R152 ;  /* 0x0000000406987825 */ /* 0x040fe400078e0298 */
[----:B------:R1:W-:Y:S02]  /*4390*/  STL [R1+0x2c], RZ ;  /* 0x00002cff01007387 */ /* 0x0003e40000100800 */
[----:B------:R-:W-:Y:S02]  /*43a0*/  IMAD.WIDE R144, R6, 0x4, R144 ;  /* 0x0000000406907825 */ /* 0x000fe400078e0290 */
[----:B------:R1:W-:Y:S02]  /*43b0*/  LDGSTS.E [R23+0x8004], desc[UR16][R142.64], !P4 ;  /* 0x080040008e177fae */ /* 0x0003e4000e121850 */
[----:B---3--:R-:W-:-:S02]  /*43c0*/  VIADD R27, R27, 0xffffffd1 ;  /* 0xffffffd11b1b7836 */ /* 0x008fc40000000000 */
[----:B------:R3:W-:Y:S01]  /*43d0*/  LDGSTS.E [R23+0xc004], desc[UR16][R168.64], !P4 ;  /* 0x0c004000a8177fae */ /* 0x0007e2000e121850 */
[C---:B------:R-:W-:Y:S02]  /*43e0*/  IMAD.WIDE R118, R6.reuse, 0x4, R118 ;  /* 0x0000000406767825 */ /* 0x040fe400078e0276 */
[----:B------:R-:W-:Y:S01]  /*43f0*/  ISETP.GE.U32.AND P5, PT, R27, 0x7fffffb2, PT ;  /* 0x7fffffb21b00780c */ /* 0x000fe20003fa6070 */
[----:B------:R1:W-:Y:S01]  /*4400*/  STL [R1+0x30], RZ ;  /* 0x000030ff01007387 */ /* 0x0003e20000100800 */
[----:B------:R-:W4:Y:S01]  /*4410*/  LDC R27, c[0x0][0x230] ;  /* 0x00008c00ff1b7b82 */ /* 0x000f220000000800 */
[----:B------:R-:W-:Y:S01]  /*4420*/  IMAD.WIDE R154, R6, 0x4, R154 ;  /* 0x00000004069a7825 */ /* 0x000fe200078e029a */
[----:B-----5:R-:W-:Y:S01]  /*4430*/  IADD3 R10, R10, -0x30, RZ ;  /* 0xffffffd00a0a7810 */ /* 0x020fe20007ffe0ff */
[----:B------:R1:W-:Y:S02]  /*4440*/  STL [R1+0x34], RZ ;  /* 0x000034ff01007387 */ /* 0x0003e40000100800 */
[----:B------:R-:W-:Y:S01]  /*4450*/  IMAD.WIDE R114, R6, 0x4, R114 ;  /* 0x0000000406727825 */ /* 0x000fe200078e0272 */
[----:B------:R-:W-:Y:S01]  /*4460*/  ISETP.GE.U32.AND P6, PT, R10, 0x7fffffb1, PT ;  /* 0x7fffffb10a00780c */ /* 0x000fe20003fc6070 */
[----:B------:R1:W-:Y:S01]  /*4470*/  STL [R1+0x38], RZ ;  /* 0x000038ff01007387 */ /* 0x0003e20000100800 */
[----:B------:R-:W5:Y:S01]  /*4480*/  LDC R10, c[0x0][0x230] ;  /* 0x00008c00ff0a7b82 */ /* 0x000f620000000800 */
[----:B------:R-:W-:-:S02]  /*4490*/  IMAD.WIDE R150, R6, 0x4, R150 ;  /* 0x0000000406967825 */ /* 0x000fc400078e0296 */
[----:B------:R3:W-:Y:S02]  /*44a0*/  LDGSTS.E [R23+0x8008], desc[UR16][R158.64], !P5 ;  /* 0x080080009e177fae */ /* 0x0007e4000e921850 */
[C---:B------:R-:W-:Y:S02]  /*44b0*/  IMAD.WIDE R110, R6.reuse, 0x4, R110 ;  /* 0x00000004066e7825 */ /* 0x040fe400078e026e */
[----:B------:R3:W-:Y:S02]  /*44c0*/  LDGSTS.E [R23+0xc008], desc[UR16][R166.64], !P5 ;  /* 0x0c008000a6177fae */ /* 0x0007e4000e921850 */
[C---:B------:R-:W-:Y:S02]  /*44d0*/  IMAD.WIDE R116, R6.reuse, 0x4, R116 ;  /* 0x0000000406747825 */ /* 0x040fe400078e0274 */
[----:B------:R3:W-:Y:S02]  /*44e0*/  LDGSTS.E [R23+0x800c], desc[UR16][R134.64], !P6 ;  /* 0x0800c00086177fae */ /* 0x0007e4000f121850 */
[----:B------:R-:W-:-:S02]  /*44f0*/  IMAD.WIDE R132, R6, 0x4, R132 ;  /* 0x0000000406847825 */ /* 0x000fc400078e0284 */
[----:B------:R3:W-:Y:S02]  /*4500*/  LDGSTS.E [R23+0xc00c], desc[UR16][R160.64], !P6 ;  /* 0x0c00c000a0177fae */ /* 0x0007e4000f121850 */
[----:B----4-:R-:W-:Y:S02]  /*4510*/  VIADD R27, R27, 0xffffffcf ;  /* 0xffffffcf1b1b7836 */ /* 0x010fe40000000000 */
[C---:B------:R-:W-:Y:S01]  /*4520*/  IMAD.WIDE R138, R6.reuse, 0x4, R138 ;  /* 0x00000004068a7825 */ /* 0x040fe200078e028a */
[----:B------:R4:W-:Y:S02]  /*4530*/  STL [R1+0x3c], RZ ;  /* 0x00003cff01007387 */ /* 0x0009e40000100800 */
[----:B------:R-:W-:Y:S01]  /*4540*/  ISETP.GE.U32.AND P1, PT, R27, 0x7fffffb0, PT ;  /* 0x7fffffb01b00780c */ /* 0x000fe20003f26070 */
[----:B------:R-:W-:Y:S01]  /*4550*/  IMAD.WIDE R104, R6, 0x4, R104 ;  /* 0x0000000406687825 */ /* 0x000fe200078e0268 */
[----:B------:R-:W2:Y:S01]  /*4560*/  LDC R27, c[0x0][0x230] ;  /* 0x00008c00ff1b7b82 */ /* 0x000ea20000000800 */
[----:B------:R4:W-:Y:S02]  /*4570*/  STL [R1+0x40], RZ ;  /* 0x000040ff01007387 */ /* 0x0009e40000100800 */
[----:B-----5:R-:W-:-:S02]  /*4580*/  VIADD R10, R10, 0xffffffce ;  /* 0xffffffce0a0a7836 */ /* 0x020fc40000000000 */
[----:B------:R-:W-:Y:S01]  /*4590*/  IMAD.WIDE R140, R6, 0x4, R140 ;  /* 0x00000004068c7825 */ /* 0x000fe200078e028c */
[----:B------:R4:W-:Y:S02]  /*45a0*/  STL [R1+0x44], RZ ;  /* 0x000044ff01007387 */ /* 0x0009e40000100800 */
[----:B------:R-:W-:Y:S01]  /*45b0*/  ISETP.GE.U32.AND P2, PT, R10, 0x7fffffaf, PT ;  /* 0x7fffffaf0a00780c */ /* 0x000fe20003f46070 */
[C---:B------:R-:W-:Y:S01]  /*45c0*/  IMAD.WIDE R106, R6.reuse, 0x4, R106 ;  /* 0x00000004066a7825 */ /* 0x040fe200078e026a */
[----:B------:R-:W5:Y:S01]  /*45d0*/  LDC R10, c[0x0][0x230] ;  /* 0x00008c00ff0a7b82 */ /* 0x000f620000000800 */
[----:B------:R4:W-:Y:S02]  /*45e0*/  LDGSTS.E [R22+0x8000], desc[UR16][R152.64], !P1 ;  /* 0x0800000098167fae */ /* 0x0009e4000c921850 */
        /* <DEDUP_REMOVED lines=14> */
[----:B-----5:R-:W-:Y:S02]  /*46d0*/  VIADD R10, R10, 0xffffffcc ;  /* 0xffffffcc0a0a7836 */ /* 0x020fe40000000000 */
        /* <DEDUP_REMOVED lines=18> */
[----:B------:R-:W-:Y:S02]  /*4800*/  IMAD.WIDE R100, R6, 0x4, R100 ;  /* 0x0000000406647825 */ /* 0x000fe400078e0264 */
        /* <DEDUP_REMOVED lines=12> */
[C---:B------:R-:W-:Y:S01]  /*48d0*/  IMAD.WIDE R98, R6.reuse, 0x4, R98 ;  /* 0x0000000406627825 */ /* 0x040fe200078e0262 */
[----:B----4-:R-:W-:Y:S01]  /*48e0*/  IADD3 R27, R27, -0x37, RZ ;  /* 0xffffffc91b1b7810 */ /* 0x010fe20007ffe0ff */
[----:B------:R4:W-:Y:S02]  /*48f0*/  LDGSTS.E [R21+0x8004], desc[UR16][R104.64], !P6 ;  /* 0x0800400068157fae */ /* 0x0009e4000f121850 */
[C---:B------:R-:W-:Y:S01]  /*4900*/  IMAD.WIDE R212, R6.reuse, 0x4, R212 ;  /* 0x0000000406d47825 */ /* 0x040fe200078e02d4 */
[----:B------:R-:W-:Y:S01]  /*4910*/  ISETP.GE.U32.AND P1, PT, R27, 0x7fffffaa, PT ;  /* 0x7fffffaa1b00780c */ /* 0x000fe20003f26070 */
[----:B------:R4:W-:Y:S01]  /*4920*/  LDGSTS.E [R21+0xc004], desc[UR16][R140.64], !P6 ;  /* 0x0c0040008c157fae */ /* 0x0009e2000f121850 */
[----:B------:R-:W2:Y:S01]  /*4930*/  LDC R27, c[0x0][0x230] ;  /* 0x00008c00ff1b7b82 */ /* 0x000ea20000000800 */
[----:B------:R-:W-:-:S02]  /*4940*/  IMAD.WIDE R94, R6, 0x4, R94 ;  /* 0x00000004065e7825 */ /* 0x000fc400078e025e */
[----:B------:R1:W-:Y:S02]  /*4950*/  STL [R1+0x6c], RZ ;  /* 0x00006cff01007387 */ /* 0x0003e40000100800 */
[----:B------:R-:W-:Y:S02]  /*4960*/  IMAD.WIDE R174, R6, 0x4, R174 ;  /* 0x0000000406ae7825 */ /* 0x000fe400078e02ae */
[----:B------:R1:W-:Y:S02]  /*4970*/  STL [R1+0x70], RZ ;  /* 0x000070ff01007387 */ /* 0x0003e40000100800 */
[----:B-----5:R-:W-:Y:S02]  /*4980*/  VIADD R10, R10, 0xffffffc8 ;  /* 0xffffffc80a0a7836 */ /* 0x020fe40000000000 */
[----:B------:R5:W-:Y:S01]  /*4990*/  LDGSTS.E [R21+0x8008], desc[UR16][R106.64], !P1 ;  /* 0x080080006a157fae */ /* 0x000be2000c921850 */
[----:B------:R-:W-:Y:S02]  /*49a0*/  IMAD.WIDE R204, R6, 0x4, R204 ;  /* 0x0000000406cc7825 */ /* 0x000fe400078e02cc */
[----:B------:R-:W-:Y:S01]  /*49b0*/  ISETP.GE.U32.AND P2, PT, R10, 0x7fffffa9, PT ;  /* 0x7fffffa90a00780c */ /* 0x000fe20003f46070 */
[----:B------:R5:W-:Y:S01]  /*49c0*/  LDGSTS.E [R21+0xc008], desc[UR16][R126.64], !P1 ;  /* 0x0c0080007e157fae */ /* 0x000be2000c921850 */
[----:B------:R-:W3:Y:S01]  /*49d0*/  LDC R10, c[0x0][0x230] ;  /* 0x00008c00ff0a7b82 */ /* 0x000ee20000000800 */
[----:B------:R-:W-:-:S02]  /*49e0*/  IMAD.WIDE R210, R6, 0x4, R210 ;  /* 0x0000000406d27825 */ /* 0x000fc400078e02d2 */
[----:B------:R1:W-:Y:S02]  /*49f0*/  STL [R1+0x74], RZ ;  /* 0x000074ff01007387 */ /* 0x0003e40000100800 */
[C---:B------:R-:W-:Y:S02]  /*4a00*/  IMAD.WIDE R200, R6.reuse, 0x4, R200 ;  /* 0x0000000406c87825 */ /* 0x040fe400078e02c8 */
[----:B------:R1:W-:Y:S02]  /*4a10*/  STL [R1+0x78], RZ ;  /* 0x000078ff01007387 */ /* 0x0003e40000100800 */
[----:B--2---:R-:W-:Y:S02]  /*4a20*/  VIADD R27, R27, 0xffffffc7 ;  /* 0xffffffc71b1b7836 */ /* 0x004fe40000000000 */
[----:B------:R2:W-:Y:S01]  /*4a30*/  LDGSTS.E [R21+0x800c], desc[UR16][R30.64], !P2 ;  /* 0x0800c0001e157fae */ /* 0x0005e2000d121850 */
[C---:B------:R-:W-:Y:S02]  /*4a40*/  IMAD.WIDE R188, R6.reuse, 0x4, R188 ;  /* 0x0000000406bc7825 */ /* 0x040fe400078e02bc */
[----:B------:R-:W-:Y:S01]  /*4a50*/  ISETP.GE.U32.AND P3, PT, R27, 0x7fffffa8, PT ;  /* 0x7fffffa81b00780c */ /* 0x000fe20003f66070 */
[----:B------:R2:W-:Y:S01]  /*4a60*/  LDGSTS.E [R21+0xc00c], desc[UR16][R128.64], !P2 ;  /* 0x0c00c00080157fae */ /* 0x0005e2000d121850 */
[----:B------:R-:W4:Y:S01]  /*4a70*/  LDC R27, c[0x0][0x230] ;  /* 0x00008c00ff1b7b82 */ /* 0x000f220000000800 */
[----:B------:R-:W-:-:S02]  /*4a80*/  IMAD.WIDE R208, R6, 0x4, R208 ;  /* 0x0000000406d07825 */ /* 0x000fc400078e02d0 */
[----:B------:R1:W-:Y:S02]  /*4a90*/  STL [R1+0x7c], RZ ;  /* 0x00007cff01007387 */ /* 0x0003e40000100800 */
[----:B------:R-:W-:Y:S02]  /*4aa0*/  IMAD.WIDE R178, R6, 0x4, R178 ;  /* 0x0000000406b27825 */ /* 0x000fe400078e02b2 */
[----:B------:R1:W-:Y:S02]  /*4ab0*/  STL [R1+0x80], RZ ;  /* 0x000080ff01007387 */ /* 0x0003e40000100800 */
[----:B---3--:R-:W-:Y:S02]  /*4ac0*/  VIADD R10, R10, 0xffffffc6 ;  /* 0xffffffc60a0a7836 */ /* 0x008fe40000000000 */
[----:B------:R3:W-:Y:S01]  /*4ad0*/  LDGSTS.E [R20+0x8000], desc[UR16][R122.64], !P3 ;  /* 0x080000007a147fae */ /* 0x0007e2000d921850 */
[----:B------:R-:W-:Y:S02]  /*4ae0*/  IMAD.WIDE R146, R6, 0x4, R146 ;  /* 0x0000000406927825 */ /* 0x000fe400078e0292 */
[----:B------:R-:W-:Y:S01]  /*4af0*/  ISETP.GE.U32.AND P4, PT, R10, 0x7fffffa7, PT ;  /* 0x7fffffa70a00780c */ /* 0x000fe20003f86070 */
[----:B------:R3:W-:Y:S01]  /*4b00*/  LDGSTS.E [R20+0xc000], desc[UR16][R108.64], !P3 ;  /* 0x0c0000006c147fae */ /* 0x0007e2000d921850 */
[----:B------:R-:W5:Y:S01]  /*4b10*/  LDC R10, c[0x0][0x230] ;  /* 0x00008c00ff0a7b82 */ /* 0x000f620000000800 */
[----:B------:R-:W-:-:S02]  /*4b20*/  IMAD.WIDE R190, R6, 0x4, R190 ;  /* 0x0000000406be7825 */ /* 0x000fc400078e02be */
[----:B------:R1:W-:Y:S02]  /*4b30*/  STL [R1+0x84], RZ ;  /* 0x000084ff01007387 */ /* 0x0003e40000100800 */
[C---:B------:R-:W-:Y:S02]  /*4b40*/  IMAD.WIDE R202, R6.reuse, 0x4, R202 ;  /* 0x0000000406ca7825 */ /* 0x040fe400078e02ca */
[----:B------:R1:W-:Y:S02]  /*4b50*/  STL [R1+0x88], RZ ;  /* 0x000088ff01007387 */ /* 0x0003e40000100800 */
[----:B----4-:R-:W-:Y:S02]  /*4b60*/  VIADD R27, R27, 0xffffffc5 ;  /* 0xffffffc51b1b7836 */ /* 0x010fe40000000000 */
[----:B------:R4:W-:Y:S01]  /*4b70*/  LDGSTS.E [R20+0x8004], desc[UR16][R206.64], !P4 ;  /* 0x08004000ce147fae */ /* 0x0009e2000e121850 */
[C---:B------:R-:W-:Y:S02]  /*4b80*/  IMAD.WIDE R148, R6.reuse, 0x4, R148 ;  /* 0x0000000406947825 */ /* 0x040fe400078e0294 */
        /* <DEDUP_REMOVED lines=26> */
[----:B------:R1:W-:Y:S01]  /*4d30*/  STL [R1+0xa0], RZ ;  /* 0x0000a0ff01007387 */ /* 0x0003e20000100800 */
[----:B---3--:R-:W-:Y:S01]  /*4d40*/  IADD3 R10, R10, -0x3e, RZ ;  /* 0xffffffc20a0a7810 */ /* 0x008fe20007ffe0ff */
[----:B------:R-:W-:Y:S02]  /*4d50*/  IMAD.WIDE R186, R6, 0x4, R186 ;  /* 0x0000000406ba7825 */ /* 0x000fe400078e02ba */
[----:B------:R3:W-:Y:S01]  /*4d60*/  LDGSTS.E [R17+0x8000], desc[UR16][R100.64], !P1 ;  /* 0x0800000064117fae */ /* 0x0007e2000c921850 */
[----:B------:R-:W-:Y:S01]  /*4d70*/  ISETP.GE.U32.AND P2, PT, R10, 0x7fffffa3, PT ;  /* 0x7fffffa30a00780c */ /* 0x000fe20003f46070 */
[C---:B------:R-:W-:Y:S01]  /*4d80*/  IMAD.WIDE R172, R6.reuse, 0x4, R172 ;  /* 0x0000000406ac7825 */ /* 0x040fe200078e02ac */
[----:B------:R-:W5:Y:S03]  /*4d90*/  S2R R10, SR_TID.X ;  /* 0x00000000000a7919 */ /* 0x000f660000002100 */
[C---:B------:R-:W-:Y:S01]  /*4da0*/  IMAD.WIDE R182, R6.reuse, 0x4, R182 ;  /* 0x0000000406b67825 */ /* 0x040fe200078e02b6 */
[----:B------:R3:W-:Y:S03]  /*4db0*/  LDGSTS.E [R17+0xc000], desc[UR16][R92.64], !P1 ;  /* 0x0c0000005c117fae */ /* 0x0007e6000c921850 */
[C---:B------:R-:W-:Y:S01]  /*4dc0*/  IMAD.WIDE R130, R6.reuse, 0x4, R130 ;  /* 0x0000000406827825 */ /* 0x040fe200078e0282 */
[----:B------:R1:W-:Y:S03]  /*4dd0*/  STL [R1+0xa4], RZ ;  /* 0x0000a4ff01007387 */ /* 0x0003e60000100800 */
[----:B----4-:R-:W-:Y:S01]  /*4de0*/  VIADD R27, R27, 0xffffffc0 ;  /* 0xffffffc01b1b7836 */ /* 0x010fe20000000000 */
[----:B------:R4:W-:Y:S01]  /*4df0*/  LDGSTS.E [R17+0x8004], desc[UR16][R180.64], !P2 ;  /* 0x08004000b4117fae */ /* 0x0009e2000d121850 */
[----:B------:R-:W-:-:S03]  /*4e00*/  IMAD.WIDE R176, R6, 0x4, R176 ;  /* 0x0000000406b07825 */ /* 0x000fc600078e02b0 */
[----:B------:R4:W-:Y:S01]  /*4e10*/  LDGSTS.E [R17+0xc004], desc[UR16][R102.64], !P2 ;  /* 0x0c00400066117fae */ /* 0x0009e2000d121850 */
[----:B-1----:R-:W-:-:S03]  /*4e20*/  IMAD.WIDE R162, R6, 0x4, R162 ;  /* 0x0000000406a27825 */ /* 0x002fc600078e02a2 */
[----:B------:R1:W-:Y:S01]  /*4e30*/  STL [R1+0xa8], RZ ;  /* 0x0000a8ff01007387 */ /* 0x0003e20000100800 */
[----:B------:R-:W-:-:S03]  /*4e40*/  IMAD.WIDE R164, R6, 0x4, R164 ;  /* 0x0000000406a47825 */ /* 0x000fc600078e02a4 */
[----:B------:R1:W-:Y:S01]  /*4e50*/  STL [R1+0xac], RZ ;  /* 0x0000acff01007387 */ /* 0x0003e20000100800 */
[----:B------:R-:W-:-:S03]  /*4e60*/  IMAD.WIDE R142, R6, 0x4, R142 ;  /* 0x00000004068e7825 */ /* 0x000fc600078e028e */
[----:B------:R1:W-:Y:S01]  /*4e70*/  STL [R1+0xb0], RZ ;  /* 0x0000b0ff01007387 */ /* 0x0003e20000100800 */
[----:B------:R-:W-:Y:S01]  /*4e80*/  IMAD.WIDE R168, R6, 0x4, R168 ;  /* 0x0000000406a87825 */ /* 0x000fe200078e02a8 */
[----:B-----5:R-:W-:-:S03]  /*4e90*/  LOP3.LUT R10, R10, 0x1f, RZ, 0xc0, !PT ;  /* 0x0000001f0a0a7812 */ /* 0x020fc600078ec0ff */
[----:B------:R-:W-:Y:S01]  /*4ea0*/  IMAD.WIDE R158, R6, 0x4, R158 ;  /* 0x00000004069e7825 */ /* 0x000fe200078e029e */
[----:B------:R1:W-:Y:S01]  /*4eb0*/  STL [R1+0xb4], RZ ;  /* 0x0000b4ff01007387 */ /* 0x0003e20000100800 */
[----:B------:R-:W-:Y:S02]  /*4ec0*/  ISETP.GE.AND P3, PT, R10, R27, PT ;  /* 0x0000001b0a00720c */ /* 0x000fe40003f66270 */
[C---:B------:R-:W-:Y:S01]  /*4ed0*/  IMAD.WIDE R166, R6.reuse, 0x4, R166 ;  /* 0x0000000406a67825 */ /* 0x040fe200078e02a6 */
[----:B------:R-:W5:Y:S01]  /*4ee0*/  LDC R10, c[0x0][0x230] ;  /* 0x00008c00ff0a7b82 */ /* 0x000f620000000800 */
[----:B------:R1:W-:Y:S02]  /*4ef0*/  STL [R1+0xb8], RZ ;  /* 0x0000b8ff01007387 */ /* 0x0003e40000100800 */
[C---:B------:R-:W-:Y:S02]  /*4f00*/  IMAD.WIDE R134, R6.reuse, 0x4, R134 ;  /* 0x0000000406867825 */ /* 0x040fe400078e0286 */
[----:B------:R1:W-:Y:S02]  /*4f10*/  STL [R1+0xbc], RZ ;  /* 0x0000bcff01007387 */ /* 0x0003e40000100800 */
[----:B------:R-:W-:-:S02]  /*4f20*/  IMAD.WIDE R160, R6, 0x4, R160 ;  /* 0x0000000406a07825 */ /* 0x000fc400078e02a0 */
[----:B------:R1:W-:Y:S02]  /*4f30*/  STL [R1+0xc0], RZ ;  /* 0x0000c0ff01007387 */ /* 0x0003e40000100800 */
[C---:B------:R-:W-:Y:S02]  /*4f40*/  IMAD.WIDE R152, R6.reuse, 0x4, R152 ;  /* 0x0000000406987825 */ /* 0x040fe400078e0298 */
[----:B------:R1:W-:Y:S02]  /*4f50*/  STL [R1+0xc4], RZ ;  /* 0x0000c4ff01007387 */ /* 0x0003e40000100800 */
[C---:B------:R-:W-:Y:S02]  /*4f60*/  IMAD.WIDE R144, R6.reuse, 0x4, R144 ;  /* 0x0000000406907825 */ /* 0x040fe400078e0290 */
[----:B------:R1:W-:Y:S02]  /*4f70*/  STL [R1+0xc8], RZ ;  /* 0x0000c8ff01007387 */ /* 0x0003e40000100800 */
[----:B------:R-:W-:-:S02]  /*4f80*/  IMAD.WIDE R118, R6, 0x4, R118 ;  /* 0x0000000406767825 */ /* 0x000fc400078e0276 */
[----:B------:R1:W-:Y:S02]  /*4f90*/  STL [R1+0xcc], RZ ;  /* 0x0000ccff01007387 */ /* 0x0003e40000100800 */
[----:B------:R-:W-:Y:S02]  /*4fa0*/  IMAD.WIDE R154, R6, 0x4, R154 ;  /* 0x00000004069a7825 */ /* 0x000fe400078e029a */
[----:B------:R1:W-:Y:S02]  /*4fb0*/  STL [R1+0xd0], RZ ;  /* 0x0000d0ff01007387 */ /* 0x0003e40000100800 */
[----:B-----5:R-:W-:Y:S02]  /*4fc0*/  VIADD R10, R10, 0xffffffc1 ;  /* 0xffffffc10a0a7836 */ /* 0x020fe40000000000 */
[----:B------:R-:W-:Y:S01]  /*4fd0*/  IMAD.WIDE R114, R6, 0x4, R114 ;  /* 0x0000000406727825 */ /* 0x000fe200078e0272 */
[----:B------:R1:W-:Y:S02]  /*4fe0*/  STL [R1+0xd4], RZ ;  /* 0x0000d4ff01007387 */ /* 0x0003e40000100800 */
[----:B------:R-:W-:Y:S01]  /*4ff0*/  ISETP.GE.U32.AND P4, PT, R10, 0x7fffffa2, PT ;  /* 0x7fffffa20a00780c */ /* 0x000fe20003f86070 */
[C---:B------:R-:W-:Y:S01]  /*5000*/  IMAD.WIDE R150, R6.reuse, 0x4, R150 ;  /* 0x0000000406967825 */ /* 0x040fe200078e0296 */
[----:B------:R-:W-:Y:S01]  /*5010*/  SEL R10, RZ, 0x4, P3 ;  /* 0x00000004ff0a7807 */ /* 0x000fe20001800000 */
[----:B------:R1:W-:Y:S01]  /*5020*/  STL [R1+0xd8], RZ ;  /* 0x0000d8ff01007387 */ /* 0x0003e20000100800 */
[----:B------:R-:W-:Y:S01]  /*5030*/  ISETP.GT.AND P3, PT, R7, 0x5f, PT ;  /* 0x0000005f0700780c */ /* 0x000fe20003f64270 */
[----:B------:R-:W-:-:S02]  /*5040*/  IMAD.WIDE R110, R6, 0x4, R110 ;  /* 0x00000004066e7825 */ /* 0x000fc400078e026e */
[----:B------:R1:W-:Y:S01]  /*5050*/  STL [R1+0xdc], RZ ;  /* 0x0000dcff01007387 */ /* 0x0003e20000100800 */
[----:B------:R-:W-:Y:S01]  /*5060*/  SEL R10, R10, RZ, P3 ;  /* 0x000000ff0a0a7207 */ /* 0x000fe20001800000 */
[----:B------:R-:W-:Y:S01]  /*5070*/  IMAD.WIDE R116, R6, 0x4, R116 ;  /* 0x0000000406747825 */ /* 0x000fe200078e0274 */
[----:B------:R-:W-:Y:S01]  /*5080*/  ISETP.GE.U32.AND P3, PT, R27, 0x7fffffa1, PT ;  /* 0x7fffffa11b00780c */ /* 0x000fe20003f66070 */
[----:B------:R1:W-:Y:S01]  /*5090*/  STL [R1+0xe0], RZ ;  /* 0x0000e0ff01007387 */ /* 0x0003e20000100800 */
[----:B------:R-:W-:Y:S01]  /*50a0*/  ISETP.NE.U32.AND P5, PT, R10, RZ, PT ;  /* 0x000000ff0a00720c */ /* 0x000fe20003fa5070 */
[----:B------:R-:W5:Y:S01]  /*50b0*/  LDC R27, c[0x0][0x230] ;  /* 0x00008c00ff1b7b82 */ /* 0x000f620000000800 */
[C---:B------:R-:W-:Y:S01]  /*50c0*/  IMAD.WIDE R132, R6.reuse, 0x4, R132 ;  /* 0x0000000406847825 */ /* 0x040fe200078e0284 */
[----:B------:R1:W-:Y:S03]  /*50d0*/  LDGSTS.E [R17+0x8008], desc[UR16][R96.64], !P4 ;  /* 0x0800800060117fae */ /* 0x0003e6000e121850 */
[C---:B------:R-:W-:Y:S01]  /*50e0*/  IMAD.WIDE R138, R6.reuse, 0x4, R138 ;  /* 0x00000004068a7825 */ /* 0x040fe200078e028a */
[----:B------:R1:W-:Y:S02]  /*50f0*/  LDGSTS.E [R17+0xc008], desc[UR16][R98.64], !P4 ;  /* 0x0c00800062117fae */ /* 0x0003e4000e121850 */
[----:B------:R-:W2:Y:S01]  /*5100*/  LDC R10, c[0x0][0x230] ;  /* 0x00008c00ff0a7b82 */ /* 0x000ea20000000800 */
[C---:B------:R-:W-:Y:S01]  /*5110*/  IMAD.WIDE R104, R6.reuse, 0x4, R104 ;  /* 0x0000000406687825 */ /* 0x040fe200078e0268 */
[----:B------:R1:W-:Y:S03]  /*5120*/  LDGSTS.E [R17+0x800c], desc[UR16][R212.64], !P3 ;  /* 0x0800c000d4117fae */ /* 0x0003e6000d921850 */
[C---:B------:R-:W-:Y:S01]  /*5130*/  IMAD.WIDE R140, R6.reuse, 0x4, R140 ;  /* 0x00000004068c7825 */ /* 0x040fe200078e028c */
[----:B------:R1:W-:Y:S03]  /*5140*/  LDGSTS.E [R17+0xc00c], desc[UR16][R94.64], !P3 ;  /* 0x0c00c0005e117fae */ /* 0x0003e6000d921850 */
[C---:B------:R-:W-:Y:S01]  /*5150*/  IMAD.WIDE R106, R6.reuse, 0x4, R106 ;  /* 0x00000004066a7825 */ /* 0x040fe200078e026a */
[----:B------:R-:W0:Y:S03]  /*5160*/  LDGDEPBAR ;  /* 0x00000000000079af */ /* 0x000e260000000000 */
[C---:B------:R-:W-:Y:S01]  /*5170*/  IMAD.WIDE R126, R6.reuse, 0x4, R126 ;  /* 0x00000004067e7825 */ /* 0x040fe200078e027e */
[----:B------:R1:W-:Y:S03]  /*5180*/  STL [R1+0xe4], RZ ;  /* 0x0000e4ff01007387 */ /* 0x0003e60000100800 */
[----:B-----5:R-:W-:Y:S01]  /*5190*/  VIADD R27, R27, 0xffffffbf ;  /* 0xffffffbf1b1b7836 */ /* 0x020fe20000000000 */
[----:B------:R1:W-:Y:S01]  /*51a0*/  STL [R1+0xe8], RZ ;  /* 0x0000e8ff01007387 */ /* 0x0003e20000100800 */
[----:B------:R-:W-:-:S03]  /*51b0*/  IMAD.WIDE R30, R6, 0x4, R30 ;  /* 0x00000004061e7825 */ /* 0x000fc600078e021e */
[----:B------:R-:W-:Y:S01]  /*51c0*/  ISETP.GE.U32.AND P6, PT, R27, 0x7fffffa0, PT ;  /* 0x7fffffa01b00780c */ /* 0x000fe20003fc6070 */
[----:B------:R-:W-:Y:S01]  /*51d0*/  IMAD.WIDE R128, R6, 0x4, R128 ;  /* 0x0000000406807825 */ /* 0x000fe200078e0280 */
[----:B------:R-:W5:Y:S01]  /*51e0*/  LDC R27, c[0x0][0x230] ;  /* 0x00008c00ff1b7b82 */ /* 0x000f620000000800 */
[----:B------:R1:W-:Y:S02]  /*51f0*/  STL [R1+0xec], RZ ;  /* 0x0000ecff01007387 */ /* 0x0003e40000100800 */
[----:B--2---:R-:W-:Y:S02]  /*5200*/  VIADD R10, R10, 0xffffffbd ;  /* 0xffffffbd0a0a7836 */ /* 0x004fe40000000000 */
[----:B------:R-:W-:Y:S01]  /*5210*/  IMAD.WIDE R122, R6, 0x4, R122 ;  /* 0x00000004067a7825 */ /* 0x000fe200078e027a */
[----:B------:R2:W-:Y:S02]  /*5220*/  STL [R1+0xf0], RZ ;  /* 0x0000f0ff01007387 */ /* 0x0005e40000100800 */
[----:B------:R-:W-:Y:S01]  /*5230*/  ISETP.GE.U32.AND P2, PT, R10, 0x7fffff9e, PT ;  /* 0x7fffff9e0a00780c */ /* 0x000fe20003f46070 */
[C---:B------:R-:W-:Y:S01]  /*5240*/  IMAD.WIDE R108, R6.reuse, 0x4, R108 ;  /* 0x00000004066c7825 */ /* 0x040fe200078e026c */
[----:B------:R-:W3:Y:S01]  /*5250*/  LDC R10, c[0x0][0x230] ;  /* 0x00008c00ff0a7b82 */ /* 0x000ee20000000800 */
[----:B------:R2:W-:Y:S02]  /*5260*/  STL [R1+0xf4], RZ ;  /* 0x0000f4ff01007387 */ /* 0x0005e40000100800 */
[----:B------:R-:W-:-:S02]  /*5270*/  IMAD.WIDE R206, R6, 0x4, R206 ;  /* 0x0000000406ce7825 */ /* 0x000fc400078e02ce */
[----:B------:R2:W-:Y:S02]  /*5280*/  STL [R1+0xf8], RZ ;  /* 0x0000f8ff01007387 */ /* 0x0005e40000100800 */
[C---:B------:R-:W-:Y:S02]  /*5290*/  IMAD.WIDE R124, R6.reuse, 0x4, R124 ;  /* 0x00000004067c7825 */ /* 0x040fe400078e027c */
[----:B------:R2:W-:Y:S02]  /*52a0*/  STL [R1+0xfc], RZ ;  /* 0x0000fcff01007387 */ /* 0x0005e40000100800 */
[----:B------:R-:W-:-:S04]  /*52b0*/  IMAD.WIDE R28, R6, 0x4, R28 ;  /* 0x00000004061c7825 */ /* 0x000fc800078e021c */
[----:B-----5:R-:W-:Y:S02]  /*52c0*/  VIADD R27, R27, 0xffffffbe ;  /* 0xffffffbe1b1b7836 */ /* 0x020fe40000000000 */
[----:B------:R-:W-:-:S03]  /*52d0*/  IMAD.WIDE R120, R6, 0x4, R120 ;  /* 0x0000000406787825 */ /* 0x000fc600078e0278 */
[----:B------:R-:W-:Y:S01]  /*52e0*/  ISETP.GE.U32.AND P1, PT, R27, 0x7fffff9f, PT ;  /* 0x7fffff9f1b00780c */ /* 0x000fe20003f26070 */
[----:B------:R-:W-:Y:S01]  /*52f0*/  IMAD.WIDE R214, R6, 0x4, R214 ;  /* 0x0000000406d67825 */ /* 0x000fe200078e02d6 */
[----:B------:R-:W5:Y:S01]  /*5300*/  LDC R27, c[0x0][0x230] ;  /* 0x00008c00ff1b7b82 */ /* 0x000f620000000800 */
[----:B---3--:R-:W-:Y:S02]  /*5310*/  IADD3 R10, R10, -0x45, RZ ;  /* 0xffffffbb0a0a7810 */ /* 0x008fe40007ffe0ff */
[----:B------:R-:W-:Y:S02]  /*5320*/  IMAD.WIDE R112, R6, 0x4, R112 ;  /* 0x0000000406707825 */ /* 0x000fe400078e0270 */
[----:B------:R-:W-:Y:S02]  /*5330*/  ISETP.GE.U32.AND P3, PT, R10, 0x7fffff9c, PT ;  /* 0x7fffff9c0a00780c */ /* 0x000fe40003f66070 */
[----:B------:R-:W-:Y:S02]  /*5340*/  IMAD.SHL.U32 R10, R3, 0x20, RZ ;  /* 0x00000020030a7824 */ /* 0x000fe400078e00ff */
[----:B------:R-:W3:Y:S01]  /*5350*/  LDC R3, c[0x0][0x230] ;  /* 0x00008c00ff037b82 */ /* 0x000ee20000000800 */
[----:B------:R-:W-:-:S04]  /*5360*/  IMAD.WIDE R100, R6, 0x4, R100 ;  /* 0x0000000406647825 */ /* 0x000fc800078e0264 */
[----:B------:R-:W-:-:S04]  /*5370*/  IMAD.WIDE R34, R10, 0x4, R34 ;  /* 0x000000040a227825 */ /* 0x000fc800078e0222 */
[C---:B------:R-:W-:Y:S01]  /*5380*/  IMAD.WIDE R64, R10.reuse, 0x4, R64 ;  /* 0x000000040a407825 */ /* 0x040fe200078e0240 */
[----:B------:R2:W-:Y:S03]  /*5390*/  LDGSTS.E [R9+0x34000], desc[UR16][R34.64], P0 ;  /* 0x3400000022097fae */ /* 0x0005e60008121850 */
        /* <DEDUP_REMOVED lines=58> */
[----:B------:R-:W-:Y:S01]  /*5740*/  IMAD.WIDE R36, R10, 0x4, R36 ;  /* 0x000000040a247825 */ /* 0x000fe200078e0224 */
[----:B------:R2:W-:Y:S03]  /*5750*/  LDGSTS.E [R8+0x37a00], desc[UR16][R38.64], P0 ;  /* 0x37a0000026087fae */ /* 0x0005e60008121850 */
[----:B---3--:R-:W-:Y:S01]  /*5760*/  VIADD R3, R3, 0xffffffba ;  /* 0xffffffba03037836 */ /* 0x008fe20000000000 */
[----:B------:R3:W-:Y:S01]  /*5770*/  LDGSTS.E [R8+0x37e00], desc[UR16][R36.64], P0 ;  /* 0x37e0000024087fae */ /* 0x0007e20008121850 */
[----:B-----5:R-:W-:-:S02]  /*5780*/  VIADD R27, R27, 0xffffffbc ;  /* 0xffffffbc1b1b7836 */ /* 0x020fc40000000000 */
[C---:B------:R-:W-:Y:S01]  /*5790*/  IMAD.WIDE R92, R6.reuse, 0x4, R92 ;  /* 0x00000004065c7825 */ /* 0x040fe200078e025c */
[----:B------:R-:W-:Y:S01]  /*57a0*/  ISETP.GE.U32.AND P0, PT, R3, 0x7fffff9b, PT ;  /* 0x7fffff9b0300780c */ /* 0x000fe20003f06070 */
[----:B------:R-:W0:Y:S01]  /*57b0*/  LDGDEPBAR ;  /* 0x00000000000079af */ /* 0x000e220000000000 */
[----:B------:R-:W5:Y:S01]  /*57c0*/  LDC R3, c[0x0][0x230] ;  /* 0x00008c00ff037b82 */ /* 0x000f620000000800 */
[----:B------:R-:W-:Y:S01]  /*57d0*/  ISETP.GE.U32.AND P4, PT, R27, 0x7fffff9d, PT ;  /* 0x7fffff9d1b00780c */ /* 0x000fe20003f86070 */
[----:B----4-:R-:W-:-:S06]  /*57e0*/  IMAD.WIDE R180, R6, 0x4, R180 ;  /* 0x0000000406b47825 */ /* 0x010fcc00078e02b4 */
[----:B------:R-:W-:Y:S01]  /*57f0*/  BAR.SYNC.DEFER_BLOCKING 0x0 ;  /* 0x0000000000007b1d */ /* 0x000fe20000010000 */
[----:B------:R-:W-:-:S07]  /*5800*/  IMAD.WIDE R102, R6, 0x4, R102 ;  /* 0x0000000406667825 */ /* 0x000fce00078e0266 */
[----:B------:R-:W4:Y:S01]  /*5810*/  LDC R27, c[0x0][0x230] ;  /* 0x00008c00ff1b7b82 */ /* 0x000f220000000800 */
[----:B-1----:R-:W-:-:S04]  /*5820*/  IMAD.WIDE R96, R6, 0x4, R96 ;  /* 0x0000000406607825 */ /* 0x002fc800078e0260 */
[----:B------:R-:W-:-:S04]  /*5830*/  IMAD.WIDE R98, R6, 0x4, R98 ;  /* 0x0000000406627825 */ /* 0x000fc800078e0262 */
[----:B------:R-:W-:-:S04]  /*5840*/  IMAD.WIDE R212, R6, 0x4, R212 ;  /* 0x0000000406d47825 */ /* 0x000fc800078e02d4 */
[----:B------:R-:W-:-:S04]  /*5850*/  IMAD.WIDE R94, R6, 0x4, R94 ;  /* 0x00000004065e7825 */ /* 0x000fc800078e025e */
[----:B-----5:R-:W-:Y:S01]  /*5860*/  VIADD R3, R3, 0xffffffb8 ;  /* 0xffffffb803037836 */ /* 0x020fe20000000000 */
[----:B------:R-:W-:Y:S01]  /*5870*/  @!PT LDS RZ, [RZ] ;  /* 0x00000000fffff984 */ /* 0x000fe20000000800 */
[----:B------:R-:W-:Y:S01]  /*5880*/  @!PT LDS RZ, [RZ] ;  /* 0x00000000fffff984 */ /* 0x000fe20000000800 */
[----:B------:R-:W-:Y:S01]  /*5890*/  @!PT LDS RZ, [RZ] ;  /* 0x00000000fffff984 */ /* 0x000fe20000000800 */
[----:B------:R1:W-:Y:S01]  /*58a0*/  LDGSTS.E [R26+0x10000], desc[UR16][R174.64], !P6 ;  /* 0x10000000ae1a7fae */ /* 0x0003e2000f121850 */
[----:B--2---:R-:W-:-:S03]  /*58b0*/  IMAD.WIDE R34, R10, 0x4, R34 ;  /* 0x000000040a227825 */ /* 0x004fc600078e0222 */
[----:B------:R2:W-:Y:S01]  /*58c0*/  LDGSTS.E [R26+0x14000], desc[UR16][R204.64], !P6 ;  /* 0x14000000cc1a7fae */ /* 0x0005e2000f121850 */
[----:B------:R-:W-:-:S03]  /*58d0*/  IMAD.WIDE R64, R10, 0x4, R64 ;  /* 0x000000040a407825 */ /* 0x000fc600078e0240 */
[----:B------:R5:W-:Y:S01]  /*58e0*/  LDGSTS.E [R26+0x10004], desc[UR16][R210.64], !P1 ;  /* 0x10004000d21a7fae */ /* 0x000be2000c921850 */
[----:B----4-:R-:W-:Y:S02]  /*58f0*/  VIADD R27, R27, 0xffffffb9 ;  /* 0xffffffb91b1b7836 */ /* 0x010fe40000000000 */
[C---:B------:R-:W-:Y:S01]  /*5900*/  IMAD.WIDE R62, R10.reuse, 0x4, R62 ;  /* 0x000000040a3e7825 */ /* 0x040fe200078e023e */
[----:B------:R4:W-:Y:S01]  /*5910*/  LDGSTS.E [R26+0x14004], desc[UR16][R200.64], !P1 ;  /* 0x14004000c81a7fae */ /* 0x0009e2000c921850 */
[----:B------:R-:W-:Y:S02]  /*5920*/  ISETP.GE.U32.AND P1, PT, R3, 0x7fffff99, PT ;  /* 0x7fffff990300780c */ /* 0x000fe40003f26070 */
[----:B------:R-:W3:Y:S01]  /*5930*/  LDC R3, c[0x0][0x230] ;  /* 0x00008c00ff037b82 */ /* 0x000ee20000000800 */
[----:B------:R-:W-:Y:S01]  /*5940*/  ISETP.GE.U32.AND P6, PT, R27, 0x7fffff9a, PT ;  /* 0x7fffff9a1b00780c */ /* 0x000fe20003fc6070 */
[----:B------:R4:W-:Y:S01]  /*5950*/  LDGSTS.E [R26+0x10008], desc[UR16][R188.64], !P2 ;  /* 0x10008000bc1a7fae */ /* 0x0009e2000d121850 */
[----:B------:R-:W-:-:S03]  /*5960*/  IMAD.WIDE R60, R10, 0x4, R60 ;  /* 0x000000040a3c7825 */ /* 0x000fc600078e023c */
[----:B------:R4:W-:Y:S01]  /*5970*/  LDGSTS.E [R26+0x14008], desc[UR16][R208.64], !P2 ;  /* 0x14008000d01a7fae */ /* 0x0009e2000d121850 */
[C---:B------:R-:W-:Y:S01]  /*5980*/  IMAD.WIDE R58, R10.reuse, 0x4, R58 ;  /* 0x000000040a3a7825 */ /* 0x040fe200078e023a */
[----:B------:R-:W1:Y:S02]  /*5990*/  LDC R27, c[0x0][0x230] ;  /* 0x00008c00ff1b7b82 */ /* 0x000e640000000800 */
[----:B------:R4:W-:Y:S01]  /*59a0*/  LDGSTS.E [R26+0x1000c], desc[UR16][R178.64], !P4 ;  /* 0x1000c000b21a7fae */ /* 0x0009e2000e121850 */
[----:B------:R-:W-:-:S03]  /*59b0*/  IMAD.WIDE R56, R10, 0x4, R56 ;  /* 0x000000040a387825 */ /* 0x000fc600078e0238 */
[----:B------:R4:W-:Y:S01]  /*59c0*/  LDGSTS.E [R26+0x1400c], desc[UR16][R146.64], !P4 ;  /* 0x1400c000921a7fae */ /* 0x0009e2000e121850 */
[----:B------:R-:W-:-:S03]  /*59d0*/  IMAD.WIDE R54, R10, 0x4, R54 ;  /* 0x000000040a367825 */ /* 0x000fc600078e0236 */
[----:B------:R4:W-:Y:S01]  /*59e0*/  LDGSTS.E [R25+0x10000], desc[UR16][R190.64], !P3 ;  /* 0x10000000be197fae */ /* 0x0009e2000d921850 */
[----:B------:R-:W-:-:S03]  /*59f0*/  IMAD.WIDE R52, R10, 0x4, R52 ;  /* 0x000000040a347825 */ /* 0x000fc600078e0234 */
[----:B------:R4:W-:Y:S01]  /*5a00*/  LDGSTS.E [R25+0x14000], desc[UR16][R202.64], !P3 ;  /* 0x14000000ca197fae */ /* 0x0009e2000d921850 */
[----:B------:R-:W-:-:S03]  /*5a10*/  IMAD.WIDE R50, R10, 0x4, R50 ;  /* 0x000000040a327825 */ /* 0x000fc600078e0232 */
[----:B------:R4:W-:Y:S01]  /*5a20*/  LDGSTS.E [R25+0x10004], desc[UR16][R148.64], !P0 ;  /* 0x1000400094197fae */ /* 0x0009e2000c121850 */
[----:B---3--:R-:W-:Y:S02]  /*5a30*/  VIADD R3, R3, 0xffffffb6 ;  /* 0xffffffb603037836 */ /* 0x008fe40000000000 */
[C---:B------:R-:W-:Y:S01]  /*5a40*/  IMAD.WIDE R220, R10.reuse, 0x4, R220 ;  /* 0x000000040adc7825 */ /* 0x040fe200078e02dc */
[----:B------:R3:W-:Y:S02]  /*5a50*/  LDGSTS.E [R25+0x14004], desc[UR16][R198.64], !P0 ;  /* 0x14004000c6197fae */ /* 0x0007e4000c121850 */
[----:B------:R-:W-:Y:S01]  /*5a60*/  ISETP.GE.U32.AND P4, PT, R3, 0x7fffff97, PT ;  /* 0x7fffff970300780c */ /* 0x000fe20003f86070 */
[----:B-1----:R-:W-:Y:S01]  /*5a70*/  VIADD R27, R27, 0xffffffb7 ;  /* 0xffffffb71b1b7836 */ /* 0x002fe20000000000 */
[----:B------:R-:W1:Y:S01]  /*5a80*/  LDC R3, c[0x0][0x230] ;  /* 0x00008c00ff037b82 */ /* 0x000e620000000800 */
[----:B------:R3:W-:Y:S01]  /*5a90*/  LDGSTS.E [R25+0x10008], desc[UR16][R194.64], !P6 ;  /* 0x10008000c2197fae */ /* 0x0007e2000f121850 */
[----:B------:R-:W-:-:S02]  /*5aa0*/  IMAD.WIDE R76, R10, 0x4, R76 ;  /* 0x000000040a4c7825 */ /* 0x000fc400078e024c */
[----:B------:R-:W-:Y:S01]  /*5ab0*/  ISETP.GE.U32.AND P2, PT, R27, 0x7fffff98, PT ;  /* 0x7fffff981b00780c */ /* 0x000fe20003f46070 */
[----:B------:R3:W-:Y:S01]  /*5ac0*/  LDGSTS.E [R25+0x14008], desc[UR16][R196.64], !P6 ;  /* 0x14008000c4197fae */ /* 0x0007e2000f121850 */
[C---:B------:R-:W-:Y:S02]  /*5ad0*/  IMAD.WIDE R74, R10.reuse, 0x4, R74 ;  /* 0x000000040a4a7825 */ /* 0x040fe400078e024a */
[----:B------:R-:W2:Y:S01]  /*5ae0*/  LDC R27, c[0x0][0x230] ;  /* 0x00008c00ff1b7b82 */ /* 0x000ea20000000800 */
        /* <DEDUP_REMOVED lines=9> */
[----:B-1----:R-:W-:Y:S02]  /*5b80*/  VIADD R3, R3, 0xffffffb4 ;  /* 0xffffffb403037836 */ /* 0x002fe40000000000 */
[C---:B------:R-:W-:Y:S01]  /*5b90*/  IMAD.WIDE R90, R10.reuse, 0x4, R90 ;  /* 0x000000040a5a7825 */ /* 0x040fe200078e025a */
[----:B------:R1:W-:Y:S02]  /*5ba0*/  LDGSTS.E [R24+0x14004], desc[UR16][R186.64], !P4 ;  /* 0x14004000ba187fae */ /* 0x0003e4000e121850 */
[----:B------:R-:W-:Y:S01]  /*5bb0*/  ISETP.GE.U32.AND P0, PT, R3, 0x7fffff95, PT ;  /* 0x7fffff950300780c */ /* 0x000fe20003f06070 */
[C---:B------:R-:W-:Y:S01]  /*5bc0*/  IMAD.WIDE R88, R10.reuse, 0x4, R88 ;  /* 0x000000040a587825 */ /* 0x040fe200078e0258 */
[----:B------:R-:W5:Y:S01]  /*5bd0*/  LDC R3, c[0x0][0x230] ;  /* 0x00008c00ff037b82 */ /* 0x000f620000000800 */
[----:B--2---:R-:W-:Y:S02]  /*5be0*/  IADD3 R27, R27, -0x4b, RZ ;  /* 0xffffffb51b1b7810 */ /* 0x004fe40007ffe0ff */
[----:B------:R-:W-:-:S02]  /*5bf0*/  IMAD.WIDE R32, R10, 0x4, R32 ;  /* 0x000000040a207825 */ /* 0x000fc400078e0220 */
[----:B------:R-:W-:Y:S02]  /*5c00*/  ISETP.GE.U32.AND P3, PT, R27, 0x7fffff96, PT ;  /* 0x7fffff961b00780c */ /* 0x000fe40003f66070 */
[C---:B------:R-:W-:Y:S01]  /*5c10*/  IMAD.WIDE R86, R10.reuse, 0x4, R86 ;  /* 0x000000040a567825 */ /* 0x040fe200078e0256 */
[----:B------:R-:W2:Y:S03]  /*5c20*/  LDC R27, c[0x0][0x230] ;  /* 0x00008c00ff1b7b82 */ /* 0x000ea60000000800 */
[----:B------:R-:W-:-:S04]  /*5c30*/  IMAD.WIDE R84, R10, 0x4, R84 ;  /* 0x000000040a547825 */ /* 0x000fc800078e0254 */
[----:B------:R-:W-:-:S03]  /*5c40*/  IMAD.WIDE R82, R10, 0x4, R82 ;  /* 0x000000040a527825 */ /* 0x000fc600078e0252 */
[----:B------:R1:W-:Y:S01]  /*5c50*/  LDGSTS.E [R24+0x10008], desc[UR16][R172.64], !P3 ;  /* 0x10008000ac187fae */ /* 0x0003e2000d921850 */
[----:B------:R-:W-:-:S03]  /*5c60*/  IMAD.WIDE R80, R10, 0x4, R80 ;  /* 0x000000040a507825 */ /* 0x000fc600078e0250 */
[----:B------:R1:W-:Y:S01]  /*5c70*/  LDGSTS.E [R24+0x14008], desc[UR16][R182.64], !P3 ;  /* 0x14008000b6187fae */ /* 0x0003e2000d921850 */
[----:B------:R-:W-:-:S03]  /*5c80*/  IMAD.WIDE R78, R10, 0x4, R78 ;  /* 0x000000040a4e7825 */ /* 0x000fc600078e024e */
[----:B------:R1:W-:Y:S01]  /*5c90*/  LDGSTS.E [R24+0x1000c], desc[UR16][R130.64], !P0 ;  /* 0x1000c00082187fae */ /* 0x0003e2000c121850 */
[----:B-----5:R-:W-:Y:S02]  /*5ca0*/  VIADD R3, R3, 0xffffffb2 ;  /* 0xffffffb203037836 */ /* 0x020fe40000000000 */
[C---:B------:R-:W-:Y:S01]  /*5cb0*/  IMAD.WIDE R222, R10.reuse, 0x4, R222 ;  /* 0x000000040ade7825 */ /* 0x040fe200078e02de */
[----:B------:R5:W-:Y:S02]  /*5cc0*/  LDGSTS.E [R24+0x1400c], desc[UR16][R176.64], !P0 ;  /* 0x1400c000b0187fae */ /* 0x000be4000c121850 */
[----:B------:R-:W-:Y:S01]  /*5cd0*/  ISETP.GE.U32.AND P1, PT, R3, 0x7fffff93, PT ;  /* 0x7fffff930300780c */ /* 0x000fe20003f26070 */
[----:B--2---:R-:W-:Y:S01]  /*5ce0*/  VIADD R27, R27, 0xffffffb3 ;  /* 0xffffffb31b1b7836 */ /* 0x004fe20000000000 */
[----:B------:R-:W2:Y:S01]  /*5cf0*/  LDC R3, c[0x0][0x230] ;  /* 0x00008c00ff037b82 */ /* 0x000ea20000000800 */
[----:B------:R-:W-:-:S03]  /*5d00*/  IMAD.WIDE R48, R10, 0x4, R48 ;  /* 0x000000040a307825 */ /* 0x000fc600078e0230 */
[----:B------:R-:W-:Y:S01]  /*5d10*/  ISETP.GE.U32.AND P6, PT, R27, 0x7fffff94, PT ;  /* 0x7fffff941b00780c */ /* 0x000fe20003fc6070 */
[----:B------:R-:W-:-:S03]  /*5d20*/  IMAD.WIDE R46, R10, 0x4, R46 ;  /* 0x000000040a2e7825 */ /* 0x000fc600078e022e */
[----:B------:R-:W4:Y:S01]  /*5d30*/  LDC R27, c[0x0][0x230] ;  /* 0x00008c00ff1b7b82 */ /* 0x000f220000000800 */
[----:B------:R-:W-:-:S04]  /*5d40*/  IMAD.WIDE R44, R10, 0x4, R44 ;  /* 0x000000040a2c7825 */ /* 0x000fc800078e022c */
[----:B------:R-:W-:-:S04]  /*5d50*/  IMAD.WIDE R42, R10, 0x4, R42 ;  /* 0x000000040a2a7825 */ /* 0x000fc800078e022a */
[----:B------:R5:W-:Y:S01]  /*5d60*/  LDGSTS.E [R23+0x10000], desc[UR16][R162.64], !P6 ;  /* 0x10000000a2177fae */ /* 0x000be2000f121850 */
[----:B------:R-:W-:-:S03]  /*5d70*/  IMAD.WIDE R40, R10, 0x4, R40 ;  /* 0x000000040a287825 */ /* 0x000fc600078e0228 */
[----:B------:R5:W-:Y:S01]  /*5d80*/  LDGSTS.E [R23+0x14000], desc[UR16][R164.64], !P6 ;  /* 0x14000000a4177fae */ /* 0x000be2000f121850 */
[----:B------:R-:W-:-:S03]  /*5d90*/  IMAD.WIDE R38, R10, 0x4, R38 ;  /* 0x000000040a267825 */ /* 0x000fc600078e0226 */
[----:B------:R5:W-:Y:S01]  /*5da0*/  LDGSTS.E [R23+0x10004], desc[UR16][R142.64], !P1 ;  /* 0x100040008e177fae */ /* 0x000be2000c921850 */
[----:B--2---:R-:W-:Y:S02]  /*5db0*/  VIADD R3, R3, 0xffffffb0 ;  /* 0xffffffb003037836 */ /* 0x004fe40000000000 */
[----:B------:R-:W-:Y:S01]  /*5dc0*/  IMAD.WIDE R36, R10, 0x4, R36 ;  /* 0x000000040a247825 */ /* 0x000fe200078e0224 */
[----:B------:R2:W-:Y:S02]  /*5dd0*/  LDGSTS.E [R23+0x14004], desc[UR16][R168.64], !P1 ;  /* 0x14004000a8177fae */ /* 0x0005e4000c921850 */
[----:B------:R-:W-:Y:S01]  /*5de0*/  ISETP.GE.U32.AND P4, PT, R3, 0x7fffff91, PT ;  /* 0x7fffff910300780c */ /* 0x000fe20003f86070 */
[----:B----4-:R-:W-:Y:S01]  /*5df0*/  VIADD R27, R27, 0xffffffb1 ;  /* 0xffffffb11b1b7836 */ /* 0x010fe20000000000 */
[----:B------:R-:W4:Y:S01]  /*5e00*/  LDC R3, c[0x0][0x230] ;  /* 0x00008c00ff037b82 */ /* 0x000f220000000800 */
[----:B------:R-:W-:-:S03]  /*5e10*/  IMAD.WIDE R174, R6, 0x4, R174 ;  /* 0x0000000406ae7825 */ /* 0x000fc600078e02ae */
[----:B------:R-:W-:Y:S01]  /*5e20*/  ISETP.GE.U32.AND P2, PT, R27, 0x7fffff92, PT ;  /* 0x7fffff921b00780c */ /* 0x000fe20003f46070 */
[----:B------:R-:W-:-:S03]  /*5e30*/  IMAD.WIDE R204, R6, 0x4, R204 ;  /* 0x0000000406cc7825 */ /* 0x000fc600078e02cc */
[----:B------:R-:W3:Y:S01]  /*5e40*/  LDC R27, c[0x0][0x230] ;  /* 0x00008c00ff1b7b82 */ /* 0x000ee20000000800 */
[----:B------:R-:W-:-:S04]  /*5e50*/  IMAD.WIDE R210, R6, 0x4, R210 ;  /* 0x0000000406d27825 */ /* 0x000fc800078e02d2 */
[----:B------:R-:W-:-:S04]  /*5e60*/  IMAD.WIDE R200, R6, 0x4, R200 ;  /* 0x0000000406c87825 */ /* 0x000fc800078e02c8 */
[----:B------:R2:W-:Y:S01]  /*5e70*/  LDGSTS.E [R23+0x10008], desc[UR16][R158.64], !P2 ;  /* 0x100080009e177fae */ /* 0x0005e2000d121850 */
[----:B------:R-:W-:-:S03]  /*5e80*/  IMAD.WIDE R188, R6, 0x4, R188 ;  /* 0x0000000406bc7825 */ /* 0x000fc600078e02bc */
[----:B------:R2:W-:Y:S01]  /*5e90*/  LDGSTS.E [R23+0x14008], desc[UR16][R166.64], !P2 ;  /* 0x14008000a6177fae */ /* 0x0005e2000d121850 */
[C---:B------:R-:W-:Y:S01]  /*5ea0*/  IMAD.WIDE R208, R6.reuse, 0x4, R208 ;  /* 0x0000000406d07825 */ /* 0x040fe200078e02d0 */
[----:B----4-:R-:W-:Y:S02]  /*5eb0*/  IADD3 R3, R3, -0x52, RZ ;  /* 0xffffffae03037810 */ /* 0x010fe40007ffe0ff */
[----:B------:R4:W-:Y:S01]  /*5ec0*/  LDGSTS.E [R23+0x1000c], desc[UR16][R134.64], !P4 ;  /* 0x1000c00086177fae */ /* 0x0009e2000e121850 */
[C---:B------:R-:W-:Y:S01]  /*5ed0*/  IMAD.WIDE R178, R6.reuse, 0x4, R178 ;  /* 0x0000000406b27825 */ /* 0x040fe200078e02b2 */
[----:B------:R-:W-:Y:S02]  /*5ee0*/  ISETP.GE.U32.AND P0, PT, R3, 0x7fffff8f, PT ;  /* 0x7fffff8f0300780c */ /* 0x000fe40003f06070 */
[----:B------:R4:W-:Y:S01]  /*5ef0*/  LDGSTS.E [R23+0x1400c], desc[UR16][R160.64], !P4 ;  /* 0x1400c000a0177fae */ /* 0x0009e2000e121850 */
[----:B------:R-:W1:Y:S01]  /*5f00*/  LDC R3, c[0x0][0x230] ;  /* 0x00008c00ff037b82 */ /* 0x000e620000000800 */
[----:B------:R-:W-:-:S04]  /*5f10*/  IMAD.WIDE R146, R6, 0x4, R146 ;  /* 0x0000000406927825 */ /* 0x000fc800078e0292 */
[----:B---3--:R-:W-:Y:S02]  /*5f20*/  VIADD R27, R27, 0xffffffaf ;  /* 0xffffffaf1b1b7836 */ /* 0x008fe40000000000 */
[----:B------:R-:W-:-:S03]  /*5f30*/  IMAD.WIDE R190, R6, 0x4, R190 ;  /* 0x0000000406be7825 */ /* 0x000fc600078e02be */
[----:B------:R-:W-:Y:S01]  /*5f40*/  ISETP.GE.U32.AND P3, PT, R27, 0x7fffff90, PT ;  /* 0x7fffff901b00780c */ /* 0x000fe20003f66070 */
[C---:B------:R-:W-:Y:S01]  /*5f50*/  IMAD.WIDE R202, R6.reuse, 0x4, R202 ;  /* 0x0000000406ca7825 */ /* 0x040fe200078e02ca */
[----:B------:R-:W3:Y:S03]  /*5f60*/  LDC R27, c[0x0][0x230] ;  /* 0x00008c00ff1b7b82 */ /* 0x000ee60000000800 */
[----:B------:R-:W-:-:S04]  /*5f70*/  IMAD.WIDE R148, R6, 0x4, R148 ;  /* 0x0000000406947825 */ /* 0x000fc800078e0294 */
[----:B------:R-:W-:-:S04]  /*5f80*/  IMAD.WIDE R198, R6, 0x4, R198 ;  /* 0x0000000406c67825 */ /* 0x000fc800078e02c6 */
[----:B------:R4:W-:Y:S01]  /*5f90*/  LDGSTS.E [R22+0x10000], desc[UR16][R152.64], !P3 ;  /* 0x1000000098167fae */ /* 0x0009e2000d921850 */
[----:B-1----:R-:W-:Y:S02]  /*5fa0*/  VIADD R3, R3, 0xffffffac ;  /* 0xffffffac03037836 */ /* 0x002fe40000000000 */
[C---:B------:R-:W-:Y:S01]  /*5fb0*/  IMAD.WIDE R194, R6.reuse, 0x4, R194 ;  /* 0x0000000406c27825 */ /* 0x040fe200078e02c2 */
[----:B------:R1:W-:Y:S02]  /*5fc0*/  LDGSTS.E [R22+0x14000], desc[UR16][R144.64], !P3 ;  /* 0x1400000090167fae */ /* 0x0003e4000d921850 */
[----:B------:R-:W-:Y:S01]  /*5fd0*/  ISETP.GE.U32.AND P1, PT, R3, 0x7fffff8d, PT ;  /* 0x7fffff8d0300780c */ /* 0x000fe20003f26070 */
[C---:B------:R-:W-:Y:S01]  /*5fe0*/  IMAD.WIDE R196, R6.reuse, 0x4, R196 ;  /* 0x0000000406c47825 */ /* 0x040fe200078e02c4 */
[----:B------:R-:W5:Y:S01]  /*5ff0*/  LDC R3, c[0x0][0x230] ;  /* 0x00008c00ff037b82 */ /* 0x000f620000000800 */
[----:B------:R1:W-:Y:S02]  /*6000*/  LDGSTS.E [R22+0x10004], desc[UR16][R118.64], !P0 ;  /* 0x1000400076167fae */ /* 0x0003e4000c121850 */
[----:B------:R-:W-:-:S02]  /*6010*/  IMAD.WIDE R136, R6, 0x4, R136 ;  /* 0x0000000406887825 */ /* 0x000fc400078e0288 */
[----:B------:R1:W-:Y:S02]  /*6020*/  LDGSTS.E [R22+0x14004], desc[UR16][R154.64], !P0 ;  /* 0x140040009a167fae */ /* 0x0003e4000c121850 */
[----:B---3--:R-:W-:Y:S02]  /*6030*/  VIADD R27, R27, 0xffffffad ;  /* 0xffffffad1b1b7836 */ /* 0x008fe40000000000 */
[----:B------:R-:W-:-:S03]  /*6040*/  IMAD.WIDE R192, R6, 0x4, R192 ;  /* 0x0000000406c07825 */ /* 0x000fc600078e02c0 */
[----:B------:R-:W-:Y:S01]  /*6050*/  ISETP.GE.U32.AND P6, PT, R27, 0x7fffff8e, PT ;  /* 0x7fffff8e1b00780c */ /* 0x000fe20003fc6070 */
[C---:B------:R-:W-:Y:S01]  /*6060*/  IMAD.WIDE R184, R6.reuse, 0x4, R184 ;  /* 0x0000000406b87825 */ /* 0x040fe200078e02b8 */
[----:B------:R-:W3:Y:S03]  /*6070*/  LDC R27, c[0x0][0x230] ;  /* 0x00008c00ff1b7b82 */ /* 0x000ee60000000800 */
[----:B------:R-:W-:-:S04]  /*6080*/  IMAD.WIDE R170, R6, 0x4, R170 ;  /* 0x0000000406aa7825 */ /* 0x000fc800078e02aa */
[----:B------:R-:W-:-:S04]  /*6090*/  IMAD.WIDE R156, R6, 0x4, R156 ;  /* 0x00000004069c7825 */ /* 0x000fc800078e029c */
[----:B-----5:R-:W-:Y:S01]  /*60a0*/  VIADD R3, R3, 0xffffffaa ;  /* 0xffffffaa03037836 */ /* 0x020fe20000000000 */
[----:B------:R5:W-:Y:S01]  /*60b0*/  LDGSTS.E [R22+0x10008], desc[UR16][R114.64], !P6 ;  /* 0x1000800072167fae */ /* 0x000be2000f121850 */
[----:B------:R-:W-:-:S03]  /*60c0*/  IMAD.WIDE R186, R6, 0x4, R186 ;  /* 0x0000000406ba7825 */ /* 0x000fc600078e02ba */
[----:B------:R-:W-:Y:S01]  /*60d0*/  ISETP.GE.U32.AND P4, PT, R3, 0x7fffff8b, PT ;  /* 0x7fffff8b0300780c */ /* 0x000fe20003f86070 */
[----:B------:R5:W-:Y:S01]  /*60e0*/  LDGSTS.E [R22+0x14008], desc[UR16][R150.64], !P6 ;  /* 0x1400800096167fae */ /* 0x000be2000f121850 */
[----:B------:R-:W2:Y:S01]  /*60f0*/  LDC R3, c[0x0][0x230] ;  /* 0x00008c00ff037b82 */ /* 0x000ea20000000800 */
[C---:B------:R-:W-:Y:S02]  /*6100*/  IMAD.WIDE R172, R6.reuse, 0x4, R172 ;  /* 0x0000000406ac7825 */ /* 0x040fe400078e02ac */
[----:B------:R5:W-:Y:S02]  /*6110*/  LDGSTS.E [R22+0x1000c], desc[UR16][R110.64], !P1 ;  /* 0x1000c0006e167fae */ /* 0x000be4000c921850 */
[----:B------:R-:W-:Y:S02]  /*6120*/  IMAD.WIDE R182, R6, 0x4, R182 ;  /* 0x0000000406b67825 */ /* 0x000fe400078e02b6 */
[----:B------:R5:W-:Y:S02]  /*6130*/  LDGSTS.E [R22+0x1400c], desc[UR16][R116.64], !P1 ;  /* 0x1400c00074167fae */ /* 0x000be4000c921850 */
[----:B---3--:R-:W-:-:S02]  /*6140*/  VIADD R27, R27, 0xffffffab ;  /* 0xffffffab1b1b7836 */ /* 0x008fc40000000000 */
[----:B------:R-:W-:-:S03]  /*6150*/  IMAD.WIDE R130, R6, 0x4, R130 ;  /* 0x0000000406827825 */ /* 0x000fc600078e0282 */
[----:B------:R-:W-:Y:S01]  /*6160*/  ISETP.GE.U32.AND P2, PT, R27, 0x7fffff8c, PT ;  /* 0x7fffff8c1b00780c */ /* 0x000fe20003f46070 */
[C---:B------:R-:W-:Y:S01]  /*6170*/  IMAD.WIDE R176, R6.reuse, 0x4, R176 ;  /* 0x0000000406b07825 */ /* 0x040fe200078e02b0 */
[----:B------:R-:W3:Y:S03]  /*6180*/  LDC R27, c[0x0][0x230] ;  /* 0x00008c00ff1b7b82 */ /* 0x000ee60000000800 */
[----:B------:R-:W-:-:S04]  /*6190*/  IMAD.WIDE R162, R6, 0x4, R162 ;  /* 0x0000000406a27825 */ /* 0x000fc800078e02a2 */
[----:B------:R-:W-:-:S04]  /*61a0*/  IMAD.WIDE R164, R6, 0x4, R164 ;  /* 0x0000000406a47825 */ /* 0x000fc800078e02a4 */
[----:B--2---:R-:W-:Y:S01]  /*61b0*/  VIADD R3, R3, 0xffffffa8 ;  /* 0xffffffa803037836 */ /* 0x004fe20000000000 */
[----:B------:R2:W-:Y:S01]  /*61c0*/  LDGSTS.E [R21+0x10000], desc[UR16][R132.64], !P2 ;  /* 0x1000000084157fae */ /* 0x0005e2000d121850 */
[----:B------:R-:W-:-:S03]  /*61d0*/  IMAD.WIDE R142, R6, 0x4, R142 ;  /* 0x00000004068e7825 */ /* 0x000fc600078e028e */
[----:B------:R-:W-:Y:S01]  /*61e0*/  ISETP.GE.U32.AND P0, PT, R3, 0x7fffff89, PT ;  /* 0x7fffff890300780c */ /* 0x000fe20003f06070 */
[----:B------:R2:W-:Y:S01]  /*61f0*/  LDGSTS.E [R21+0x14000], desc[UR16][R138.64], !P2 ;  /* 0x140000008a157fae */ /* 0x0005e2000d121850 */
[----:B------:R-:W1:Y:S01]  /*6200*/  LDC R3, c[0x0][0x230] ;  /* 0x00008c00ff037b82 */ /* 0x000e620000000800 */
[C---:B------:R-:W-:Y:S02]  /*6210*/  IMAD.WIDE R168, R6.reuse, 0x4, R168 ;  /* 0x0000000406a87825 */ /* 0x040fe400078e02a8 */
[----:B------:R2:W-:Y:S02]  /*6220*/  LDGSTS.E [R21+0x10004], desc[UR16][R104.64], !P4 ;  /* 0x1000400068157fae */ /* 0x0005e4000e121850 */
[----:B------:R-:W-:Y:S02]  /*6230*/  IMAD.WIDE R158, R6, 0x4, R158 ;  /* 0x00000004069e7825 */ /* 0x000fe400078e029e */
[----:B------:R2:W-:Y:S02]  /*6240*/  LDGSTS.E [R21+0x14004], desc[UR16][R140.64], !P4 ;  /* 0x140040008c157fae */ /* 0x0005e4000e121850 */
[----:B---3--:R-:W-:-:S02]  /*6250*/  VIADD R27, R27, 0xffffffa9 ;  /* 0xffffffa91b1b7836 */ /* 0x008fc40000000000 */
[----:B------:R-:W-:-:S03]  /*6260*/  IMAD.WIDE R166, R6, 0x4, R166 ;  /* 0x0000000406a67825 */ /* 0x000fc600078e02a6 */
[----:B------:R-:W-:Y:S01]  /*6270*/  ISETP.GE.U32.AND P3, PT, R27, 0x7fffff8a, PT ;  /* 0x7fffff8a1b00780c */ /* 0x000fe20003f66070 */
[C---:B----4-:R-:W-:Y:S01]  /*6280*/  IMAD.WIDE R134, R6.reuse, 0x4, R134 ;  /* 0x0000000406867825 */ /* 0x050fe200078e0286 */
[----:B------:R-:W3:Y:S03]  /*6290*/  LDC R27, c[0x0][0x230] ;  /* 0x00008c00ff1b7b82 */ /* 0x000ee60000000800 */
[----:B------:R-:W-:-:S04]  /*62a0*/  IMAD.WIDE R160, R6, 0x4, R160 ;  /* 0x0000000406a07825 */ /* 0x000fc800078e02a0 */
[----:B------:R-:W-:-:S04]  /*62b0*/  IMAD.WIDE R152, R6, 0x4, R152 ;  /* 0x0000000406987825 */ /* 0x000fc800078e0298 */
[----:B-1----:R-:W-:Y:S01]  /*62c0*/  VIADD R3, R3, 0xffffffa6 ;  /* 0xffffffa603037836 */ /* 0x002fe20000000000 */
[----:B------:R1:W-:Y:S01]  /*62d0*/  LDGSTS.E [R21+0x10008], desc[UR16][R106.64], !P3 ;  /* 0x100080006a157fae */ /* 0x0003e2000d921850 */
[----:B------:R-:W-:-:S03]  /*62e0*/  IMAD.WIDE R144, R6, 0x4, R144 ;  /* 0x0000000406907825 */ /* 0x000fc600078e0290 */
[----:B------:R-:W-:Y:S01]  /*62f0*/  ISETP.GE.U32.AND P1, PT, R3, 0x7fffff87, PT ;  /* 0x7fffff870300780c */ /* 0x000fe20003f26070 */
[----:B------:R4:W-:Y:S01]  /*6300*/  LDGSTS.E [R21+0x14008], desc[UR16][R126.64], !P3 ;  /* 0x140080007e157fae */ /* 0x0009e2000d921850 */
[----:B------:R-:W2:Y:S01]  /*6310*/  LDC R3, c[0x0][0x230] ;  /* 0x00008c00ff037b82 */ /* 0x000ea20000000800 */
[C---:B------:R-:W-:Y:S02]  /*6320*/  IMAD.WIDE R118, R6.reuse, 0x4, R118 ;  /* 0x0000000406767825 */ /* 0x040fe400078e0276 */
[----:B------:R4:W-:Y:S02]  /*6330*/  LDGSTS.E [R21+0x1000c], desc[UR16][R30.64], !P0 ;  /* 0x1000c0001e157fae */ /* 0x0009e4000c121850 */
[C---:B------:R-:W-:Y:S01]  /*6340*/  IMAD.WIDE R154, R6.reuse, 0x4, R154 ;  /* 0x00000004069a7825 */ /* 0x040fe200078e029a */
[----:B---3--:R-:W-:Y:S01]  /*6350*/  IADD3 R27, R27, -0x59, RZ ;  /* 0xffffffa71b1b7810 */ /* 0x008fe20007ffe0ff */
[----:B------:R3:W-:Y:S02]  /*6360*/  LDGSTS.E [R21+0x1400c], desc[UR16][R128.64], !P0 ;  /* 0x1400c00080157fae */ /* 0x0007e4000c121850 */
[----:B-----5:R-:W-:Y:S01]  /*6370*/  IMAD.WIDE R114, R6, 0x4, R114 ;  /* 0x0000000406727825 */ /* 0x020fe200078e0272 */
[----:B------:R-:W-:-:S02]  /*6380*/  ISETP.GE.U32.AND P6, PT, R27, 0x7fffff88, PT ;  /* 0x7fffff881b00780c */ /* 0x000fc40003fc6070 */
[----:B------:R-:W5:Y:S01]  /*6390*/  LDC R27, c[0x0][0x230] ;  /* 0x00008c00ff1b7b82 */ /* 0x000f620000000800 */
[----:B------:R-:W-:-:S04]  /*63a0*/  IMAD.WIDE R150, R6, 0x4, R150 ;  /* 0x0000000406967825 */ /* 0x000fc800078e0296 */
[----:B------:R-:W-:-:S04]  /*63b0*/  IMAD.WIDE R110, R6, 0x4, R110 ;  /* 0x00000004066e7825 */ /* 0x000fc800078e026e */
[C---:B------:R-:W-:Y:S02]  /*63c0*/  IMAD.WIDE R116, R6.reuse, 0x4, R116 ;  /* 0x0000000406747825 */ /* 0x040fe400078e0274 */
[----:B------:R3:W-:Y:S02]  /*63d0*/  LDGSTS.E [R20+0x10000], desc[UR16][R122.64], !P6 ;  /* 0x100000007a147fae */ /* 0x0007e4000f121850 */
[----:B--2---:R-:W-:Y:S02]  /*63e0*/  VIADD R3, R3, 0xffffffa4 ;  /* 0xffffffa403037836 */ /* 0x004fe40000000000 */
[----:B------:R2:W-:Y:S01]  /*63f0*/  LDGSTS.E [R20+0x14000], desc[UR16][R108.64], !P6 ;  /* 0x140000006c147fae */ /* 0x0005e2000f121850 */
[C---:B------:R-:W-:Y:S02]  /*6400*/  IMAD.WIDE R132, R6.reuse, 0x4, R132 ;  /* 0x0000000406847825 */ /* 0x040fe400078e0284 */
[----:B------:R-:W-:Y:S01]  /*6410*/  ISETP.GE.U32.AND P4, PT, R3, 0x7fffff85, PT ;  /* 0x7fffff850300780c */ /* 0x000fe20003f86070 */
[----:B------:R2:W-:Y:S01]  /*6420*/  LDGSTS.E [R20+0x10004], desc[UR16][R206.64], !P1 ;  /* 0x10004000ce147fae */ /* 0x0005e2000c921850 */
[----:B------:R-:W3:Y:S01]  /*6430*/  LDC R3, c[0x0][0x230] ;  /* 0x00008c00ff037b82 */ /* 0x000ee20000000800 */
[----:B------:R-:W-:-:S02]  /*6440*/  IMAD.WIDE R138, R6, 0x4, R138 ;  /* 0x00000004068a7825 */ /* 0x000fc400078e028a */
[----:B------:R2:W-:Y:S02]  /*6450*/  LDGSTS.E [R20+0x14004], desc[UR16][R124.64], !P1 ;  /* 0x140040007c147fae */ /* 0x0005e4000c921850 */
[----:B-----5:R-:W-:Y:S02]  /*6460*/  VIADD R27, R27, 0xffffffa5 ;  /* 0xffffffa51b1b7836 */ /* 0x020fe40000000000 */
[----:B------:R-:W-:-:S03]  /*6470*/  IMAD.WIDE R104, R6, 0x4, R104 ;  /* 0x0000000406687825 */ /* 0x000fc600078e0268 */
[----:B------:R-:W-:Y:S01]  /*6480*/  ISETP.GE.U32.AND P2, PT, R27, 0x7fffff86, PT ;  /* 0x7fffff861b00780c */ /* 0x000fe20003f46070 */
[C---:B------:R-:W-:Y:S01]  /*6490*/  IMAD.WIDE R140, R6.reuse, 0x4, R140 ;  /* 0x00000004068c7825 */ /* 0x040fe200078e028c */
[----:B------:R-:W5:Y:S03]  /*64a0*/  LDC R27, c[0x0][0x230] ;  /* 0x00008c00ff1b7b82 */ /* 0x000f660000000800 */
[----:B-1----:R-:W-:-:S04]  /*64b0*/  IMAD.WIDE R106, R6, 0x4, R106 ;  /* 0x00000004066a7825 */ /* 0x002fc800078e026a */
[----:B----4-:R-:W-:-:S04]  /*64c0*/  IMAD.WIDE R126, R6, 0x4, R126 ;  /* 0x00000004067e7825 */ /* 0x010fc800078e027e */
[----:B------:R1:W-:Y:S01]  /*64d0*/  LDGSTS.E [R20+0x10008], desc[UR16][R28.64], !P2 ;  /* 0x100080001c147fae */ /* 0x0003e2000d121850 */
[----:B---3--:R-:W-:Y:S02]  /*64e0*/  VIADD R3, R3, 0xffffffa2 ;  /* 0xffffffa203037836 */ /* 0x008fe40000000000 */
[C---:B------:R-:W-:Y:S01]  /*64f0*/  IMAD.WIDE R30, R6.reuse, 0x4, R30 ;  /* 0x00000004061e7825 */ /* 0x040fe200078e021e */
[----:B------:R3:W-:Y:S02]  /*6500*/  LDGSTS.E [R20+0x14008], desc[UR16][R120.64], !P2 ;  /* 0x1400800078147fae */ /* 0x0007e4000d121850 */
[----:B------:R-:W-:Y:S01]  /*6510*/  ISETP.GE.U32.AND P0, PT, R3, 0x7fffff83, PT ;  /* 0x7fffff830300780c */ /* 0x000fe20003f06070 */
[C---:B------:R-:W-:Y:S01]  /*6520*/  IMAD.WIDE R128, R6.reuse, 0x4, R128 ;  /* 0x0000000406807825 */ /* 0x040fe200078e0280 */
[----:B------:R-:W4:Y:S03]  /*6530*/  S2R R3, SR_TID.X ;  /* 0x0000000000037919 */ /* 0x000f260000002100 */
[C---:B------:R-:W-:Y:S01]  /*6540*/  IMAD.WIDE R122, R6.reuse, 0x4, R122 ;  /* 0x00000004067a7825 */ /* 0x040fe200078e027a */
[----:B------:R3:W-:Y:S03]  /*6550*/  LDGSTS.E [R20+0x1000c], desc[UR16][R214.64], !P4 ;  /* 0x1000c000d6147fae */ /* 0x0007e6000e121850 */
[----:B-----5:R-:W-:Y:S01]  /*6560*/  VIADD R27, R27, 0xffffffa3 ;  /* 0xffffffa31b1b7836 */ /* 0x020fe20000000000 */
[----:B------:R5:W-:Y:S01]  /*6570*/  LDGSTS.E [R20+0x1400c], desc[UR16][R112.64], !P4 ;  /* 0x1400c00070147fae */ /* 0x000be2000e121850 */
[----:B--2---:R-:W-:-:S03]  /*6580*/  IMAD.WIDE R108, R6, 0x4, R108 ;  /* 0x00000004066c7825 */ /* 0x004fc600078e026c */
[----:B------:R-:W-:Y:S01]  /*6590*/  ISETP.GE.U32.AND P3, PT, R27, 0x7fffff84, PT ;  /* 0x7fffff841b00780c */ /* 0x000fe20003f66070 */
[C---:B------:R-:W-:Y:S01]  /*65a0*/  IMAD.WIDE R206, R6.reuse, 0x4, R206 ;  /* 0x0000000406ce7825 */ /* 0x040fe200078e02ce */
[----:B------:R-:W2:Y:S03]  /*65b0*/  LDC R27, c[0x0][0x230] ;  /* 0x00008c00ff1b7b82 */ /* 0x000ea60000000800 */
[----:B------:R-:W-:-:S04]  /*65c0*/  IMAD.WIDE R124, R6, 0x4, R124 ;  /* 0x00000004067c7825 */ /* 0x000fc800078e027c */
[----:B-1----:R-:W-:-:S04]  /*65d0*/  IMAD.WIDE R28, R6, 0x4, R28 ;  /* 0x00000004061c7825 */ /* 0x002fc800078e021c */
[----:B------:R1:W-:Y:S01]  /*65e0*/  LDGSTS.E [R17+0x10000], desc[UR16][R100.64], !P3 ;  /* 0x1000000064117fae */ /* 0x0003e2000d921850 */
[----:B---3--:R-:W-:-:S03]  /*65f0*/  IMAD.WIDE R120, R6, 0x4, R120 ;  /* 0x0000000406787825 */ /* 0x008fc600078e0278 */
[----:B------:R3:W-:Y:S01]  /*6600*/  LDGSTS.E [R17+0x14000], desc[UR16][R92.64], !P3 ;  /* 0x140000005c117fae */ /* 0x0007e2000d921850 */
[C---:B------:R-:W-:Y:S01]  /*6610*/  IMAD.WIDE R214, R6.reuse, 0x4, R214 ;  /* 0x0000000406d67825 */ /* 0x040fe200078e02d6 */
[----:B----4-:R-:W-:Y:S02]  /*6620*/  LOP3.LUT R3, R3, 0x1f, RZ, 0xc0, !PT ;  /* 0x0000001f03037812 */ /* 0x010fe400078ec0ff */
[----:B------:R4:W-:Y:S01]  /*6630*/  LDGSTS.E [R17+0x10004], desc[UR16][R180.64], !P0 ;  /* 0x10004000b4117fae */ /* 0x0009e2000c121850 */
[----:B-----5:R-:W-:-:S03]  /*6640*/  IMAD.WIDE R112, R6, 0x4, R112 ;  /* 0x0000000406707825 */ /* 0x020fc600078e0270 */
[----:B------:R5:W-:Y:S01]  /*6650*/  LDGSTS.E [R17+0x14004], desc[UR16][R102.64], !P0 ;  /* 0x1400400066117fae */ /* 0x000be2000c121850 */
[----:B--2---:R-:W-:Y:S02]  /*6660*/  VIADD R27, R27, 0xffffffa0 ;  /* 0xffffffa01b1b7836 */ /* 0x004fe40000000000 */
[----:B-1----:R-:W-:-:S03]  /*6670*/  IMAD.WIDE R100, R6, 0x4, R100 ;  /* 0x0000000406647825 */ /* 0x002fc600078e0264 */
[----:B------:R-:W-:Y:S01]  /*6680*/  ISETP.GE.AND P6, PT, R3, R27, PT ;  /* 0x0000001b0300720c */ /* 0x000fe20003fc6270 */
[C---:B---3--:R-:W-:Y:S01]  /*6690*/  IMAD.WIDE R92, R6.reuse, 0x4, R92 ;  /* 0x00000004065c7825 */ /* 0x048fe200078e025c */
[----:B------:R-:W1:Y:S01]  /*66a0*/  LDC R3, c[0x0][0x230] ;  /* 0x00008c00ff037b82 */ /* 0x000e620000000800 */
[----:B------:R-:W-:Y:S02]  /*66b0*/  ISETP.GE.U32.AND P2, PT, R27, 0x7fffff81, PT ;  /* 0x7fffff811b00780c */ /* 0x000fe40003f46070 */
[----:B----4-:R-:W-:-:S04]  /*66c0*/  IMAD.WIDE R180, R6, 0x4, R180 ;  /* 0x0000000406b47825 */ /* 0x010fc800078e02b4 */
[----:B-----5:R-:W-:Y:S01]  /*66d0*/  IMAD.WIDE R102, R6, 0x4, R102 ;  /* 0x0000000406667825 */ /* 0x020fe200078e0266 */
[----:B------:R-:W2:Y:S01]  /*66e0*/  LDC R27, c[0x0][0x230] ;  /* 0x00008c00ff1b7b82 */ /* 0x000ea20000000800 */
[----:B-1----:R-:W-:-:S04]  /*66f0*/  IADD3 R3, R3, -0x5f, RZ ;  /* 0xffffffa103037810 */ /* 0x002fc80007ffe0ff */
[----:B------:R-:W-:Y:S02]  /*6700*/  ISETP.GE.U32.AND P1, PT, R3, 0x7fffff82, PT ;  /* 0x7fffff820300780c */ /* 0x000fe40003f26070 */
[----:B------:R-:W-:Y:S02]  /*6710*/  SEL R3, RZ, 0x4, P6 ;  /* 0x00000004ff037807 */ /* 0x000fe40003000000 */
[----:B------:R-:W-:Y:S01]  /*6720*/  ISETP.GT.AND P6, PT, R7, 0x7f, PT ;  /* 0x0000007f0700780c */ /* 0x000fe20003fc4270 */
[----:B--2---:R-:W-:-:S03]  /*6730*/  VIADD R27, R27, 0xffffff9f ;  /* 0xffffff9f1b1b7836 */ /* 0x004fc60000000000 */
[----:B------:R-:W-:Y:S02]  /*6740*/  SEL R3, R3, RZ, P6 ;  /* 0x000000ff03037207 */ /* 0x000fe40003000000 */
[----:B------:R-:W-:Y:S02]  /*6750*/  ISETP.GE.U32.AND P4, PT, R27, 0x7fffff80, PT ;  /* 0x7fffff801b00780c */ /* 0x000fe40003f86070 */
[----:B------:R-:W-:Y:S01]  /*6760*/  ISETP.NE.U32.AND P6, PT, R3, RZ, PT ;  /* 0x000000ff0300720c */ /* 0x000fe20003fc5070 */
[----:B------:R-:W1:Y:S01]  /*6770*/  LDC R27, c[0x0][0x230] ;  /* 0x00008c00ff1b7b82 */ /* 0x000e620000000800 */
[----:B------:R2:W-:Y:S04]  /*6780*/  LDGSTS.E [R17+0x10008], desc[UR16][R96.64], !P1 ;  /* 0x1000800060117fae */ /* 0x0005e8000c921850 */
[----:B------:R3:W-:Y:S03]  /*6790*/  LDGSTS.E [R17+0x14008], desc[UR16][R98.64], !P1 ;  /* 0x1400800062117fae */ /* 0x0007e6000c921850 */
[----:B------:R-:W4:Y:S01]  /*67a0*/  LDC R3, c[0x0][0x230] ;  /* 0x00008c00ff037b82 */ /* 0x000f220000000800 */
[----:B------:R5:W-:Y:S04]  /*67b0*/  LDGSTS.E [R17+0x1000c], desc[UR16][R212.64], !P2 ;  /* 0x1000c000d4117fae */ /* 0x000be8000d121850 */
[----:B------:R1:W-:Y:S01]  /*67c0*/  LDGSTS.E [R17+0x1400c], desc[UR16][R94.64], !P2 ;  /* 0x1400c0005e117fae */ /* 0x0003e2000d121850 */
[----:B--2---:R-:W-:-:S03]  /*67d0*/  IMAD.WIDE R96, R6, 0x4, R96 ;  /* 0x0000000406607825 */ /* 0x004fc600078e0260 */
[----:B------:R-:W0:Y:S01]  /*67e0*/  LDGDEPBAR ;  /* 0x00000000000079af */ /* 0x000e220000000000 */
[----:B---3--:R-:W-:-:S03]  /*67f0*/  IMAD.WIDE R98, R6, 0x4, R98 ;  /* 0x0000000406627825 */ /* 0x008fc600078e0262 */
[----:B------:R2:W-:Y:S01]  /*6800*/  LDGSTS.E [R9+0x38000], desc[UR16][R34.64], P5 ;  /* 0x3800000022097fae */ /* 0x0005e2000a921850 */
[----:B-----5:R-:W-:-:S03]  /*6810*/  IMAD.WIDE R212, R6, 0x4, R212 ;  /* 0x0000000406d47825 */ /* 0x020fc600078e02d4 */
[----:B------:R3:W-:Y:S01]  /*6820*/  LDGSTS.E [R9+0x38400], desc[UR16][R64.64], P5 ;  /* 0x3840000040097fae */ /* 0x0007e2000a921850 */
[----:B-1----:R-:W-:Y:S02]  /*6830*/  VIADD R27, R27, 0xffffff9e ;  /* 0xffffff9e1b1b7836 */ /* 0x002fe40000000000 */
[----:B------:R-:W-:Y:S01]  /*6840*/  IMAD.WIDE R94, R6, 0x4, R94 ;  /* 0x00000004065e7825 */ /* 0x000fe200078e025e */
[----:B------:R1:W-:Y:S02]  /*6850*/  LDGSTS.E [R9+0x38800], desc[UR16][R62.64], P5 ;  /* 0x388000003e097fae */ /* 0x0003e4000a921850 */
[----:B------:R-:W-:Y:S01]  /*6860*/  ISETP.GE.U32.AND P3, PT, R27, 0x7fffff7f, PT ;  /* 0x7fffff7f1b00780c */ /* 0x000fe20003f66070 */
[----:B----4-:R-:W-:Y:S01]  /*6870*/  VIADD R3, R3, 0xffffff9d ;  /* 0xffffff9d03037836 */ /* 0x010fe20000000000 */
[----:B------:R4:W-:Y:S01]  /*6880*/  LDGSTS.E [R9+0x38c00], desc[UR16][R60.64], P5 ;  /* 0x38c000003c097fae */ /* 0x0009e2000a921850 */
[----:B------:R-:W5:Y:S01]  /*6890*/  LDC R27, c[0x0][0x230] ;  /* 0x00008c00ff1b7b82 */ /* 0x000f620000000800 */
[----:B--2---:R-:W-:-:S02]  /*68a0*/  IMAD.WIDE R34, R10, 0x4, R34 ;  /* 0x000000040a227825 */ /* 0x004fc400078e0222 */
[----:B------:R-:W-:Y:S01]  /*68b0*/  ISETP.GE.U32.AND P0, PT, R3, 0x7fffff7e, PT ;  /* 0x7fffff7e0300780c */ /* 0x000fe20003f06070 */
[----:B------:R2:W-:Y:S01]  /*68c0*/  LDGSTS.E [R9+0x39000], desc[UR16][R58.64], P5 ;  /* 0x390000003a097fae */ /* 0x0005e2000a921850 */
[----:B---3--:R-:W-:-:S03]  /*68d0*/  IMAD.WIDE R64, R10, 0x4, R64 ;  /* 0x000000040a407825 */ /* 0x008fc600078e0240 */
[----:B------:R-:W3:Y:S01]  /*68e0*/  LDC R3, c[0x0][0x230] ;  /* 0x00008c00ff037b82 */ /* 0x000ee20000000800 */
[----:B------:R2:W-:Y:S01]  /*68f0*/  LDGSTS.E [R9+0x39400], desc[UR16][R56.64], P5 ;  /* 0x3940000038097fae */ /* 0x0005e2000a921850 */
[----:B-1----:R-:W-:-:S03]  /*6900*/  IMAD.WIDE R62, R10, 0x4, R62 ;  /* 0x000000040a3e7825 */ /* 0x002fc600078e023e */
[----:B------:R1:W-:Y:S01]  /*6910*/  LDGSTS.E [R9+0x39800], desc[UR16][R54.64], P5 ;  /* 0x3980000036097fae */ /* 0x0003e2000a921850 */
[----:B----4-:R-:W-:-:S03]  /*6920*/  IMAD.WIDE R60, R10, 0x4, R60 ;  /* 0x000000040a3c7825 */ /* 0x010fc600078e023c */
[----:B------:R4:W-:Y:S01]  /*6930*/  LDGSTS.E [R9+0x39c00], desc[UR16][R52.64], P5 ;  /* 0x39c0000034097fae */ /* 0x0009e2000a921850 */
[----:B--2---:R-:W-:-:S03]  /*6940*/  IMAD.WIDE R58, R10, 0x4, R58 ;  /* 0x000000040a3a7825 */ /* 0x004fc600078e023a */
[----:B------:R2:W-:Y:S01]  /*6950*/  LDGSTS.E [R9+0x3a000], desc[UR16][R50.64], P5 ;  /* 0x3a00000032097fae */ /* 0x0005e2000a921850 */
[----:B------:R-:W-:-:S03]  /*6960*/  IMAD.WIDE R56, R10, 0x4, R56 ;  /* 0x000000040a387825 */ /* 0x000fc600078e0238 */
[----:B------:R2:W-:Y:S01]  /*6970*/  LDGSTS.E [R9+0x3a400], desc[UR16][R220.64], P5 ;  /* 0x3a400000dc097fae */ /* 0x0005e2000a921850 */
[----:B-----5:R-:W-:Y:S02]  /*6980*/  VIADD R27, R27, 0xffffff9c ;  /* 0xffffff9c1b1b7836 */ /* 0x020fe40000000000 */
[C---:B-1----:R-:W-:Y:S01]  /*6990*/  IMAD.WIDE R54, R10.reuse, 0x4, R54 ;  /* 0x000000040a367825 */ /* 0x042fe200078e0236 */
[----:B------:R1:W-:Y:S02]  /*69a0*/  LDGSTS.E [R9+0x3a800], desc[UR16][R76.64], P5 ;  /* 0x3a8000004c097fae */ /* 0x0003e4000a921850 */
[----:B------:R-:W-:Y:S01]  /*69b0*/  ISETP.GE.U32.AND P1, PT, R27, 0x7fffff7d, PT ;  /* 0x7fffff7d1b00780c */ /* 0x000fe20003f26070 */
[----:B---3--:R-:W-:Y:S01]  /*69c0*/  VIADD R3, R3, 0xffffff9b ;  /* 0xffffff9b03037836 */ /* 0x008fe20000000000 */
[----:B------:R3:W-:Y:S01]  /*69d0*/  LDGSTS.E [R9+0x3ac00], desc[UR16][R74.64], P5 ;  /* 0x3ac000004a097fae */ /* 0x0007e2000a921850 */
[----:B------:R-:W5:Y:S01]  /*69e0*/  LDC R27, c[0x0][0x230] ;  /* 0x00008c00ff1b7b82 */ /* 0x000f620000000800 */
[----:B----4-:R-:W-:-:S02]  /*69f0*/  IMAD.WIDE R52, R10, 0x4, R52 ;  /* 0x000000040a347825 */ /* 0x010fc400078e0234 */
[----:B------:R-:W-:Y:S01]  /*6a00*/  ISETP.GE.U32.AND P2, PT, R3, 0x7fffff7c, PT ;  /* 0x7fffff7c0300780c */ /* 0x000fe20003f46070 */
[----:B------:R4:W-:Y:S01]  /*6a10*/  LDGSTS.E [R9+0x3b000], desc[UR16][R72.64], P5 ;  /* 0x3b00000048097fae */ /* 0x0009e2000a921850 */
[----:B--2---:R-:W-:-:S03]  /*6a20*/  IMAD.WIDE R50, R10, 0x4, R50 ;  /* 0x000000040a327825 */ /* 0x004fc600078e0232 */
[----:B------:R-:W2:Y:S01]  /*6a30*/  LDC R3, c[0x0][0x230] ;  /* 0x00008c00ff037b82 */ /* 0x000ea20000000800 */
[----:B------:R5:W-:Y:S01]  /*6a40*/  LDGSTS.E [R9+0x3b400], desc[UR16][R70.64], P5 ;  /* 0x3b40000046097fae */ /* 0x000be2000a921850 */
[----:B------:R-:W-:-:S03]  /*6a50*/  IMAD.WIDE R220, R10, 0x4, R220 ;  /* 0x000000040adc7825 */ /* 0x000fc600078e02dc */
[----:B------:R5:W-:Y:S01]  /*6a60*/  LDGSTS.E [R9+0x3b800], desc[UR16][R68.64], P5 ;  /* 0x3b80000044097fae */ /* 0x000be2000a921850 */
[----:B-1----:R-:W-:-:S03]  /*6a70*/  IMAD.WIDE R76, R10, 0x4, R76 ;  /* 0x000000040a4c7825 */ /* 0x002fc600078e024c */
[----:B------:R1:W-:Y:S01]  /*6a80*/  LDGSTS.E [R9+0x3bc00], desc[UR16][R66.64], P5 ;  /* 0x3bc0000042097fae */ /* 0x0003e2000a921850 */
[----:B---3--:R-:W-:-:S03]  /*6a90*/  IMAD.WIDE R74, R10, 0x4, R74 ;  /* 0x000000040a4a7825 */ /* 0x008fc600078e024a */
[----:B------:R3:W-:Y:S01]  /*6aa0*/  LDGSTS.E [R8+0x38200], desc[UR16][R90.64], P5 ;  /* 0x382000005a087fae */ /* 0x0007e2000a921850 */
[C---:B----4-:R-:W-:Y:S01]  /*6ab0*/  IMAD.WIDE R72, R10.reuse, 0x4, R72 ;  /* 0x000000040a487825 */ /* 0x050fe200078e0248 */
[----:B-----5:R-:W-:Y:S02]  /*6ac0*/  IADD3 R27, R27, -0x67, RZ ;  /* 0xffffff991b1b7810 */ /* 0x020fe40007ffe0ff */
[----:B------:R4:W-:Y:S01]  /*6ad0*/  LDGSTS.E [R8+0x38600], desc[UR16][R88.64], P5 ;  /* 0x3860000058087fae */ /* 0x0009e2000a921850 */
[----:B------:R-:W-:-:S03]  /*6ae0*/  IMAD.WIDE R70, R10, 0x4, R70 ;  /* 0x000000040a467825 */ /* 0x000fc600078e0246 */
[----:B------:R5:W-:Y:S01]  /*6af0*/  LDGSTS.E [R8+0x38a00], desc[UR16][R32.64], P5 ;  /* 0x38a0000020087fae */ /* 0x000be2000a921850 */
[----:B------:R-:W-:-:S03]  /*6b00*/  IMAD.WIDE R68, R10, 0x4, R68 ;  /* 0x000000040a447825 */ /* 0x000fc600078e0244 */
[----:B------:R5:W-:Y:S01]  /*6b10*/  LDGSTS.E [R8+0x38e00], desc[UR16][R86.64], P5 ;  /* 0x38e0000056087fae */ /* 0x000be2000a921850 */
[----:B--2---:R-:W-:Y:S02]  /*6b20*/  VIADD R3, R3, 0xffffff9a ;  /* 0xffffff9a03037836 */ /* 0x004fe40000000000 */
[C---:B-1----:R-:W-:Y:S01]  /*6b30*/  IMAD.WIDE R66, R10.reuse, 0x4, R66 ;  /* 0x000000040a427825 */ /* 0x042fe200078e0242 */
[----:B------:R1:W-:Y:S03]  /*6b40*/  LDGSTS.E [R8+0x39200], desc[UR16][R84.64], P5 ;  /* 0x3920000054087fae */ /* 0x0003e6000a921850 */
[C---:B---3--:R-:W-:Y:S01]  /*6b50*/  IMAD.WIDE R90, R10.reuse, 0x4, R90 ;  /* 0x000000040a5a7825 */ /* 0x048fe200078e025a */
[----:B------:R2:W-:Y:S03]  /*6b60*/  LDGSTS.E [R8+0x39600], desc[UR16][R82.64], P5 ;  /* 0x3960000052087fae */ /* 0x0005e6000a921850 */
[C---:B----4-:R-:W-:Y:S01]  /*6b70*/  IMAD.WIDE R88, R10.reuse, 0x4, R88 ;  /* 0x000000040a587825 */ /* 0x050fe200078e0258 */
[----:B------:R3:W-:Y:S03]  /*6b80*/  LDGSTS.E [R8+0x39a00], desc[UR16][R80.64], P5 ;  /* 0x39a0000050087fae */ /* 0x0007e6000a921850 */
[C---:B-----5:R-:W-:Y:S01]  /*6b90*/  IMAD.WIDE R32, R10.reuse, 0x4, R32 ;  /* 0x000000040a207825 */ /* 0x060fe200078e0220 */
[----:B------:R4:W-:Y:S03]  /*6ba0*/  LDGSTS.E [R8+0x39e00], desc[UR16][R78.64], P5 ;  /* 0x39e000004e087fae */ /* 0x0009e6000a921850 */
[C---:B------:R-:W-:Y:S01]  /*6bb0*/  IMAD.WIDE R86, R10.reuse, 0x4, R86 ;  /* 0x000000040a567825 */ /* 0x040fe200078e0256 */
[----:B------:R5:W-:Y:S03]  /*6bc0*/  LDGSTS.E [R8+0x3a200], desc[UR16][R222.64], P5 ;  /* 0x3a200000de087fae */ /* 0x000be6000a921850 */
[C---:B-1----:R-:W-:Y:S01]  /*6bd0*/  IMAD.WIDE R84, R10.reuse, 0x4, R84 ;  /* 0x000000040a547825 */ /* 0x042fe200078e0254 */
[----:B------:R1:W-:Y:S03]  /*6be0*/  LDGSTS.E [R8+0x3a600], desc[UR16][R48.64], P5 ;  /* 0x3a60000030087fae */ /* 0x0003e6000a921850 */
[C---:B--2---:R-:W-:Y:S01]  /*6bf0*/  IMAD.WIDE R82, R10.reuse, 0x4, R82 ;  /* 0x000000040a527825 */ /* 0x044fe200078e0252 */
[----:B------:R2:W-:Y:S03]  /*6c00*/  LDGSTS.E [R8+0x3aa00], desc[UR16][R46.64], P5 ;  /* 0x3aa000002e087fae */ /* 0x0005e6000a921850 */
[C---:B---3--:R-:W-:Y:S01]  /*6c10*/  IMAD.WIDE R80, R10.reuse, 0x4, R80 ;  /* 0x000000040a507825 */ /* 0x048fe200078e0250 */
[----:B------:R3:W-:Y:S03]  /*6c20*/  LDGSTS.E [R8+0x3ae00], desc[UR16][R44.64], P5 ;  /* 0x3ae000002c087fae */ /* 0x0007e6000a921850 */
[C---:B----4-:R-:W-:Y:S01]  /*6c30*/  IMAD.WIDE R78, R10.reuse, 0x4, R78 ;  /* 0x000000040a4e7825 */ /* 0x050fe200078e024e */
[----:B------:R4:W-:Y:S03]  /*6c40*/  LDGSTS.E [R8+0x3b200], desc[UR16][R42.64], P5 ;  /* 0x3b2000002a087fae */ /* 0x0009e6000a921850 */
[C---:B-----5:R-:W-:Y:S01]  /*6c50*/  IMAD.WIDE R222, R10.reuse, 0x4, R222 ;  /* 0x000000040ade7825 */ /* 0x060fe200078e02de */
[----:B------:R5:W-:Y:S03]  /*6c60*/  LDGSTS.E [R8+0x3b600], desc[UR16][R40.64], P5 ;  /* 0x3b60000028087fae */ /* 0x000be6000a921850 */
[C---:B-1----:R-:W-:Y:S01]  /*6c70*/  IMAD.WIDE R48, R10.reuse, 0x4, R48 ;  /* 0x000000040a307825 */ /* 0x042fe200078e0230 */
[----:B------:R1:W-:Y:S03]  /*6c80*/  LDGSTS.E [R8+0x3ba00], desc[UR16][R38.64], P5 ;  /* 0x3ba0000026087fae */ /* 0x0003e6000a921850 */
[----:B--2---:R-:W-:Y:S01]  /*6c90*/  IMAD.WIDE R46, R10, 0x4, R46 ;  /* 0x000000040a2e7825 */ /* 0x004fe200078e022e */
[----:B------:R2:W-:Y:S01]  /*6ca0*/  LDGSTS.E [R8+0x3be00], desc[UR16][R36.64], P5 ;  /* 0x3be0000024087fae */ /* 0x0005e2000a921850 */
[----:B------:R-:W-:-:S02]  /*6cb0*/  ISETP.GE.U32.AND P5, PT, R3, 0x7fffff7b, PT ;  /* 0x7fffff7b0300780c */ /* 0x000fc40003fa6070 */
[----:B------:R-:W2:Y:S01]  /*6cc0*/  LDC R3, c[0x0][0x230] ;  /* 0x00008c00ff037b82 */ /* 0x000ea20000000800 */
[----:B------:R-:W0:Y:S01]  /*6cd0*/  LDGDEPBAR ;  /* 0x00000000000079af */ /* 0x000e220000000000 */
[----:B---3--:R-:W-:-:S06]  /*6ce0*/  IMAD.WIDE R44, R10, 0x4, R44 ;  /* 0x000000040a2c7825 */ /* 0x008fcc00078e022c */
[----:B------:R-:W-:Y:S01]  /*6cf0*/  BAR.SYNC.DEFER_BLOCKING 0x0 ;  /* 0x0000000000007b1d */ /* 0x000fe20000010000 */
[----:B----4-:R-:W-:-:S04]  /*6d00*/  IMAD.WIDE R42, R10, 0x4, R42 ;  /* 0x000000040a2a7825 */ /* 0x010fc800078e022a */
[----:B-----5:R-:W-:-:S04]  /*6d10*/  IMAD.WIDE R40, R10, 0x4, R40 ;  /* 0x000000040a287825 */ /* 0x020fc800078e0228 */
[----:B-1----:R-:W-:-:S04]  /*6d20*/  IMAD.WIDE R38, R10, 0x4, R38 ;  /* 0x000000040a267825 */ /* 0x002fc800078e0226 */
[----:B--2---:R-:W-:-:S04]  /*6d30*/  IMAD.WIDE R36, R10, 0x4, R36 ;  /* 0x000000040a247825 */ /* 0x004fc800078e0224 */
[----:B------:R-:W-:Y:S01]  /*6d40*/  VIADD R3, R3, 0xffffff98 ;  /* 0xffffff9803037836 */ /* 0x000fe20000000000 */
[----:B------:R-:W-:Y:S01]  /*6d50*/  @!PT LDS RZ, [RZ] ;  /* 0x00000000fffff984 */ /* 0x000fe20000000800 */
[----:B------:R-:W-:Y:S01]  /*6d60*/  @!PT LDS RZ, [RZ] ;  /* 0x00000000fffff984 */ /* 0x000fe20000000800 */
[----:B------:R-:W-:Y:S01]  /*6d70*/  @!PT LDS RZ, [RZ] ;  /* 0x00000000fffff984 */ /* 0x000fe20000000800 */
[----:B------:R1:W-:Y:S04]  /*6d80*/  LDGSTS.E [R26+0x18000], desc[UR16][R174.64], !P4 ;  /* 0x18000000ae1a7fae */ /* 0x0003e8000e121850 */
[----:B------:R2:W-:Y:S01]  /*6d90*/  LDGSTS.E [R26+0x1c000], desc[UR16][R204.64], !P4 ;  /* 0x1c000000cc1a7fae */ /* 0x0005e2000e121850 */
[----:B------:R-:W-:Y:S02]  /*6da0*/  ISETP.GE.U32.AND P4, PT, R27, 0x7fffff7a, PT ;  /* 0x7fffff7a1b00780c */ /* 0x000fe40003f86070 */
[----:B------:R-:W3:Y:S01]  /*6db0*/  LDC R27, c[0x0][0x230] ;  /* 0x00008c00ff1b7b82 */ /* 0x000ee20000000800 */
[----:B------:R4:W-:Y:S04]  /*6dc0*/  LDGSTS.E [R26+0x18004], desc[UR16][R210.64], !P3 ;  /* 0x18004000d21a7fae */ /* 0x0009e8000d921850 */
[----:B------:R5:W-:Y:S01]  /*6dd0*/  LDGSTS.E [R26+0x1c004], desc[UR16][R200.64], !P3 ;  /* 0x1c004000c81a7fae */ /* 0x000be2000d921850 */
[----:B------:R-:W-:Y:S01]  /*6de0*/  ISETP.GE.U32.AND P3, PT, R3, 0x7fffff79, PT ;  /* 0x7fffff790300780c */ /* 0x000fe20003f66070 */
[C---:B-1----:R-:W-:Y:S01]  /*6df0*/  IMAD.WIDE R174, R6.reuse, 0x4, R174 ;  /* 0x0000000406ae7825 */ /* 0x042fe200078e02ae */
[----:B------:R-:W1:Y:S01]  /*6e00*/  LDC R3, c[0x0][0x230] ;  /* 0x00008c00ff037b82 */ /* 0x000e620000000800 */
[----:B------:R5:W-:Y:S02]  /*6e10*/  LDGSTS.E [R26+0x18008], desc[UR16][R188.64], !P0 ;  /* 0x18008000bc1a7fae */ /* 0x000be4000c121850 */
[----:B--2---:R-:W-:-:S02]  /*6e20*/  IMAD.WIDE R204, R6, 0x4, R204 ;  /* 0x0000000406cc7825 */ /* 0x004fc400078e02cc */
[----:B------:R2:W-:Y:S02]  /*6e30*/  LDGSTS.E [R26+0x1c008], desc[UR16][R208.64], !P0 ;  /* 0x1c008000d01a7fae */ /* 0x0005e4000c121850 */
[C---:B----4-:R-:W-:Y:S02]  /*6e40*/  IMAD.WIDE R210, R6.reuse, 0x4, R210 ;  /* 0x0000000406d27825 */ /* 0x050fe400078e02d2 */
[----:B------:R4:W-:Y:S02]  /*6e50*/  LDGSTS.E [R26+0x1800c], desc[UR16][R178.64], !P1 ;  /* 0x1800c000b21a7fae */ /* 0x0009e4000c921850 */
[C---:B-----5:R-:W-:Y:S02]  /*6e60*/  IMAD.WIDE R200, R6.reuse, 0x4, R200 ;  /* 0x0000000406c87825 */ /* 0x060fe400078e02c8 */
[----:B------:R5:W-:Y:S02]  /*6e70*/  LDGSTS.E [R26+0x1c00c], desc[UR16][R146.64], !P1 ;  /* 0x1c00c000921a7fae */ /* 0x000be4000c921850 */
[----:B------:R-:W-:-:S02]  /*6e80*/  IMAD.WIDE R188, R6, 0x4, R188 ;  /* 0x0000000406bc7825 */ /* 0x000fc400078e02bc */
[----:B------:R5:W-:Y:S02]  /*6e90*/  LDGSTS.E [R25+0x18000], desc[UR16][R190.64], !P2 ;  /* 0x18000000be197fae */ /* 0x000be4000d121850 */
[----:B---3--:R-:W-:Y:S02]  /*6ea0*/  VIADD R27, R27, 0xffffff97 ;  /* 0xffffff971b1b7836 */ /* 0x008fe40000000000 */
[----:B------:R3:W-:Y:S01]  /*6eb0*/  LDGSTS.E [R25+0x1c000], desc[UR16][R202.64], !P2 ;  /* 0x1c000000ca197fae */ /* 0x0007e2000d121850 */
[C---:B--2---:R-:W-:Y:S02]  /*6ec0*/  IMAD.WIDE R208, R6.reuse, 0x4, R208 ;  /* 0x0000000406d07825 */ /* 0x044fe400078e02d0 */
[----:B------:R-:W-:Y:S01]  /*6ed0*/  ISETP.GE.U32.AND P0, PT, R27, 0x7fffff78, PT ;  /* 0x7fffff781b00780c */ /* 0x000fe20003f06070 */
[----:B------:R2:W-:Y:S01]  /*6ee0*/  LDGSTS.E [R25+0x18004], desc[UR16][R148.64], !P5 ;  /* 0x1800400094197fae */ /* 0x0005e2000e921850 */
[----:B-1----:R-:W-:Y:S01]  /*6ef0*/  VIADD R3, R3, 0xffffff96 ;  /* 0xffffff9603037836 */ /* 0x002fe20000000000 */
[----:B------:R-:W1:Y:S01]  /*6f00*/  LDC R27, c[0x0][0x230] ;  /* 0x00008c00ff1b7b82 */ /* 0x000e620000000800 */
[C---:B----4-:R-:W-:Y:S01]  /*6f10*/  IMAD.WIDE R178, R6.reuse, 0x4, R178 ;  /* 0x0000000406b27825 */ /* 0x050fe200078e02b2 */
[----:B------:R4:W-:Y:S02]  /*6f20*/  LDGSTS.E [R25+0x1c004], desc[UR16][R198.64], !P5 ;  /* 0x1c004000c6197fae */ /* 0x0009e4000e921850 */
[----:B------:R-:W-:Y:S01]  /*6f30*/  ISETP.GE.U32.AND P1, PT, R3, 0x7fffff77, PT ;  /* 0x7fffff770300780c */ /* 0x000fe20003f26070 */
[C---:B-----5:R-:W-:Y:S01]  /*6f40*/  IMAD.WIDE R146, R6.reuse, 0x4, R146 ;  /* 0x0000000406927825 */ /* 0x060fe200078e0292 */
[----:B------:R5:W-:Y:S02]  /*6f50*/  LDGSTS.E [R25+0x18008], desc[UR16][R194.64], !P4 ;  /* 0x18008000c2197fae */ /* 0x000be4000e121850 */
[----:B------:R-:W5:Y:S01]  /*6f60*/  LDC R3, c[0x0][0x230] ;  /* 0x00008c00ff037b82 */ /* 0x000f620000000800 */
[C---:B------:R-:W-:Y:S01]  /*6f70*/  IMAD.WIDE R190, R6.reuse, 0x4, R190 ;  /* 0x0000000406be7825 */ /* 0x040fe200078e02be */
[----:B------:R5:W-:Y:S03]  /*6f80*/  LDGSTS.E [R25+0x1c008], desc[UR16][R196.64], !P4 ;  /* 0x1c008000c4197fae */ /* 0x000be6000e121850 */
[C---:B---3--:R-:W-:Y:S01]  /*6f90*/  IMAD.WIDE R202, R6.reuse, 0x4, R202 ;  /* 0x0000000406ca7825 */ /* 0x048fe200078e02ca */
[----:B------:R3:W-:Y:S03]  /*6fa0*/  LDGSTS.E [R25+0x1800c], desc[UR16][R136.64], !P3 ;  /* 0x1800c00088197fae */ /* 0x0007e6000d921850 */
[C---:B--2---:R-:W-:Y:S01]  /*6fb0*/  IMAD.WIDE R148, R6.reuse, 0x4, R148 ;  /* 0x0000000406947825 */ /* 0x044fe200078e0294 */
[----:B------:R2:W-:Y:S03]  /*6fc0*/  LDGSTS.E [R25+0x1c00c], desc[UR16][R192.64], !P3 ;  /* 0x1c00c000c0197fae */ /* 0x0005e6000d921850 */
[C---:B----4-:R-:W-:Y:S01]  /*6fd0*/  IMAD.WIDE R198, R6.reuse, 0x4, R198 ;  /* 0x0000000406c67825 */ /* 0x050fe200078e02c6 */
[----:B------:R4:W-:Y:S03]  /*6fe0*/  LDGSTS.E [R24+0x18000], desc[UR16][R184.64], !P0 ;  /* 0x18000000b8187fae */ /* 0x0009e6000c121850 */
[----:B-1----:R-:W-:Y:S01]  /*6ff0*/  VIADD R27, R27, 0xffffff95 ;  /* 0xffffff951b1b7836 */ /* 0x002fe20000000000 */
[----:B------:R1:W-:Y:S01]  /*7000*/  LDGSTS.E [R24+0x1c000], desc[UR16][R170.64], !P0 ;  /* 0x1c000000aa187fae */ /* 0x0003e2000c121850 */
[----:B-----5:R-:W-:-:S03]  /*7010*/  IMAD.WIDE R194, R6, 0x4, R194 ;  /* 0x0000000406c27825 */ /* 0x020fc600078e02c2 */
[----:B------:R-:W-:Y:S01]  /*7020*/  ISETP.GE.U32.AND P2, PT, R27, 0x7fffff76, PT ;  /* 0x7fffff761b00780c */ /* 0x000fe20003f46070 */
[----:B------:R5:W-:Y:S01]  /*7030*/  LDGSTS.E [R24+0x18004], desc[UR16][R156.64], !P1 ;  /* 0x180040009c187fae */ /* 0x000be2000c921850 */
[----:B------:R-:W-:Y:S01]  /*7040*/  VIADD R3, R3, 0xffffff94 ;  /* 0xffffff9403037836 */ /* 0x000fe20000000000 */
[----:B------:R-:W5:Y:S01]  /*7050*/  LDC R27, c[0x0][0x230] ;  /* 0x00008c00ff1b7b82 */ /* 0x000f620000000800 */
[C---:B------:R-:W-:Y:S01]  /*7060*/  IMAD.WIDE R196, R6.reuse, 0x4, R196 ;  /* 0x0000000406c47825 */ /* 0x040fe200078e02c4 */
[----:B------:R5:W-:Y:S02]  /*7070*/  LDGSTS.E [R24+0x1c004], desc[UR16][R186.64], !P1 ;  /* 0x1c004000ba187fae */ /* 0x000be4000c921850 */
[----:B------:R-:W-:Y:S01]  /*7080*/  ISETP.GE.U32.AND P5, PT, R3, 0x7fffff75, PT ;  /* 0x7fffff750300780c */ /* 0x000fe20003fa6070 */
[----:B---3--:R-:W-:-:S03]  /*7090*/  IMAD.WIDE R136, R6, 0x4, R136 ;  /* 0x0000000406887825 */ /* 0x008fc600078e0288 */
[----:B------:R-:W3:Y:S01]  /*70a0*/  LDC R3, c[0x0][0x230] ;  /* 0x00008c00ff037b82 */ /* 0x000ee20000000800 */
[C---:B--2---:R-:W-:Y:S01]  /*70b0*/  IMAD.WIDE R192, R6.reuse, 0x4, R192 ;  /* 0x0000000406c07825 */ /* 0x044fe200078e02c0 */
[----:B------:R2:W-:Y:S03]  /*70c0*/  LDGSTS.E [R24+0x18008], desc[UR16][R172.64], !P2 ;  /* 0x18008000ac187fae */ /* 0x0005e6000d121850 */
[C---:B----4-:R-:W-:Y:S01]  /*70d0*/  IMAD.WIDE R184, R6.reuse, 0x4, R184 ;  /* 0x0000000406b87825 */ /* 0x050fe200078e02b8 */
[----:B------:R4:W-:Y:S03]  /*70e0*/  LDGSTS.E [R24+0x1c008], desc[UR16][R182.64], !P2 ;  /* 0x1c008000b6187fae */ /* 0x0009e6000d121850 */
[C---:B-1----:R-:W-:Y:S01]  /*70f0*/  IMAD.WIDE R170, R6.reuse, 0x4, R170 ;  /* 0x0000000406aa7825 */ /* 0x042fe200078e02aa */
[----:B------:R1:W-:Y:S03]  /*7100*/  LDGSTS.E [R24+0x1800c], desc[UR16][R130.64], !P5 ;  /* 0x1800c00082187fae */ /* 0x0003e6000e921850 */
[----:B-----5:R-:W-:Y:S01]  /*7110*/  IMAD.WIDE R156, R6, 0x4, R156 ;  /* 0x00000004069c7825 */ /* 0x020fe200078e029c */
[----:B------:R5:W-:Y:S03]  /*7120*/  LDGSTS.E [R24+0x1c00c], desc[UR16][R176.64], !P5 ;  /* 0x1c00c000b0187fae */ /* 0x000be6000e921850 */
[----:B------:R-:W-:-:S02]  /*7130*/  VIADD R27, R27, 0xffffff93 ;  /* 0xffffff931b1b7836 */ /* 0x000fc40000000000 */
[----:B------:R-:W-:-:S03]  /*7140*/  IMAD.WIDE R186, R6, 0x4, R186 ;  /* 0x0000000406ba7825 */ /* 0x000fc600078e02ba */
[----:B------:R-:W-:Y:S01]  /*7150*/  ISETP.GE.U32.AND P4, PT, R27, 0x7fffff74, PT ;  /* 0x7fffff741b00780c */ /* 0x000fe20003f86070 */
[C---:B--2---:R-:W-:Y:S01]  /*7160*/  IMAD.WIDE R172, R6.reuse, 0x4, R172 ;  /* 0x0000000406ac7825 */ /* 0x044fe200078e02ac */
[----:B---3--:R-:W-:Y:S01]  /*7170*/  IADD3 R3, R3, -0x6e, RZ ;  /* 0xffffff9203037810 */ /* 0x008fe20007ffe0ff */
[----:B------:R-:W2:Y:S02]  /*7180*/  LDC R27, c[0x0][0x230] ;  /* 0x00008c00ff1b7b82 */ /* 0x000ea40000000800 */
[----:B----4-:R-:W-:Y:S01]  /*7190*/  IMAD.WIDE R182, R6, 0x4, R182 ;  /* 0x0000000406b67825 */ /* 0x010fe200078e02b6 */
[----:B------:R-:W-:-:S03]  /*71a0*/  ISETP.GE.U32.AND P3, PT, R3, 0x7fffff73, PT ;  /* 0x7fffff730300780c */ /* 0x000fc60003f66070 */
[C---:B-1----:R-:W-:Y:S02]  /*71b0*/  IMAD.WIDE R130, R6.reuse, 0x4, R130 ;  /* 0x0000000406827825 */ /* 0x042fe400078e0282 */
[----:B------:R-:W1:Y:S02]  /*71c0*/  LDC R3, c[0x0][0x230] ;  /* 0x00008c00ff037b82 */ /* 0x000e640000000800 */
[----:B------:R3:W-:Y:S01]  /*71d0*/  LDGSTS.E [R23+0x18000], desc[UR16][R162.64], !P4 ;  /* 0x18000000a2177fae */ /* 0x0007e2000e121850 */
[----:B-----5:R-:W-:-:S03]  /*71e0*/  IMAD.WIDE R176, R6, 0x4, R176 ;  /* 0x0000000406b07825 */ /* 0x020fc600078e02b0 */
[----:B------:R4:W-:Y:S04]  /*71f0*/  LDGSTS.E [R23+0x1c000], desc[UR16][R164.64], !P4 ;  /* 0x1c000000a4177fae */ /* 0x0009e8000e121850 */
[----:B------:R5:W-:Y:S04]  /*7200*/  LDGSTS.E [R23+0x18004], desc[UR16][R142.64], !P3 ;  /* 0x180040008e177fae */ /* 0x000be8000d921850 */
[----:B------:R5:W-:Y:S01]  /*7210*/  LDGSTS.E [R23+0x1c004], desc[UR16][R168.64], !P3 ;  /* 0x1c004000a8177fae */ /* 0x000be2000d921850 */
[----:B---3--:R-:W-:-:S04]  /*7220*/  IMAD.WIDE R162, R6, 0x4, R162 ;  /* 0x0000000406a27825 */ /* 0x008fc800078e02a2 */
[----:B--2---:R-:W-:Y:S02]  /*7230*/  VIADD R27, R27, 0xffffff91 ;  /* 0xffffff911b1b7836 */ /* 0x004fe40000000000 */
[----:B----4-:R-:W-:-:S03]  /*7240*/  IMAD.WIDE R164, R6, 0x4, R164 ;  /* 0x0000000406a47825 */ /* 0x010fc600078e02a4 */
[----:B------:R-:W-:Y:S01]  /*7250*/  ISETP.GE.U32.AND P0, PT, R27, 0x7fffff72, PT ;  /* 0x7fffff721b00780c */ /* 0x000fe20003f06070 */
[----:B-1----:R-:W-:Y:S01]  /*7260*/  VIADD R3, R3, 0xffffff90 ;  /* 0xffffff9003037836 */ /* 0x002fe20000000000 */
[----:B------:R-:W1:Y:S01]  /*7270*/  LDC R27, c[0x0][0x230] ;  /* 0x00008c00ff1b7b82 */ /* 0x000e620000000800 */
[----:B-----5:R-:W-:-:S03]  /*7280*/  IMAD.WIDE R142, R6, 0x4, R142 ;  /* 0x00000004068e7825 */ /* 0x020fc600078e028e */
[----:B------:R-:W-:Y:S01]  /*7290*/  ISETP.GE.U32.AND P1, PT, R3, 0x7fffff71, PT ;  /* 0x7fffff710300780c */ /* 0x000fe20003f26070 */
[----:B------:R-:W-:-:S03]  /*72a0*/  IMAD.WIDE R168, R6, 0x4, R168 ;  /* 0x0000000406a87825 */ /* 0x000fc600078e02a8 */
[----:B------:R-:W2:Y:S03]  /*72b0*/  LDC R3, c[0x0][0x230] ;  /* 0x00008c00ff037b82 */ /* 0x000ea60000000800 */
[----:B------:R3:W-:Y:S04]  /*72c0*/  LDGSTS.E [R23+0x18008], desc[UR16][R158.64], !P0 ;  /* 0x180080009e177fae */ /* 0x0007e8000c121850 */
[----:B------:R4:W-:Y:S04]  /*72d0*/  LDGSTS.E [R23+0x1c008], desc[UR16][R166.64], !P0 ;  /* 0x1c008000a6177fae */ /* 0x0009e8000c121850 */
[----:B------:R5:W-:Y:S04]  /*72e0*/  LDGSTS.E [R23+0x1800c], desc[UR16][R134.64], !P1 ;  /* 0x1800c00086177fae */ /* 0x000be8000c921850 */
[----:B------:R5:W-:Y:S01]  /*72f0*/  LDGSTS.E [R23+0x1c00c], desc[UR16][R160.64], !P1 ;  /* 0x1c00c000a0177fae */ /* 0x000be2000c921850 */
[----:B-1----:R-:W-:-:S02]  /*7300*/  VIADD R27, R27, 0xffffff8f ;  /* 0xffffff8f1b1b7836 */ /* 0x002fc40000000000 */
[----:B---3--:R-:W-:-:S03]  /*7310*/  IMAD.WIDE R158, R6, 0x4, R158 ;  /* 0x00000004069e7825 */ /* 0x008fc600078e029e */
[----:B------:R-:W-:Y:S01]  /*7320*/  ISETP.GE.U32.AND P2, PT, R27, 0x7fffff70, PT ;  /* 0x7fffff701b00780c */ /* 0x000fe20003f46070 */
[C---:B----4-:R-:W-:Y:S01]  /*7330*/  IMAD.WIDE R166, R6.reuse, 0x4, R166 ;  /* 0x0000000406a67825 */ /* 0x050fe200078e02a6 */
[----:B------:R-:W1:Y:S03]  /*7340*/  LDC R27, c[0x0][0x230] ;  /* 0x00008c00ff1b7b82 */ /* 0x000e660000000800 */
[----:B--2---:R-:W-:Y:S02]  /*7350*/  VIADD R3, R3, 0xffffff8e ;  /* 0xffffff8e03037836 */ /* 0x004fe40000000000 */
[----:B-----5:R-:W-:-:S03]  /*7360*/  IMAD.WIDE R134, R6, 0x4, R134 ;  /* 0x0000000406867825 */ /* 0x020fc600078e0286 */
[----:B------:R-:W-:Y:S01]  /*7370*/  ISETP.GE.U32.AND P5, PT, R3, 0x7fffff6f, PT ;  /* 0x7fffff6f0300780c */ /* 0x000fe20003fa6070 */
[C---:B------:R-:W-:Y:S01]  /*7380*/  IMAD.WIDE R160, R6.reuse, 0x4, R160 ;  /* 0x0000000406a07825 */ /* 0x040fe200078e02a0 */
[----:B------:R-:W2:Y:S01]  /*7390*/  LDC R3, c[0x0][0x230] ;  /* 0x00008c00ff037b82 */ /* 0x000ea20000000800 */
[----:B------:R3:W-:Y:S04]  /*73a0*/  LDGSTS.E [R22+0x18000], desc[UR16][R152.64], !P2 ;  /* 0x1800000098167fae */ /* 0x0007e8000d121850 */
[----:B------:R4:W-:Y:S06]  /*73b0*/  LDGSTS.E [R22+0x1c000], desc[UR16][R144.64], !P2 ;  /* 0x1c00000090167fae */ /* 0x0009ec000d121850 */
[----:B------:R5:W-:Y:S01]  /*73c0*/  LDGSTS.E [R22+0x18004], desc[UR16][R118.64], !P5 ;  /* 0x1800400076167fae */ /* 0x000be2000e921850 */
[----:B---3--:R-:W-:-:S03]  /*73d0*/  IMAD.WIDE R152, R6, 0x4, R152 ;  /* 0x0000000406987825 */ /* 0x008fc600078e0298 */
[----:B------:R3:W-:Y:S01]  /*73e0*/  LDGSTS.E [R22+0x1c004], desc[UR16][R154.64], !P5 ;  /* 0x1c0040009a167fae */ /* 0x0007e2000e921850 */
[----:B-1----:R-:W-:Y:S02]  /*73f0*/  VIADD R27, R27, 0xffffff8d ;  /* 0xffffff8d1b1b7836 */ /* 0x002fe40000000000 */
[----:B----4-:R-:W-:-:S03]  /*7400*/  IMAD.WIDE R144, R6, 0x4, R144 ;  /* 0x0000000406907825 */ /* 0x010fc600078e0290 */
[----:B------:R-:W-:Y:S01]  /*7410*/  ISETP.GE.U32.AND P4, PT, R27, 0x7fffff6e, PT ;  /* 0x7fffff6e1b00780c */ /* 0x000fe20003f86070 */
[C---:B-----5:R-:W-:Y:S01]  /*7420*/  IMAD.WIDE R118, R6.reuse, 0x4, R118 ;  /* 0x0000000406767825 */ /* 0x060fe200078e0276 */
[----:B------:R-:W1:Y:S03]  /*7430*/  LDC R27, c[0x0][0x230] ;  /* 0x00008c00ff1b7b82 */ /* 0x000e660000000800 */
[----:B--2---:R-:W-:Y:S02]  /*7440*/  VIADD R3, R3, 0xffffff8c ;  /* 0xffffff8c03037836 */ /* 0x004fe40000000000 */
[----:B---3--:R-:W-:-:S03]  /*7450*/  IMAD.WIDE R154, R6, 0x4, R154 ;  /* 0x00000004069a7825 */ /* 0x008fc600078e029a */
[----:B------:R-:W-:Y:S02]  /*7460*/  ISETP.GE.U32.AND P3, PT, R3, 0x7fffff6d, PT ;  /* 0x7fffff6d0300780c */ /* 0x000fe40003f66070 */
[----:B------:R-:W2:Y:S01]  /*7470*/  LDC R3, c[0x0][0x230] ;  /* 0x00008c00ff037b82 */ /* 0x000ea20000000800 */
[----:B------:R3:W-:Y:S04]  /*7480*/  LDGSTS.E [R22+0x18008], desc[UR16][R114.64], !P4 ;  /* 0x1800800072167fae */ /* 0x0007e8000e121850 */
[----:B------:R4:W-:Y:S06]  /*7490*/  LDGSTS.E [R22+0x1c008], desc[UR16][R150.64], !P4 ;  /* 0x1c00800096167fae */ /* 0x0009ec000e121850 */
[----:B------:R5:W-:Y:S01]  /*74a0*/  LDGSTS.E [R22+0x1800c], desc[UR16][R110.64], !P3 ;  /* 0x1800c0006e167fae */ /* 0x000be2000d921850 */
[----:B---3--:R-:W-:Y:S01]  /*74b0*/  IMAD.WIDE R114, R6, 0x4, R114 ;  /* 0x0000000406727825 */ /* 0x008fe200078e0272 */
[----:B-1----:R-:W-:-:S02]  /*74c0*/  IADD3 R27, R27, -0x75, RZ ;  /* 0xffffff8b1b1b7810 */ /* 0x002fc40007ffe0ff */
[----:B------:R1:W-:Y:S01]  /*74d0*/  LDGSTS.E [R22+0x1c00c], desc[UR16][R116.64], !P3 ;  /* 0x1c00c00074167fae */ /* 0x0003e2000d921850 */
[C---:B----4-:R-:W-:Y:S01]  /*74e0*/  IMAD.WIDE R150, R6.reuse, 0x4, R150 ;  /* 0x0000000406967825 */ /* 0x050fe200078e0296 */
[----:B------:R-:W-:Y:S02]  /*74f0*/  ISETP.GE.U32.AND P0, PT, R27, 0x7fffff6c, PT ;  /* 0x7fffff6c1b00780c */ /* 0x000fe40003f06070 */
[----:B------:R-:W3:Y:S01]  /*7500*/  LDC R27, c[0x0][0x230] ;  /* 0x00008c00ff1b7b82 */ /* 0x000ee20000000800 */
[----:B-----5:R-:W-:-:S04]  /*7510*/  IMAD.WIDE R110, R6, 0x4, R110 ;  /* 0x00000004066e7825 */ /* 0x020fc800078e026e */
[----:B--2---:R-:W-:Y:S02]  /*7520*/  VIADD R3, R3, 0xffffff8a ;  /* 0xffffff8a03037836 */ /* 0x004fe40000000000 */
[----:B-1----:R-:W-:-:S04]  /*7530*/  IMAD.WIDE R116, R6, 0x4, R116 ;  /* 0x0000000406747825 */ /* 0x002fc800078e0274 */
[----:B------:R1:W-:Y:S01]  /*7540*/  LDGSTS.E [R21+0x18000], desc[UR16][R132.64], !P0 ;  /* 0x1800000084157fae */ /* 0x0003e2000c121850 */
[----:B------:R-:W-:Y:S02]  /*7550*/  ISETP.GE.U32.AND P1, PT, R3, 0x7fffff6b, PT ;  /* 0x7fffff6b0300780c */ /* 0x000fe40003f26070 */
[----:B------:R-:W2:Y:S01]  /*7560*/  LDC R3, c[0x0][0x230] ;  /* 0x00008c00ff037b82 */ /* 0x000ea20000000800 */
[----:B------:R4:W-:Y:S01]  /*7570*/  LDGSTS.E [R21+0x1c000], desc[UR16][R138.64], !P0 ;  /* 0x1c0000008a157fae */ /* 0x0009e2000c121850 */
[----:B-1----:R-:W-:-:S09]  /*7580*/  IMAD.WIDE R132, R6, 0x4, R132 ;  /* 0x0000000406847825 */ /* 0x002fd200078e0284 */
[----:B------:R1:W-:Y:S01]  /*7590*/  LDGSTS.E [R21+0x18004], desc[UR16][R104.64], !P1 ;  /* 0x1800400068157fae */ /* 0x0003e2000c921850 */
[----:B---3--:R-:W-:-:S03]  /*75a0*/  VIADD R27, R27, 0xffffff89 ;  /* 0xffffff891b1b7836 */ /* 0x008fc60000000000 */
[----:B------:R3:W-:Y:S01]  /*75b0*/  LDGSTS.E [R21+0x1c004], desc[UR16][R140.64], !P1 ;  /* 0x1c0040008c157fae */ /* 0x0007e2000c921850 */
[C---:B----4-:R-:W-:Y:S01]  /*75c0*/  IMAD.WIDE R138, R6.reuse, 0x4, R138 ;  /* 0x00000004068a7825 */ /* 0x050fe200078e028a */
[----:B------:R-:W-:Y:S02]  /*75d0*/  ISETP.GE.U32.AND P2, PT, R27, 0x7fffff6a, PT ;  /* 0x7fffff6a1b00780c */ /* 0x000fe40003f46070 */
[----:B------:R-:W4:Y:S01]  /*75e0*/  LDC R27, c[0x0][0x230] ;  /* 0x00008c00ff1b7b82 */ /* 0x000f220000000800 */
[----:B-1----:R-:W-:-:S04]  /*75f0*/  IMAD.WIDE R104, R6, 0x4, R104 ;  /* 0x0000000406687825 */ /* 0x002fc800078e0268 */
[----:B--2---:R-:W-:Y:S02]  /*7600*/  VIADD R3, R3, 0xffffff88 ;  /* 0xffffff8803037836 */ /* 0x004fe40000000000 */
[----:B---3--:R-:W-:-:S04]  /*7610*/  IMAD.WIDE R140, R6, 0x4, R140 ;  /* 0x00000004068c7825 */ /* 0x008fc800078e028c */
[----:B------:R1:W-:Y:S01]  /*7620*/  LDGSTS.E [R21+0x18008], desc[UR16][R106.64], !P2 ;  /* 0x180080006a157fae */ /* 0x0003e2000d121850 */
[----:B------:R-:W-:Y:S02]  /*7630*/  ISETP.GE.U32.AND P5, PT, R3, 0x7fffff69, PT ;  /* 0x7fffff690300780c */ /* 0x000fe40003fa6070 */
[----:B------:R-:W2:Y:S01]  /*7640*/  LDC R3, c[0x0][0x230] ;  /* 0x00008c00ff037b82 */ /* 0x000ea20000000800 */
[----:B------:R3:W-:Y:S01]  /*7650*/  LDGSTS.E [R21+0x1c008], desc[UR16][R126.64], !P2 ;  /* 0x1c0080007e157fae */ /* 0x0007e2000d121850 */
[----:B-1----:R-:W-:-:S09]  /*7660*/  IMAD.WIDE R106, R6, 0x4, R106 ;  /* 0x00000004066a7825 */ /* 0x002fd200078e026a */
[----:B------:R1:W-:Y:S01]  /*7670*/  LDGSTS.E [R21+0x1800c], desc[UR16][R30.64], !P5 ;  /* 0x1800c0001e157fae */ /* 0x0003e2000e921850 */
[----:B----4-:R-:W-:-:S03]  /*7680*/  VIADD R27, R27, 0xffffff87 ;  /* 0xffffff871b1b7836 */ /* 0x010fc60000000000 */
[----:B------:R4:W-:Y:S01]  /*7690*/  LDGSTS.E [R21+0x1c00c], desc[UR16][R128.64], !P5 ;  /* 0x1c00c00080157fae */ /* 0x0009e2000e921850 */
[C---:B---3--:R-:W-:Y:S01]  /*76a0*/  IMAD.WIDE R126, R6.reuse, 0x4, R126 ;  /* 0x00000004067e7825 */ /* 0x048fe200078e027e */
[----:B------:R-:W-:Y:S02]  /*76b0*/  ISETP.GE.U32.AND P4, PT, R27, 0x7fffff68, PT ;  /* 0x7fffff681b00780c */ /* 0x000fe40003f86070 */
[----:B------:R-:W3:Y:S01]  /*76c0*/  LDC R27, c[0x0][0x230] ;  /* 0x00008c00ff1b7b82 */ /* 0x000ee20000000800 */
[----:B-1----:R-:W-:-:S04]  /*76d0*/  IMAD.WIDE R30, R6, 0x4, R30 ;  /* 0x00000004061e7825 */ /* 0x002fc800078e021e */
[----:B--2---:R-:W-:Y:S02]  /*76e0*/  VIADD R3, R3, 0xffffff86 ;  /* 0xffffff8603037836 */ /* 0x004fe40000000000 */
[----:B----4-:R-:W-:-:S04]  /*76f0*/  IMAD.WIDE R128, R6, 0x4, R128 ;  /* 0x0000000406807825 */ /* 0x010fc800078e0280 */
        /* <DEDUP_REMOVED lines=11> */
[----:B-1----:R-:W-:Y:S01]  /*77b0*/  IMAD.WIDE R206, R6, 0x4, R206 ;  /* 0x0000000406ce7825 */ /* 0x002fe200078e02ce */
[----:B--2---:R-:W-:-:S03]  /*77c0*/  IADD3 R3, R3, -0x7c, RZ ;  /* 0xffffff8403037810 */ /* 0x004fc60007ffe0ff */
[C---:B---3--:R-:W-:Y:S01]  /*77d0*/  IMAD.WIDE R124, R6.reuse, 0x4, R124 ;  /* 0x00000004067c7825 */ /* 0x048fe200078e027c */
[----:B------:R-:W-:Y:S02]  /*77e0*/  ISETP.GE.U32.AND P1, PT, R3, 0x7fffff65, PT ;  /* 0x7fffff650300780c */ /* 0x000fe40003f26070 */
[----:B------:R-:W1:Y:S03]  /*77f0*/  LDC R3, c[0x0][0x230] ;  /* 0x00008c00ff037b82 */ /* 0x000e660000000800 */
[----:B------:R2:W-:Y:S04]  /*7800*/  LDGSTS.E [R20+0x18008], desc[UR16][R28.64], !P0 ;  /* 0x180080001c147fae */ /* 0x0005e8000c121850 */
[----:B------:R3:W-:Y:S04]  /*7810*/  LDGSTS.E [R20+0x1c008], desc[UR16][R120.64], !P0 ;  /* 0x1c00800078147fae */ /* 0x0007e8000c121850 */
[----:B------:R5:W-:Y:S01]  /*7820*/  LDGSTS.E [R20+0x1800c], desc[UR16][R214.64], !P1 ;  /* 0x1800c000d6147fae */ /* 0x000be2000c921850 */
[----:B--2---:R-:W-:-:S03]  /*7830*/  IMAD.WIDE R28, R6, 0x4, R28 ;  /* 0x00000004061c7825 */ /* 0x004fc600078e021c */
[----:B------:R2:W-:Y:S01]  /*7840*/  LDGSTS.E [R20+0x1c00c], desc[UR16][R112.64], !P1 ;  /* 0x1c00c00070147fae */ /* 0x0005e2000c921850 */
[----:B----4-:R-:W-:Y:S02]  /*7850*/  VIADD R27, R27, 0xffffff83 ;  /* 0xffffff831b1b7836 */ /* 0x010fe40000000000 */
[----:B---3--:R-:W-:-:S03]  /*7860*/  IMAD.WIDE R120, R6, 0x4, R120 ;  /* 0x0000000406787825 */ /* 0x008fc600078e0278 */
[----:B------:R-:W-:Y:S01]  /*7870*/  ISETP.GE.U32.AND P2, PT, R27, 0x7fffff64, PT ;  /* 0x7fffff641b00780c */ /* 0x000fe20003f46070 */
[C---:B-----5:R-:W-:Y:S01]  /*7880*/  IMAD.WIDE R214, R6.reuse, 0x4, R214 ;  /* 0x0000000406d67825 */ /* 0x060fe200078e02d6 */
[----:B------:R-:W3:Y:S03]  /*7890*/  LDC R27, c[0x0][0x230] ;  /* 0x00008c00ff1b7b82 */ /* 0x000ee60000000800 */
[----:B-1----:R-:W-:Y:S02]  /*78a0*/  VIADD R3, R3, 0xffffff82 ;  /* 0xffffff8203037836 */ /* 0x002fe40000000000 */
[----:B--2---:R-:W-:-:S03]  /*78b0*/  IMAD.WIDE R112, R6, 0x4, R112 ;  /* 0x0000000406707825 */ /* 0x004fc600078e0270 */
[----:B------:R-:W-:Y:S02]  /*78c0*/  ISETP.GE.U32.AND P5, PT, R3, 0x7fffff63, PT ;  /* 0x7fffff630300780c */ /* 0x000fe40003fa6070 */
[----:B------:R-:W1:Y:S01]  /*78d0*/  LDC R3, c[0x0][0x230] ;  /* 0x00008c00ff037b82 */ /* 0x000e620000000800 */
[----:B------:R2:W-:Y:S04]  /*78e0*/  LDGSTS.E [R17+0x18000], desc[UR16][R100.64], !P2 ;  /* 0x1800000064117fae */ /* 0x0005e8000d121850 */
[----:B------:R4:W-:Y:S06]  /*78f0*/  LDGSTS.E [R17+0x1c000], desc[UR16][R92.64], !P2 ;  /* 0x1c0000005c117fae */ /* 0x0009ec000d121850 */
[----:B------:R5:W-:Y:S01]  /*7900*/  LDGSTS.E [R17+0x18004], desc[UR16][R180.64], !P5 ;  /* 0x18004000b4117fae */ /* 0x000be2000e921850 */
[----:B--2---:R-:W-:-:S03]  /*7910*/  IMAD.WIDE R100, R6, 0x4, R100 ;  /* 0x0000000406647825 */ /* 0x004fc600078e0264 */
[----:B------:R2:W-:Y:S01]  /*7920*/  LDGSTS.E [R17+0x1c004], desc[UR16][R102.64], !P5 ;  /* 0x1c00400066117fae */ /* 0x0005e2000e921850 */
[----:B---3--:R-:W-:Y:S02]  /*7930*/  VIADD R27, R27, 0xffffff81 ;  /* 0xffffff811b1b7836 */ /* 0x008fe40000000000 */
[----:B----4-:R-:W-:-:S03]  /*7940*/  IMAD.WIDE R92, R6, 0x4, R92 ;  /* 0x00000004065c7825 */ /* 0x010fc600078e025c */
        /* <DEDUP_REMOVED lines=8> */
[----:B------:R4:W-:Y:S01]  /*79d0*/  LDGSTS.E [R17+0x1c008], desc[UR16][R98.64], !P4 ;  /* 0x1c00800062117fae */ /* 0x0009e2000e121850 */
[----:B--2---:R-:W-:-:S04]  /*79e0*/  IMAD.WIDE R96, R6, 0x4, R96 ;  /* 0x0000000406607825 */ /* 0x004fc800078e0260 */
[----:B---3--:R-:W-:Y:S02]  /*79f0*/  VIADD R27, R27, 0xffffff7e ;  /* 0xffffff7e1b1b7836 */ /* 0x008fe40000000000 */
[----:B----4-:R-:W-:-:S03]  /*7a00*/  IMAD.WIDE R98, R6, 0x4, R98 ;  /* 0x0000000406627825 */ /* 0x010fc600078e0262 */
[----:B------:R-:W-:Y:S01]  /*7a10*/  ISETP.GE.U32.AND P0, PT, R27, 0x7fffff5f, PT ;  /* 0x7fffff5f1b00780c */ /* 0x000fe20003f06070 */
[----:B-1----:R-:W-:Y:S01]  /*7a20*/  VIADD R3, R3, 0xffffff7d ;  /* 0xffffff7d03037836 */ /* 0x002fe20000000000 */
[----:B------:R-:W1:Y:S04]  /*7a30*/  LDC R27, c[0x0][0x230] ;  /* 0x00008c00ff1b7b82 */ /* 0x000e680000000800 */
[----:B------:R-:W-:-:S04]  /*7a40*/  ISETP.GE.U32.AND P1, PT, R3, 0x7fffff5e, PT ;  /* 0x7fffff5e0300780c */ /* 0x000fc80003f26070 */
[----:B------:R-:W2:Y:S01]  /*7a50*/  LDC R3, c[0x0][0x230] ;  /* 0x00008c00ff037b82 */ /* 0x000ea20000000800 */
[----:B-1----:R-:W-:-:S04]  /*7a60*/  IADD3 R27, R27, -0x84, RZ ;  /* 0xffffff7c1b1b7810 */ /* 0x002fc80007ffe0ff */
[----:B------:R-:W-:-:S03]  /*7a70*/  ISETP.GE.U32.AND P5, PT, R27, 0x7fffff5d, PT ;  /* 0x7fffff5d1b00780c */ /* 0x000fc60003fa6070 */
[----:B------:R-:W1:Y:S01]  /*7a80*/  LDC R27, c[0x0][0x230] ;  /* 0x00008c00ff1b7b82 */ /* 0x000e620000000800 */
[----:B--2---:R-:W-:-:S05]  /*7a90*/  VIADD R3, R3, 0xffffff80 ;  /* 0xffffff8003037836 */ /* 0x004fca0000000000 */
[----:B------:R-:W-:Y:S02]  /*7aa0*/  ISETP.GE.U32.AND P2, PT, R3, 0x7fffff61, PT ;  /* 0x7fffff610300780c */ /* 0x000fe40003f46070 */
[----:B------:R-:W2:Y:S11]  /*7ab0*/  LDC R3, c[0x0][0x230] ;  /* 0x00008c00ff037b82 */ /* 0x000eb60000000800 */
[----:B------:R3:W-:Y:S04]  /*7ac0*/  LDGSTS.E [R17+0x1800c], desc[UR16][R212.64], !P2 ;  /* 0x1800c000d4117fae */ /* 0x0007e8000d121850 */
[----:B------:R4:W-:Y:S01]  /*7ad0*/  LDGSTS.E [R17+0x1c00c], desc[UR16][R94.64], !P2 ;  /* 0x1c00c0005e117fae */ /* 0x0009e2000d121850 */
[----:B-1----:R-:W-:-:S03]  /*7ae0*/  VIADD R27, R27, 0xffffff7a ;  /* 0xffffff7a1b1b7836 */ /* 0x002fc60000000000 */
[----:B------:R-:W0:Y:S02]  /*7af0*/  LDGDEPBAR ;  /* 0x00000000000079af */ /* 0x000e240000000000 */
[----:B------:R-:W-:Y:S02]  /*7b00*/  ISETP.GE.U32.AND P2, PT, R27, 0x7fffff5b, PT ;  /* 0x7fffff5b1b00780c */ /* 0x000fe40003f46070 */
[----:B------:R1:W-:Y:S01]  /*7b10*/  LDGSTS.E [R9+0x3c000], desc[UR16][R34.64], P6 ;  /* 0x3c00000022097fae */ /* 0x0003e2000b121850 */
[----:B------:R-:W5:Y:S01]  /*7b20*/  LDC R27, c[0x0][0x230] ;  /* 0x00008c00ff1b7b82 */ /* 0x000f620000000800 */
[----:B--2---:R-:W-:Y:S02]  /*7b30*/  VIADD R3, R3, 0xffffff7b ;  /* 0xffffff7b03037836 */ /* 0x004fe40000000000 */
[----:B------:R2:W-:Y:S01]  /*7b40*/  LDGSTS.E [R9+0x3c400], desc[UR16][R64.64], P6 ;  /* 0x3c40000040097fae */ /* 0x0005e2000b121850 */
[C---:B---3--:R-:W-:Y:S02]  /*7b50*/  IMAD.WIDE R212, R6.reuse, 0x4, R212 ;  /* 0x0000000406d47825 */ /* 0x048fe400078e02d4 */
[----:B------:R-:W-:Y:S01]  /*7b60*/  ISETP.GE.U32.AND P4, PT, R3, 0x7fffff5c, PT ;  /* 0x7fffff5c0300780c */ /* 0x000fe20003f86070 */
[----:B------:R3:W-:Y:S01]  /*7b70*/  LDGSTS.E [R9+0x3c800], desc[UR16][R62.64], P6 ;  /* 0x3c8000003e097fae */ /* 0x0007e2000b121850 */
[----:B------:R-:W5:Y:S01]  /*7b80*/  LDC R3, c[0x0][0x230] ;  /* 0x00008c00ff037b82 */ /* 0x000f620000000800 */
[----:B----4-:R-:W-:-:S02]  /*7b90*/  IMAD.WIDE R94, R6, 0x4, R94 ;  /* 0x00000004065e7825 */ /* 0x010fc400078e025e */
[----:B------:R4:W-:Y:S02]  /*7ba0*/  LDGSTS.E [R9+0x3cc00], desc[UR16][R60.64], P6 ;  /* 0x3cc000003c097fae */ /* 0x0009e4000b121850 */
[C---:B-1----:R-:W-:Y:S02]  /*7bb0*/  IMAD.WIDE R34, R10.reuse, 0x4, R34 ;  /* 0x000000040a227825 */ /* 0x042fe400078e0222 */
[----:B------:R1:W-:Y:S02]  /*7bc0*/  LDGSTS.E [R9+0x3d000], desc[UR16][R58.64], P6 ;  /* 0x3d0000003a097fae */ /* 0x0003e4000b121850 */
[C---:B--2---:R-:W-:Y:S02]  /*7bd0*/  IMAD.WIDE R64, R10.reuse, 0x4, R64 ;  /* 0x000000040a407825 */ /* 0x044fe400078e0240 */
[----:B------:R2:W-:Y:S02]  /*7be0*/  LDGSTS.E [R9+0x3d400], desc[UR16][R56.64], P6 ;  /* 0x3d40000038097fae */ /* 0x0005e4000b121850 */
[----:B---3--:R-:W-:-:S02]  /*7bf0*/  IMAD.WIDE R62, R10, 0x4, R62 ;  /* 0x000000040a3e7825 */ /* 0x008fc400078e023e */
[----:B------:R3:W-:Y:S02]  /*7c00*/  LDGSTS.E [R9+0x3d800], desc[UR16][R54.64], P6 ;  /* 0x3d80000036097fae */ /* 0x0007e4000b121850 */
[----:B-----5:R-:W-:Y:S02]  /*7c10*/  VIADD R27, R27, 0xffffff79 ;  /* 0xffffff791b1b7836 */ /* 0x020fe40000000000 */
[----:B------:R5:W-:Y:S01]  /*7c20*/  LDGSTS.E [R9+0x3dc00], desc[UR16][R52.64], P6 ;  /* 0x3dc0000034097fae */ /* 0x000be2000b121850 */
[----:B----4-:R-:W-:-:S03]  /*7c30*/  IMAD.WIDE R60, R10, 0x4, R60 ;  /* 0x000000040a3c7825 */ /* 0x010fc600078e023c */
[----:B------:R4:W-:Y:S01]  /*7c40*/  LDGSTS.E [R9+0x3e000], desc[UR16][R50.64], P6 ;  /* 0x3e00000032097fae */ /* 0x0009e2000b121850 */
[----:B------:R-:W-:Y:S02]  /*7c50*/  VIADD R3, R3, 0xffffff80 ;  /* 0xffffff8003037836 */ /* 0x000fe40000000000 */
[C---:B-1----:R-:W-:Y:S01]  /*7c60*/  IMAD.WIDE R58, R10.reuse, 0x4, R58 ;  /* 0x000000040a3a7825 */ /* 0x042fe200078e023a */
[----:B------:R1:W-:Y:S03]  /*7c70*/  LDGSTS.E [R9+0x3e400], desc[UR16][R220.64], P6 ;  /* 0x3e400000dc097fae */ /* 0x0003e6000b121850 */
[C---:B--2---:R-:W-:Y:S01]  /*7c80*/  IMAD.WIDE R56, R10.reuse, 0x4, R56 ;  /* 0x000000040a387825 */ /* 0x044fe200078e0238 */
[----:B------:R2:W-:Y:S03]  /*7c90*/  LDGSTS.E [R9+0x3e800], desc[UR16][R76.64], P6 ;  /* 0x3e8000004c097fae */ /* 0x0005e6000b121850 */
[C---:B---3--:R-:W-:Y:S01]  /*7ca0*/  IMAD.WIDE R54, R10.reuse, 0x4, R54 ;  /* 0x000000040a367825 */ /* 0x048fe200078e0236 */
[----:B------:R3:W-:Y:S03]  /*7cb0*/  LDGSTS.E [R9+0x3ec00], desc[UR16][R74.64], P6 ;  /* 0x3ec000004a097fae */ /* 0x0007e6000b121850 */
[C---:B-----5:R-:W-:Y:S01]  /*7cc0*/  IMAD.WIDE R52, R10.reuse, 0x4, R52 ;  /* 0x000000040a347825 */ /* 0x060fe200078e0234 */
[----:B------:R5:W-:Y:S03]  /*7cd0*/  LDGSTS.E [R9+0x3f000], desc[UR16][R72.64], P6 ;  /* 0x3f00000048097fae */ /* 0x000be6000b121850 */
[C---:B----4-:R-:W-:Y:S01]  /*7ce0*/  IMAD.WIDE R50, R10.reuse, 0x4, R50 ;  /* 0x000000040a327825 */ /* 0x050fe200078e0232 */
[----:B------:R4:W-:Y:S03]  /*7cf0*/  LDGSTS.E [R9+0x3f400], desc[UR16][R70.64], P6 ;  /* 0x3f40000046097fae */ /* 0x0009e6000b121850 */
        /* <DEDUP_REMOVED lines=34> */
[----:B---3--:R-:W-:Y:S01]  /*7f20*/  IMAD.WIDE R46, R10, 0x4, R46 ;  /* 0x000000040a2e7825 */ /* 0x008fe200078e022e */
[----:B------:R3:W-:Y:S01]  /*7f30*/  LDGSTS.E [R8+0x3fe00], desc[UR16][R36.64], P6 ;  /* 0x3fe0000024087fae */ /* 0x0007e2000b121850 */
[----:B------:R-:W-:-:S02]  /*7f40*/  ISETP.GE.U32.AND P6, PT, R27, 0x7fffff5a, PT ;  /* 0x7fffff5a1b00780c */ /* 0x000fc40003fc6070 */
[----:B------:R-:W3:Y:S01]  /*7f50*/  LDC R27, c[0x0][0x230] ;  /* 0x00008c00ff1b7b82 */ /* 0x000ee20000000800 */
[----:B------:R-:W0:Y:S01]  /*7f60*/  LDGDEPBAR ;  /* 0x00000000000079af */ /* 0x000e220000000000 */
[----:B-----5:R-:W-:-:S06]  /*7f70*/  IMAD.WIDE R44, R10, 0x4, R44 ;  /* 0x000000040a2c7825 */ /* 0x020fcc00078e022c */
[----:B------:R-:W-:Y:S01]  /*7f80*/  BAR.SYNC.DEFER_BLOCKING 0x0 ;  /* 0x0000000000007b1d */ /* 0x000fe20000010000 */
[----:B----4-:R-:W-:-:S04]  /*7f90*/  IMAD.WIDE R42, R10, 0x4, R42 ;  /* 0x000000040a2a7825 */ /* 0x010fc800078e022a */
[----:B-1----:R-:W-:-:S04]  /*7fa0*/  IMAD.WIDE R40, R10, 0x4, R40 ;  /* 0x000000040a287825 */ /* 0x002fc800078e0228 */
[----:B--2---:R-:W-:-:S04]  /*7fb0*/  IMAD.WIDE R38, R10, 0x4, R38 ;  /* 0x000000040a267825 */ /* 0x004fc800078e0226 */
[----:B---3--:R-:W-:-:S04]  /*7fc0*/  IMAD.WIDE R36, R10, 0x4, R36 ;  /* 0x000000040a247825 */ /* 0x008fc800078e0224 */
[----:B------:R-:W-:Y:S01]  /*7fd0*/  VIADD R27, R27, 0xffffff78 ;  /* 0xffffff781b1b7836 */ /* 0x000fe20000000000 */
[----:B------:R-:W-:Y:S01]  /*7fe0*/  @!PT LDS RZ, [RZ] ;  /* 0x00000000fffff984 */ /* 0x000fe20000000800 */
[----:B------:R-:W-:Y:S01]  /*7ff0*/  @!PT LDS RZ, [RZ] ;  /* 0x00000000fffff984 */ /* 0x000fe20000000800 */
[----:B------:R-:W-:Y:S01]  /*8000*/  @!PT LDS RZ, [RZ] ;  /* 0x00000000fffff984 */ /* 0x000fe20000000800 */
[----:B------:R1:W-:Y:S04]  /*8010*/  LDGSTS.E [R26+0x20000], desc[UR16][R174.64], !P3 ;  /* 0x20000000ae1a7fae */ /* 0x0003e8000d921850 */
[----:B------:R-:W-:Y:S01]  /*8020*/  LDGSTS.E [R26+0x24000], desc[UR16][R204.64], !P3 ;  /* 0x24000000cc1a7fae */ /* 0x000fe2000d921850 */
[----:B------:R-:W-:-:S03]  /*8030*/  ISETP.GE.U32.AND P3, PT, R27, 0x7fffff59, PT ;  /* 0x7fffff591b00780c */ /* 0x000fc60003f66070 */
[----:B------:R2:W-:Y:S01]  /*8040*/  LDGSTS.E [R26+0x20004], desc[UR16][R210.64], !P0 ;  /* 0x20004000d21a7fae */ /* 0x0005e2000c121850 */
[----:B-1----:R-:W1:Y:S03]  /*8050*/  LDC R175, c[0x0][0x230] ;  /* 0x00008c00ffaf7b82 */ /* 0x002e660000000800 */
[----:B------:R3:W-:Y:S04]  /*8060*/  LDGSTS.E [R26+0x24004], desc[UR16][R200.64], !P0 ;  /* 0x24004000c81a7fae */ /* 0x0007e8000c121850 */
[----:B------:R4:W-:Y:S01]  /*8070*/  LDGSTS.E [R26+0x20008], desc[UR16][R188.64], !P1 ;  /* 0x20008000bc1a7fae */ /* 0x0009e2000c921850 */
[----:B------:R-:W5:Y:S03]  /*8080*/  LDC R174, c[0x0][0x230] ;  /* 0x00008c00ffae7b82 */ /* 0x000f660000000800 */
[----:B------:R4:W-:Y:S01]  /*8090*/  LDGSTS.E [R26+0x24008], desc[UR16][R208.64], !P1 ;  /* 0x24008000d01a7fae */ /* 0x0009e2000c921850 */
[----:B--2---:R-:W-:-:S03]  /*80a0*/  CS2R R210, SRZ ;  /* 0x0000000000d27805 */ /* 0x004fc6000001ff00 */
[----:B------:R2:W-:Y:S01]  /*80b0*/  LDGSTS.E [R26+0x2000c], desc[UR16][R178.64], !P5 ;  /* 0x2000c000b21a7fae */ /* 0x0005e2000e921850 */
[----:B---3--:R-:W-:Y:S01]  /*80c0*/  CS2R R200, SRZ ;  /* 0x0000000000c87805 */ /* 0x008fe2000001ff00 */
[----:B------:R-:W3:Y:S02]  /*80d0*/  LDC R205, c[0x0][0x230] ;  /* 0x00008c00ffcd7b82 */ /* 0x000ee40000000800 */
[----:B------:R-:W-:Y:S01]  /*80e0*/  LDGSTS.E [R26+0x2400c], desc[UR16][R146.64], !P5 ;  /* 0x2400c000921a7fae */ /* 0x000fe2000e921850 */
[----:B----4-:R-:W-:-:S03]  /*80f0*/  CS2R R188, SRZ ;  /* 0x0000000000bc7805 */ /* 0x010fc6000001ff00 */
[----:B------:R4:W-:Y:S01]  /*8100*/  LDGSTS.E [R25+0x20000], desc[UR16][R190.64], !P4 ;  /* 0x20000000be197fae */ /* 0x0009e2000e121850 */
[----:B------:R-:W-:Y:S01]  /*8110*/  CS2R R208, SRZ ;  /* 0x0000000000d07805 */ /* 0x000fe2000001ff00 */
[----:B------:R-:W3:Y:S01]  /*8120*/  LDC R204, c[0x0][0x230] ;  /* 0x00008c00ffcc7b82 */ /* 0x000ee20000000800 */
[----:B-1----:R-:W-:Y:S01]  /*8130*/  IADD3 R27, R175, -0x89, RZ ;  /* 0xffffff77af1b7810 */ /* 0x002fe20007ffe0ff */
[----:B------:R1:W-:Y:S01]  /*8140*/  LDGSTS.E [R25+0x24000], desc[UR16][R202.64], !P4 ;  /* 0x24000000ca197fae */ /* 0x0003e2000e121850 */
[----:B--2---:R-:W-:Y:S02]  /*8150*/  CS2R R178, SRZ ;  /* 0x0000000000b27805 */ /* 0x004fe4000001ff00 */
[----:B------:R-:W-:Y:S01]  /*8160*/  ISETP.GE.U32.AND P0, PT, R27, 0x7fffff58, PT ;  /* 0x7fffff581b00780c */ /* 0x000fe20003f06070 */
[----:B------:R2:W-:Y:S02]  /*8170*/  LDGSTS.E [R25+0x20004], desc[UR16][R148.64], !P2 ;  /* 0x2000400094197fae */ /* 0x0005e4000d121850 */
[----:B------:R-:W2:Y:S01]  /*8180*/  LDC R175, c[0x0][0x230] ;  /* 0x00008c00ffaf7b82 */ /* 0x000ea20000000800 */
[----:B-----5:R-:W-:Y:S01]  /*8190*/  VIADD R27, R174, 0xffffff76 ;  /* 0xffffff76ae1b7836 */ /* 0x020fe20000000000 */
[----:B------:R5:W-:Y:S01]  /*81a0*/  LDGSTS.E [R25+0x24004], desc[UR16][R198.64], !P2 ;  /* 0x24004000c6197fae */ /* 0x000be2000d121850 */
[----:B----4-:R-:W-:-:S03]  /*81b0*/  CS2R R190, SRZ ;  /* 0x0000000000be7805 */ /* 0x010fc6000001ff00 */
[----:B------:R-:W-:Y:S01]  /*81c0*/  ISETP.GE.U32.AND P1, PT, R27, 0x7fffff57, PT ;  /* 0x7fffff571b00780c */ /* 0x000fe20003f26070 */
[----:B------:R4:W-:Y:S01]  /*81d0*/  LDGSTS.E [R25+0x20008], desc[UR16][R194.64], !P6 ;  /* 0x20008000c2197fae */ /* 0x0009e2000f121850 */
[----:B------:R-:W4:Y:S01]  /*81e0*/  LDC R174, c[0x0][0x230] ;  /* 0x00008c00ffae7b82 */ /* 0x000f220000000800 */
[----:B---3--:R-:W-:Y:S01]  /*81f0*/  VIADD R27, R205, 0xffffff75 ;  /* 0xffffff75cd1b7836 */ /* 0x008fe20000000000 */
[----:B-1----:R-:W-:Y:S01]  /*8200*/  CS2R R202, SRZ ;  /* 0x0000000000ca7805 */ /* 0x002fe2000001ff00 */
[----:B------:R-:W1:Y:S01]  /*8210*/  S2R R205, SR_TID.X ;  /* 0x0000000000cd7919 */ /* 0x000e620000002100 */
[----:B--2---:R-:W-:Y:S02]  /*8220*/  CS2R R148, SRZ ;  /* 0x0000000000947805 */ /* 0x004fe4000001ff00 */
[----:B------:R-:W-:Y:S01]  /*8230*/  ISETP.GE.U32.AND P5, PT, R27, 0x7fffff56, PT ;  /* 0x7fffff561b00780c */ /* 0x000fe20003fa6070 */
[----:B------:R2:W-:Y:S01]  /*8240*/  LDGSTS.E [R25+0x24008], desc[UR16][R196.64], !P6 ;  /* 0x24008000c4197fae */ /* 0x0005e2000f121850 */
[----:B------:R-:W3:Y:S01]  /*8250*/  LDC R146, c[0x0][0x230] ;  /* 0x00008c00ff927b82 */ /* 0x000ee20000000800 */
[----:B------:R-:W-:Y:S01]  /*8260*/  VIADD R26, R204, 0xffffff74 ;  /* 0xffffff74cc1a7836 */ /* 0x000fe20000000000 */
[----:B-----5:R-:W-:Y:S01]  /*8270*/  CS2R R198, SRZ ;  /* 0x0000000000c67805 */ /* 0x020fe2000001ff00 */
[----:B------:R-:W-:Y:S01]  /*8280*/  LDGSTS.E [R25+0x2000c], desc[UR16][R136.64], !P3 ;  /* 0x2000c00088197fae */ /* 0x000fe2000d921850 */
[----:B----4-:R-:W-:-:S02]  /*8290*/  CS2R R194, SRZ ;  /* 0x0000000000c27805 */ /* 0x010fc4000001ff00 */
[----:B------:R-:W-:Y:S01]  /*82a0*/  ISETP.GE.U32.AND P4, PT, R26, 0x7fffff55, PT ;  /* 0x7fffff551a00780c */ /* 0x000fe20003f86070 */
[----:B------:R4:W-:Y:S01]  /*82b0*/  LDGSTS.E [R25+0x2400c], desc[UR16][R192.64], !P3 ;  /* 0x2400c000c0197fae */ /* 0x0009e2000d921850 */
[----:B------:R-:W5:Y:S01]  /*82c0*/  LDC R147, c[0x0][0x230] ;  /* 0x00008c00ff937b82 */ /* 0x000f620000000800 */
[----:B------:R-:W-:Y:S02]  /*82d0*/  VIADD R26, R175, 0xffffff73 ;  /* 0xffffff73af1a7836 */ /* 0x000fe40000000000 */
[----:B------:R1:W-:Y:S01]  /*82e0*/  LDGSTS.E [R24+0x20000], desc[UR16][R184.64], !P0 ;  /* 0x20000000b8187fae */ /* 0x0003e2000c121850 */
[----:B--2---:R-:W-:Y:S02]  /*82f0*/  CS2R R196, SRZ ;  /* 0x0000000000c47805 */ /* 0x004fe4000001ff00 */
[----:B------:R-:W-:Y:S01]  /*8300*/  ISETP.GE.U32.AND P2, PT, R26, 0x7fffff54, PT ;  /* 0x7fffff541a00780c */ /* 0x000fe20003f46070 */
[----:B------:R2:W-:Y:S01]  /*8310*/  LDGSTS.E [R24+0x24000], desc[UR16][R170.64], !P0 ;  /* 0x24000000aa187fae */ /* 0x0005e2000c121850 */
[----:B------:R-:W-:Y:S01]  /*8320*/  VIADD R26, R174, 0xffffff72 ;  /* 0xffffff72ae1a7836 */ /* 0x000fe20000000000 */
[----:B------:R-:W5:Y:S01]  /*8330*/  LDC R27, c[0x0][0x230] ;  /* 0x00008c00ff1b7b82 */ /* 0x000f620000000800 */
[----:B------:R-:W-:Y:S01]  /*8340*/  CS2R R174, SRZ ;  /* 0x0000000000ae7805 */ /* 0x000fe2000001ff00 */
[----:B------:R5:W-:Y:S01]  /*8350*/  LDGSTS.E [R24+0x20004], desc[UR16][R156.64], !P1 ;  /* 0x200040009c187fae */ /* 0x000be2000c921850 */
[----:B----4-:R-:W-:-:S02]  /*8360*/  CS2R R192, SRZ ;  /* 0x0000000000c07805 */ /* 0x010fc4000001ff00 */
[----:B------:R-:W-:Y:S01]  /*8370*/  ISETP.GE.U32.AND P6, PT, R26, 0x7fffff53, PT ;  /* 0x7fffff531a00780c */ /* 0x000fe20003fc6070 */
[----:B------:R-:W-:Y:S01]  /*8380*/  LDGSTS.E [R24+0x24004], desc[UR16][R186.64], !P1 ;  /* 0x24004000ba187fae */ /* 0x000fe2000c921850 */
[----:B---3--:R-:W-:Y:S01]  /*8390*/  VIADD R25, R146, 0xffffff71 ;  /* 0xffffff7192197836 */ /* 0x008fe20000000000 */
[----:B------:R-:W3:Y:S01]  /*83a0*/  LDC R26, c[0x0][0x230] ;  /* 0x00008c00ff1a7b82 */ /* 0x000ee20000000800 */
[----:B-1----:R-:W-:Y:S02]  /*83b0*/  CS2R R184, SRZ ;  /* 0x0000000000b87805 */ /* 0x002fe4000001ff00 */
[----:B------:R-:W-:Y:S01]  /*83c0*/  LOP3.LUT R205, R205, 0x1f, RZ, 0xc0, !PT ;  /* 0x0000001fcdcd7812 */ /* 0x000fe200078ec0ff */
[----:B------:R1:W-:Y:S01]  /*83d0*/  LDGSTS.E [R24+0x20008], desc[UR16][R172.64], !P5 ;  /* 0x20008000ac187fae */ /* 0x0003e2000e921850 */
[----:B------:R-:W-:Y:S02]  /*83e0*/  ISETP.GE.U32.AND P3, PT, R25, 0x7fffff52, PT ;  /* 0x7fffff521900780c */ /* 0x000fe40003f66070 */
[----:B--2---:R-:W-:-:S02]  /*83f0*/  CS2R R170, SRZ ;  /* 0x0000000000aa7805 */ /* 0x004fc4000001ff00 */
[----:B------:R-:W-:Y:S01]  /*8400*/  ISETP.GE.AND P1, PT, R205, R3, PT ;  /* 0x00000003cd00720c */ /* 0x000fe20003f26270 */
[----:B------:R2:W-:Y:S01]  /*8410*/  LDGSTS.E [R24+0x24008], desc[UR16][R182.64], !P5 ;  /* 0x24008000b6187fae */ /* 0x0005e2000e921850 */
[----:B-----5:R-:W-:Y:S01]  /*8420*/  IADD3 R25, R147, -0x90, RZ ;  /* 0xffffff7093197810 */ /* 0x020fe20007ffe0ff */
[----:B------:R-:W4:Y:S01]  /*8430*/  LDC R3, c[0x0][0x230] ;  /* 0x00008c00ff037b82 */ /* 0x000f220000000800 */
[----:B------:R-:W-:Y:S01]  /*8440*/  ISETP.GT.AND P5, PT, R7, 0x9f, PT ;  /* 0x0000009f0700780c */ /* 0x000fe20003fa4270 */
[----:B------:R-:W-:Y:S01]  /*8450*/  LDGSTS.E [R24+0x2000c], desc[UR16][R130.64], !P4 ;  /* 0x2000c00082187fae */ /* 0x000fe2000e121850 */
[----:B------:R-:W-:Y:S02]  /*8460*/  ISETP.GE.U32.AND P0, PT, R25, 0x7fffff51, PT ;  /* 0x7fffff511900780c */ /* 0x000fe40003f06070 */
[----:B------:R-:W-:Y:S02]  /*8470*/  CS2R R156, SRZ ;  /* 0x00000000009c7805 */ /* 0x000fe4000001ff00 */
[----:B------:R-:W-:Y:S01]  /*8480*/  SEL R25, RZ, 0x4, P1 ;  /* 0x00000004ff197807 */ /* 0x000fe20000800000 */
[----:B------:R5:W-:Y:S01]  /*8490*/  LDGSTS.E [R24+0x2400c], desc[UR16][R176.64], !P4 ;  /* 0x2400c000b0187fae */ /* 0x000be2000e121850 */
[----:B------:R-:W-:Y:S01]  /*84a0*/  VIADD R27, R27, 0xffffff6f ;  /* 0xffffff6f1b1b7836 */ /* 0x000fe20000000000 */
[----:B-1----:R-:W-:-:S02]  /*84b0*/  CS2R R172, SRZ ;  /* 0x0000000000ac7805 */ /* 0x002fc4000001ff00 */
[----:B------:R-:W-:Y:S01]  /*84c0*/  SEL R25, R25, RZ, P5 ;  /* 0x000000ff19197207 */ /* 0x000fe20002800000 */
[----:B------:R1:W-:Y:S01]  /*84d0*/  LDGSTS.E [R23+0x20000], desc[UR16][R162.64], !P2 ;  /* 0x20000000a2177fae */ /* 0x0003e2000d121850 */
[----:B--2---:R-:W-:Y:S02]  /*84e0*/  CS2R R182, SRZ ;  /* 0x0000000000b67805 */ /* 0x004fe4000001ff00 */
[----:B------:R-:W-:Y:S02]  /*84f0*/  ISETP.GE.U32.AND P1, PT, R27, 0x7fffff50, PT ;  /* 0x7fffff501b00780c */ /* 0x000fe40003f26070 */
[----:B------:R-:W-:Y:S02]  /*8500*/  CS2R R186, SRZ ;  /* 0x0000000000ba7805 */ /* 0x000fe4000001ff00 */
[----:B------:R-:W-:Y:S01]  /*8510*/  ISETP.NE.U32.AND P4, PT, R25, RZ, PT ;  /* 0x000000ff1900720c */ /* 0x000fe20003f85070 */
[----:B---3--:R-:W-:Y:S01]  /*8520*/  VIADD R26, R26, 0xffffff6e ;  /* 0xffffff6e1a1a7836 */ /* 0x008fe20000000000 */
[----:B------:R-:W2:Y:S01]  /*8530*/  LDC R25, c[0x0][0x230] ;  /* 0x00008c00ff197b82 */ /* 0x000ea20000000800 */
[----:B------:R3:W-:Y:S01]  /*8540*/  LDGSTS.E [R23+0x24000], desc[UR16][R164.64], !P2 ;  /* 0x24000000a4177fae */ /* 0x0007e2000d121850 */
[----:B-----5:R-:W-:-:S02]  /*8550*/  CS2R R176, SRZ ;  /* 0x0000000000b07805 */ /* 0x020fc4000001ff00 */
[----:B------:R-:W-:Y:S02]  /*8560*/  CS2R R204, SRZ ;  /* 0x0000000000cc7805 */ /* 0x000fe4000001ff00 */
[----:B------:R-:W-:Y:S01]  /*8570*/  ISETP.GE.U32.AND P5, PT, R26, 0x7fffff4f, PT ;  /* 0x7fffff4f1a00780c */ /* 0x000fe20003fa6070 */
[----:B------:R5:W-:Y:S01]  /*8580*/  LDGSTS.E [R23+0x20004], desc[UR16][R142.64], !P6 ;  /* 0x200040008e177fae */ /* 0x000be2000f121850 */
[----:B-1----:R-:W-:Y:S02]  /*8590*/  CS2R R162, SRZ ;  /* 0x0000000000a27805 */ /* 0x002fe4000001ff00 */
[----:B------:R-:W-:Y:S01]  /*85a0*/  CS2R R130, SRZ ;  /* 0x0000000000827805 */ /* 0x000fe2000001ff00 */
[----:B------:R-:W1:Y:S01]  /*85b0*/  LDC R24, c[0x0][0x230] ;  /* 0x00008c00ff187b82 */ /* 0x000e620000000800 */
[----:B------:R5:W-:Y:S01]  /*85c0*/  LDGSTS.E [R23+0x24004], desc[UR16][R168.64], !P6 ;  /* 0x24004000a8177fae */ /* 0x000be2000f121850 */
[----:B----4-:R-:W-:Y:S01]  /*85d0*/  VIADD R3, R3, 0xffffff6d ;  /* 0xffffff6d03037836 */ /* 0x010fe20000000000 */
[----:B------:R-:W-:-:S02]  /*85e0*/  CS2R R146, SRZ ;  /* 0x0000000000927805 */ /* 0x000fc4000001ff00 */
[----:B------:R4:W-:Y:S01]  /*85f0*/  LDGSTS.E [R23+0x20008], desc[UR16][R158.64], !P3 ;  /* 0x200080009e177fae */ /* 0x0009e2000d921850 */
[----:B---3--:R-:W-:Y:S02]  /*8600*/  CS2R R164, SRZ ;  /* 0x0000000000a47805 */ /* 0x008fe4000001ff00 */
[----:B------:R-:W-:Y:S01]  /*8610*/  ISETP.GE.U32.AND P2, PT, R3, 0x7fffff4e, PT ;  /* 0x7fffff4e0300780c */ /* 0x000fe20003f46070 */
[----:B------:R-:W3:Y:S01]  /*8620*/  LDC R26, c[0x0][0x230] ;  /* 0x00008c00ff1a7b82 */ /* 0x000ee20000000800 */
[----:B------:R4:W-:Y:S01]  /*8630*/  LDGSTS.E [R23+0x24008], desc[UR16][R166.64], !P3 ;  /* 0x24008000a6177fae */ /* 0x0009e2000d921850 */
[----:B-----5:R-:W-:-:S03]  /*8640*/  CS2R R142, SRZ ;  /* 0x00000000008e7805 */ /* 0x020fc6000001ff00 */
[----:B------:R5:W-:Y:S01]  /*8650*/  LDGSTS.E [R23+0x2000c], desc[UR16][R134.64], !P0 ;  /* 0x2000c00086177fae */ /* 0x000be2000c121850 */
[----:B------:R-:W-:Y:S02]  /*8660*/  CS2R R168, SRZ ;  /* 0x0000000000a87805 */ /* 0x000fe4000001ff00 */
[----:B------:R-:W3:Y:S01]  /*8670*/  LDC R27, c[0x0][0x230] ;  /* 0x00008c00ff1b7b82 */ /* 0x000ee20000000800 */
[----:B------:R5:W-:Y:S01]  /*8680*/  LDGSTS.E [R23+0x2400c], desc[UR16][R160.64], !P0 ;  /* 0x2400c000a0177fae */ /* 0x000be2000c121850 */
[----:B--2---:R-:W-:Y:S01]  /*8690*/  VIADD R3, R25, 0xffffff6b ;  /* 0xffffff6b19037836 */ /* 0x004fe20000000000 */
[----:B----4-:R-:W-:Y:S02]  /*86a0*/  CS2R R158, SRZ ;  /* 0x00000000009e7805 */ /* 0x010fe4000001ff00 */
[----:B------:R2:W-:Y:S01]  /*86b0*/  LDGSTS.E [R22+0x20000], desc[UR16][R152.64], !P1 ;  /* 0x2000000098167fae */ /* 0x0005e2000c921850 */
[----:B------:R-:W-:Y:S01]  /*86c0*/  CS2R R166, SRZ ;  /* 0x0000000000a67805 */ /* 0x000fe2000001ff00 */
[----:B-1----:R-:W-:Y:S01]  /*86d0*/  VIADD R24, R24, 0xffffff6c ;  /* 0xffffff6c18187836 */ /* 0x002fe20000000000 */
[----:B------:R-:W1:Y:S01]  /*86e0*/  LDC R25, c[0x0][0x230] ;  /* 0x00008c00ff197b82 */ /* 0x000e620000000800 */
[----:B------:R4:W-:Y:S01]  /*86f0*/  LDGSTS.E [R22+0x24000], desc[UR16][R144.64], !P1 ;  /* 0x2400000090167fae */ /* 0x0009e2000c921850 */
[----:B------:R-:W-:-:S02]  /*8700*/  ISETP.GE.U32.AND P1, PT, R3, 0x7fffff4c, PT ;  /* 0x7fffff4c0300780c */ /* 0x000fc40003f26070 */
[----:B-----5:R-:W-:Y:S02]  /*8710*/  CS2R R134, SRZ ;  /* 0x0000000000867805 */ /* 0x020fe4000001ff00 */
[----:B------:R-:W-:Y:S01]  /*8720*/  ISETP.GE.U32.AND P0, PT, R24, 0x7fffff4d, PT ;  /* 0x7fffff4d1800780c */ /* 0x000fe20003f06070 */
[----:B------:R5:W-:Y:S01]  /*8730*/  LDGSTS.E [R22+0x20004], desc[UR16][R118.64], !P5 ;  /* 0x2000400076167fae */ /* 0x000be2000e921850 */
[----:B------:R-:W-:Y:S01]  /*8740*/  CS2R R160, SRZ ;  /* 0x0000000000a07805 */ /* 0x000fe2000001ff00 */
[----:B---3--:R-:W-:Y:S01]  /*8750*/  VIADD R3, R26, 0xffffff6a ;  /* 0xffffff6a1a037836 */ /* 0x008fe20000000000 */
[----:B------:R-:W3:Y:S01]  /*8760*/  LDC R23, c[0x0][0x230] ;  /* 0x00008c00ff177b82 */ /* 0x000ee20000000800 */
[----:B------:R5:W-:Y:S01]  /*8770*/  LDGSTS.E [R22+0x24004], desc[UR16][R154.64], !P5 ;  /* 0x240040009a167fae */ /* 0x000be2000e921850 */
[----:B--2---:R-:W-:-:S03]  /*8780*/  CS2R R152, SRZ ;  /* 0x0000000000987805 */ /* 0x004fc6000001ff00 */
[----:B------:R2:W-:Y:S01]  /*8790*/  LDGSTS.E [R22+0x20008], desc[UR16][R114.64], !P2 ;  /* 0x2000800072167fae */ /* 0x0005e2000d121850 */
[----:B----4-:R-:W-:Y:S02]  /*87a0*/  CS2R R144, SRZ ;  /* 0x0000000000907805 */ /* 0x010fe4000001ff00 */
[----:B------:R-:W4:Y:S01]  /*87b0*/  LDC R24, c[0x0][0x230] ;  /* 0x00008c00ff187b82 */ /* 0x000f220000000800 */
[----:B------:R2:W-:Y:S01]  /*87c0*/  LDGSTS.E [R22+0x24008], desc[UR16][R150.64], !P2 ;  /* 0x2400800096167fae */ /* 0x0005e2000d121850 */
[----:B------:R-:W-:Y:S02]  /*87d0*/  ISETP.GE.U32.AND P2, PT, R3, 0x7fffff4b, PT ;  /* 0x7fffff4b0300780c */ /* 0x000fe40003f46070 */
[----:B-----5:R-:W-:Y:S02]  /*87e0*/  CS2R R118, SRZ ;  /* 0x0000000000767805 */ /* 0x020fe4000001ff00 */
[----:B------:R-:W-:Y:S01]  /*87f0*/  IADD3 R3, R27, -0x97, RZ ;  /* 0xffffff691b037810 */ /* 0x000fe20007ffe0ff */
[----:B------:R5:W-:Y:S01]  /*8800*/  LDGSTS.E [R22+0x2000c], desc[UR16][R110.64], !P0 ;  /* 0x2000c0006e167fae */ /* 0x000be2000c121850 */
[----:B------:R-:W-:Y:S01]  /*8810*/  CS2R R154, SRZ ;  /* 0x00000000009a7805 */ /* 0x000fe2000001ff00 */
[----:B------:R-:W4:Y:S01]  /*8820*/  LDC R26, c[0x0][0x230] ;  /* 0x00008c00ff1a7b82 */ /* 0x000f220000000800 */
[----:B------:R-:W-:Y:S01]  /*8830*/  ISETP.GE.U32.AND P3, PT, R3, 0x7fffff4a, PT ;  /* 0x7fffff4a0300780c */ /* 0x000fe20003f66070 */
[----:B------:R1:W-:Y:S01]  /*8840*/  LDGSTS.E [R22+0x2400c], desc[UR16][R116.64], !P0 ;  /* 0x2400c00074167fae */ /* 0x0003e2000c121850 */
[----:B--2---:R-:W-:-:S02]  /*8850*/  CS2R R114, SRZ ;  /* 0x0000000000727805 */ /* 0x004fc4000001ff00 */
[----:B------:R-:W-:Y:S01]  /*8860*/  CS2R R150, SRZ ;  /* 0x0000000000967805 */ /* 0x000fe2000001ff00 */
[----:B------:R2:W-:Y:S02]  /*8870*/  LDGSTS.E [R21+0x20000], desc[UR16][R132.64], !P1 ;  /* 0x2000000084157fae */ /* 0x0005e4000c921850 */
[----:B------:R-:W2:Y:S01]  /*8880*/  LDC R27, c[0x0][0x230] ;  /* 0x00008c00ff1b7b82 */ /* 0x000ea20000000800 */
[----:B---3--:R-:W-:Y:S01]  /*8890*/  VIADD R3, R23, 0xffffff68 ;  /* 0xffffff6817037836 */ /* 0x008fe20000000000 */
[----:B------:R3:W-:Y:S01]  /*88a0*/  LDGSTS.E [R21+0x24000], desc[UR16][R138.64], !P1 ;  /* 0x240000008a157fae */ /* 0x0007e2000c921850 */
[----:B-----5:R-:W-:-:S03]  /*88b0*/  CS2R R110, SRZ ;  /* 0x00000000006e7805 */ /* 0x020fc6000001ff00 */
[----:B------:R-:W-:Y:S01]  /*88c0*/  ISETP.GE.U32.AND P0, PT, R3, 0x7fffff49, PT ;  /* 0x7fffff490300780c */ /* 0x000fe20003f06070 */
[----:B-1----:R-:W-:Y:S01]  /*88d0*/  VIADD R3, R25, 0xffffff66 ;  /* 0xffffff6619037836 */ /* 0x002fe20000000000 */
[----:B------:R-:W1:Y:S01]  /*88e0*/  LDC R22, c[0x0][0x230] ;  /* 0x00008c00ff167b82 */ /* 0x000e620000000800 */
[----:B----4-:R-:W-:Y:S01]  /*88f0*/  VIADD R23, R24, 0xffffff67 ;  /* 0xffffff6718177836 */ /* 0x010fe20000000000 */
[----:B------:R4:W-:Y:S01]  /*8900*/  LDGSTS.E [R21+0x20004], desc[UR16][R104.64], !P2 ;  /* 0x2000400068157fae */ /* 0x0009e2000d121850 */
[----:B------:R-:W-:Y:S02]  /*8910*/  CS2R R116, SRZ ;  /* 0x0000000000747805 */ /* 0x000fe4000001ff00 */
[----:B--2---:R-:W-:Y:S02]  /*8920*/  CS2R R132, SRZ ;  /* 0x0000000000847805 */ /* 0x004fe4000001ff00 */
[----:B------:R-:W-:Y:S01]  /*8930*/  ISETP.GE.U32.AND P1, PT, R23, 0x7fffff48, PT ;  /* 0x7fffff481700780c */ /* 0x000fe20003f26070 */
[----:B------:R2:W-:Y:S01]  /*8940*/  LDGSTS.E [R21+0x24004], desc[UR16][R140.64], !P2 ;  /* 0x240040008c157fae */ /* 0x0005e2000d121850 */
[----:B------:R-:W5:Y:S01]  /*8950*/  LDC R23, c[0x0][0x230] ;  /* 0x00008c00ff177b82 */ /* 0x000f620000000800 */
[----:B------:R-:W-:Y:S01]  /*8960*/  ISETP.GE.U32.AND P2, PT, R3, 0x7fffff47, PT ;  /* 0x7fffff470300780c */ /* 0x000fe20003f46070 */
[----:B------:R-:W-:Y:S01]  /*8970*/  VIADD R3, R26, 0xffffff65 ;  /* 0xffffff651a037836 */ /* 0x000fe20000000000 */
[----:B------:R1:W-:Y:S01]  /*8980*/  LDGSTS.E [R21+0x20008], desc[UR16][R106.64], !P3 ;  /* 0x200080006a157fae */ /* 0x0003e2000d921850 */
[----:B---3--:R-:W-:-:S02]  /*8990*/  CS2R R138, SRZ ;  /* 0x00000000008a7805 */ /* 0x008fc4000001ff00 */
[----:B----4-:R-:W-:Y:S01]  /*89a0*/  CS2R R104, SRZ ;  /* 0x0000000000687805 */ /* 0x010fe2000001ff00 */
[----:B------:R3:W-:Y:S01]  /*89b0*/  LDGSTS.E [R21+0x24008], desc[UR16][R126.64], !P3 ;  /* 0x240080007e157fae */ /* 0x0007e2000d921850 */
[----:B------:R-:W4:Y:S01]  /*89c0*/  LDC R24, c[0x0][0x230] ;  /* 0x00008c00ff187b82 */ /* 0x000f220000000800 */
[----:B------:R-:W-:Y:S01]  /*89d0*/  ISETP.GE.U32.AND P3, PT, R3, 0x7fffff46, PT ;  /* 0x7fffff460300780c */ /* 0x000fe20003f66070 */
[----:B------:R-:W-:Y:S01]  /*89e0*/  VIADD R3, R27, 0xffffff64 ;  /* 0xffffff641b037836 */ /* 0x000fe20000000000 */
[----:B------:R3:W-:Y:S01]  /*89f0*/  LDGSTS.E [R21+0x2000c], desc[UR16][R30.64], !P0 ;  /* 0x2000c0001e157fae */ /* 0x0007e2000c121850 */
[----:B--2---:R-:W-:Y:S02]  /*8a00*/  CS2R R140, SRZ ;  /* 0x00000000008c7805 */ /* 0x004fe4000001ff00 */
[----:B------:R-:W-:Y:S01]  /*8a10*/  CS2R R26, SRZ ;  /* 0x00000000001a7805 */ /* 0x000fe2000001ff00 */
[----:B------:R5:W-:Y:S01]  /*8a20*/  LDGSTS.E [R21+0x2400c], desc[UR16][R128.64], !P0 ;  /* 0x2400c00080157fae */ /* 0x000be2000c121850 */
[----:B------:R-:W2:Y:S01]  /*8a30*/  LDC R25, c[0x0][0x230] ;  /* 0x00008c00ff197b82 */ /* 0x000ea20000000800 */
[----:B------:R-:W-:Y:S01]  /*8a40*/  ISETP.GE.U32.AND P0, PT, R3, 0x7fffff45, PT ;  /* 0x7fffff450300780c */ /* 0x000fe20003f06070 */
[----:B-1----:R-:W-:Y:S01]  /*8a50*/  VIADD R3, R22, 0xffffff63 ;  /* 0xffffff6316037836 */ /* 0x002fe20000000000 */
[----:B------:R1:W-:Y:S01]  /*8a60*/  LDGSTS.E [R20+0x20000], desc[UR16][R122.64], !P1 ;  /* 0x200000007a147fae */ /* 0x0003e2000c921850 */
[----:B------:R-:W-:-:S02]  /*8a70*/  CS2R R106, SRZ ;  /* 0x00000000006a7805 */ /* 0x000fc4000001ff00 */
[----:B---3--:R-:W-:Y:S01]  /*8a80*/  CS2R R126, SRZ ;  /* 0x00000000007e7805 */ /* 0x008fe2000001ff00 */
[----:B------:R3:W-:Y:S01]  /*8a90*/  LDGSTS.E [R20+0x24000], desc[UR16][R108.64], !P1 ;  /* 0x240000006c147fae */ /* 0x0007e2000c921850 */
[----:B------:R-:W-:Y:S02]  /*8aa0*/  ISETP.GE.U32.AND P1, PT, R3, 0x7fffff44, PT ;  /* 0x7fffff440300780c */ /* 0x000fe40003f26070 */
[----:B------:R-:W-:Y:S02]  /*8ab0*/  CS2R R30, SRZ ;  /* 0x00000000001e7805 */ /* 0x000fe4000001ff00 */
[----:B-----5:R-:W-:Y:S01]  /*8ac0*/  IADD3 R21, R23, -0x9e, RZ ;  /* 0xffffff6217157810 */ /* 0x020fe20007ffe0ff */
[----:B------:R5:W-:Y:S01]  /*8ad0*/  LDGSTS.E [R20+0x20004], desc[UR16][R206.64], !P2 ;  /* 0x20004000ce147fae */ /* 0x000be2000d121850 */
[----:B------:R-:W-:Y:S02]  /*8ae0*/  CS2R R128, SRZ ;  /* 0x0000000000807805 */ /* 0x000fe4000001ff00 */
[----:B-1----:R-:W-:Y:S01]  /*8af0*/  CS2R R122, SRZ ;  /* 0x00000000007a7805 */ /* 0x002fe2000001ff00 */
[----:B----4-:R-:W-:Y:S01]  /*8b00*/  VIADD R3, R24, 0xffffff61 ;  /* 0xffffff6118037836 */ /* 0x010fe20000000000 */
[----:B------:R1:W-:Y:S01]  /*8b10*/  LDGSTS.E [R20+0x24004], desc[UR16][R124.64], !P2 ;  /* 0x240040007c147fae */ /* 0x0003e2000d121850 */
[----:B------:R-:W-:-:S02]  /*8b20*/  ISETP.GE.U32.AND P2, PT, R21, 0x7fffff43, PT ;  /* 0x7fffff431500780c */ /* 0x000fc40003f46070 */
[----:B---3--:R-:W-:Y:S01]  /*8b30*/  CS2R R108, SRZ ;  /* 0x00000000006c7805 */ /* 0x008fe2000001ff00 */
[----:B------:R3:W-:Y:S01]  /*8b40*/  LDGSTS.E [R20+0x20008], desc[UR16][R28.64], !P3 ;  /* 0x200080001c147fae */ /* 0x0007e2000d921850 */
[----:B--2---:R-:W-:-:S03]  /*8b50*/  VIADD R136, R25, 0xffffff60 ;  /* 0xffffff6019887836 */ /* 0x004fc60000000000 */
[----:B------:R2:W-:Y:S01]  /*8b60*/  LDGSTS.E [R20+0x24008], desc[UR16][R120.64], !P3 ;  /* 0x2400800078147fae */ /* 0x0005e2000d921850 */
[----:B------:R-:W-:Y:S02]  /*8b70*/  ISETP.GE.U32.AND P3, PT, R3, 0x7fffff42, PT ;  /* 0x7fffff420300780c */ /* 0x000fe40003f66070 */
[----:B-----5:R-:W-:Y:S02]  /*8b80*/  CS2R R206, SRZ ;  /* 0x0000000000ce7805 */ /* 0x020fe4000001ff00 */
[----:B------:R-:W-:Y:S02]  /*8b90*/  CS2R R24, SRZ ;  /* 0x0000000000187805 */ /* 0x000fe4000001ff00 */
[----:B------:R-:W-:Y:S01]  /*8ba0*/  ISETP.GE.U32.AND P5, PT, R136, 0x7fffff41, PT ;  /* 0x7fffff418800780c */ /* 0x000fe20003fa6070 */
[----:B------:R4:W-:Y:S01]  /*8bb0*/  LDGSTS.E [R20+0x2000c], desc[UR16][R214.64], !P0 ;  /* 0x2000c000d6147fae */ /* 0x0009e2000c121850 */
[----:B-1----:R-:W-:Y:S02]  /*8bc0*/  CS2R R124, SRZ ;  /* 0x00000000007c7805 */ /* 0x002fe4000001ff00 */
[----:B------:R-:W-:-:S02]  /*8bd0*/  CS2R R136, SRZ ;  /* 0x0000000000887805 */ /* 0x000fc4000001ff00 */
[----:B---3--:R-:W-:Y:S01]  /*8be0*/  CS2R R28, SRZ ;  /* 0x00000000001c7805 */ /* 0x008fe2000001ff00 */
[----:B------:R1:W-:Y:S01]  /*8bf0*/  LDGSTS.E [R20+0x2400c], desc[UR16][R112.64], !P0 ;  /* 0x2400c00070147fae */ /* 0x0003e2000c121850 */
[----:B------:R-:W-:Y:S02]  /*8c00*/  ISETP.GE.AND P0, PT, R7, 0x20, PT ;  /* 0x000000200700780c */ /* 0x000fe40003f06270 */
[----:B--2---:R-:W-:Y:S01]  /*8c10*/  CS2R R120, SRZ ;  /* 0x0000000000787805 */ /* 0x004fe2000001ff00 */
[----:B------:R2:W-:Y:S04]  /*8c20*/  LDGSTS.E [R17+0x20000], desc[UR16][R100.64], !P1 ;  /* 0x2000000064117fae */ /* 0x0005e8000c921850 */
[----:B------:R3:W-:Y:S01]  /*8c30*/  LDGSTS.E [R17+0x24000], desc[UR16][R92.64], !P1 ;  /* 0x240000005c117fae */ /* 0x0007e2000c921850 */
[----:B----4-:R-:W-:-:S03]  /*8c40*/  CS2R R214, SRZ ;  /* 0x0000000000d67805 */ /* 0x010fc6000001ff00 */
[----:B------:R4:W-:Y:S01]  /*8c50*/  LDGSTS.E [R17+0x20004], desc[UR16][R180.64], !P2 ;  /* 0x20004000b4117fae */ /* 0x0009e2000d121850 */
[----:B-1----:R-:W-:-:S03]  /*8c60*/  CS2R R112, SRZ ;  /* 0x0000000000707805 */ /* 0x002fc6000001ff00 */
[----:B------:R1:W-:Y:S01]  /*8c70*/  LDGSTS.E [R17+0x24004], desc[UR16][R102.64], !P2 ;  /* 0x2400400066117fae */ /* 0x0003e2000d121850 */
[----:B--2---:R-:W-:-:S03]  /*8c80*/  CS2R R100, SRZ ;  /* 0x0000000000647805 */ /* 0x004fc6000001ff00 */
[----:B------:R2:W-:Y:S01]  /*8c90*/  LDGSTS.E [R17+0x20008], desc[UR16][R96.64], !P3 ;  /* 0x2000800060117fae */ /* 0x0005e2000d921850 */
[----:B---3--:R-:W-:-:S03]  /*8ca0*/  CS2R R92, SRZ ;  /* 0x00000000005c7805 */ /* 0x008fc6000001ff00 */
[----:B------:R3:W-:Y:S01]  /*8cb0*/  LDGSTS.E [R17+0x24008], desc[UR16][R98.64], !P3 ;  /* 0x2400800062117fae */ /* 0x0007e2000d921850 */
[----:B----4-:R-:W-:-:S03]  /*8cc0*/  CS2R R180, SRZ ;  /* 0x0000000000b47805 */ /* 0x010fc6000001ff00 */
[----:B------:R4:W-:Y:S01]  /*8cd0*/  LDGSTS.E [R17+0x2000c], desc[UR16][R212.64], !P5 ;  /* 0x2000c000d4117fae */ /* 0x0009e2000e921850 */
[----:B-1----:R-:W-:-:S03]  /*8ce0*/  CS2R R102, SRZ ;  /* 0x0000000000667805 */ /* 0x002fc6000001ff00 */
[----:B------:R1:W-:Y:S01]  /*8cf0*/  LDGSTS.E [R17+0x2400c], desc[UR16][R94.64], !P5 ;  /* 0x2400c0005e117fae */ /* 0x0003e2000e921850 */
[----:B--2---:R-:W-:-:S03]  /*8d00*/  CS2R R96, SRZ ;  /* 0x0000000000607805 */ /* 0x004fc6000001ff00 */
[----:B------:R-:W0:Y:S01]  /*8d10*/  LDGDEPBAR ;  /* 0x00000000000079af */ /* 0x000e220000000000 */
[----:B---3--:R-:W-:-:S03]  /*8d20*/  CS2R R98, SRZ ;  /* 0x0000000000627805 */ /* 0x008fc6000001ff00 */
[----:B------:R2:W-:Y:S01]  /*8d30*/  LDGSTS.E [R9+0x40000], desc[UR16][R34.64], P4 ;  /* 0x4000000022097fae */ /* 0x0005e2000a121850 */
[----:B----4-:R-:W-:-:S03]  /*8d40*/  CS2R R212, SRZ ;  /* 0x0000000000d47805 */ /* 0x010fc6000001ff00 */
[----:B------:R3:W-:Y:S01]  /*8d50*/  LDGSTS.E [R9+0x40400], desc[UR16][R64.64], P4 ;  /* 0x4040000040097fae */ /* 0x0007e2000a121850 */
[----:B-1----:R-:W-:-:S03]  /*8d60*/  CS2R R94, SRZ ;  /* 0x00000000005e7805 */ /* 0x002fc6000001ff00 */
[----:B------:R1:W-:Y:S04]  /*8d70*/  LDGSTS.E [R9+0x40800], desc[UR16][R62.64], P4 ;  /* 0x408000003e097fae */ /* 0x0003e8000a121850 */
[----:B------:R4:W-:Y:S01]  /*8d80*/  LDGSTS.E [R9+0x40c00], desc[UR16][R60.64], P4 ;  /* 0x40c000003c097fae */ /* 0x0009e2000a121850 */
[----:B--2---:R-:W-:-:S03]  /*8d90*/  CS2R R34, SRZ ;  /* 0x0000000000227805 */ /* 0x004fc6000001ff00 */
[----:B------:R2:W-:Y:S01]  /*8da0*/  LDGSTS.E [R9+0x41000], desc[UR16][R58.64], P4 ;  /* 0x410000003a097fae */ /* 0x0005e2000a121850 */
[----:B---3--:R-:W-:-:S03]  /*8db0*/  CS2R R64, SRZ ;  /* 0x0000000000407805 */ /* 0x008fc6000001ff00 */
[----:B------:R3:W-:Y:S01]  /*8dc0*/  LDGSTS.E [R9+0x41400], desc[UR16][R56.64], P4 ;  /* 0x4140000038097fae */ /* 0x0007e2000a121850 */
[----:B-1----:R-:W-:-:S03]  /*8dd0*/  CS2R R62, SRZ ;  /* 0x00000000003e7805 */ /* 0x002fc6000001ff00 */
[----:B------:R1:W-:Y:S01]  /*8de0*/  LDGSTS.E [R9+0x41800], desc[UR16][R54.64], P4 ;  /* 0x4180000036097fae */ /* 0x0003e2000a121850 */
[----:B----4-:R-:W-:-:S03]  /*8df0*/  CS2R R60, SRZ ;  /* 0x00000000003c7805 */ /* 0x010fc6000001ff00 */
[----:B------:R4:W-:Y:S01]  /*8e00*/  LDGSTS.E [R9+0x41c00], desc[UR16][R52.64], P4 ;  /* 0x41c0000034097fae */ /* 0x0009e2000a121850 */
[----:B--2---:R-:W-:-:S03]  /*8e10*/  CS2R R58, SRZ ;  /* 0x00000000003a7805 */ /* 0x004fc6000001ff00 */
[----:B------:R2:W-:Y:S01]  /*8e20*/  LDGSTS.E [R9+0x42000], desc[UR16][R50.64], P4 ;  /* 0x4200000032097fae */ /* 0x0005e2000a121850 */
[----:B---3--:R-:W-:-:S03]  /*8e30*/  CS2R R56, SRZ ;  /* 0x0000000000387805 */ /* 0x008fc6000001ff00 */
[----:B------:R-:W-:Y:S01]  /*8e40*/  LDGSTS.E [R9+0x42400], desc[UR16][R220.64], P4 ;  /* 0x42400000dc097fae */ /* 0x000fe2000a121850 */
[----:B-1----:R-:W-:-:S03]  /*8e50*/  CS2R R54, SRZ ;  /* 0x0000000000367805 */ /* 0x002fc6000001ff00 */
[----:B------:R1:W-:Y:S01]  /*8e60*/  LDGSTS.E [R9+0x42800], desc[UR16][R76.64], P4 ;  /* 0x428000004c097fae */ /* 0x0003e2000a121850 */
[----:B----4-:R-:W-:-:S03]  /*8e70*/  CS2R R52, SRZ ;  /* 0x0000000000347805 */ /* 0x010fc6000001ff00 */
[----:B------:R3:W-:Y:S01]  /*8e80*/  LDGSTS.E [R9+0x42c00], desc[UR16][R74.64], P4 ;  /* 0x42c000004a097fae */ /* 0x0007e2000a121850 */
[----:B--2---:R-:W-:-:S03]  /*8e90*/  CS2R R50, SRZ ;  /* 0x0000000000327805 */ /* 0x004fc6000001ff00 */
[----:B------:R2:W-:Y:S04]  /*8ea0*/  LDGSTS.E [R9+0x43000], desc[UR16][R72.64], P4 ;  /* 0x4300000048097fae */ /* 0x0005e8000a121850 */
[----:B------:R4:W-:Y:S01]  /*8eb0*/  LDGSTS.E [R9+0x43400], desc[UR16][R70.64], P4 ;  /* 0x4340000046097fae */ /* 0x0009e2000a121850 */
[----:B-1----:R-:W-:-:S03]  /*8ec0*/  CS2R R76, SRZ ;  /* 0x00000000004c7805 */ /* 0x002fc6000001ff00 */
[----:B------:R1:W-:Y:S01]  /*8ed0*/  LDGSTS.E [R9+0x43800], desc[UR16][R68.64], P4 ;  /* 0x4380000044097fae */ /* 0x0003e2000a121850 */
[----:B---3--:R-:W-:-:S03]  /*8ee0*/  CS2R R74, SRZ ;  /* 0x00000000004a7805 */ /* 0x008fc6000001ff00 */
[----:B------:R3:W-:Y:S01]  /*8ef0*/  LDGSTS.E [R9+0x43c00], desc[UR16][R66.64], P4 ;  /* 0x43c0000042097fae */ /* 0x0007e2000a121850 */
[----:B--2---:R-:W-:-:S03]  /*8f00*/  CS2R R72, SRZ ;  /* 0x0000000000487805 */ /* 0x004fc6000001ff00 */
[----:B------:R2:W-:Y:S01]  /*8f10*/  LDGSTS.E [R8+0x40200], desc[UR16][R90.64], P4 ;  /* 0x402000005a087fae */ /* 0x0005e2000a121850 */
[----:B----4-:R-:W-:-:S03]  /*8f20*/  CS2R R70, SRZ ;  /* 0x0000000000467805 */ /* 0x010fc6000001ff00 */
        /* <DEDUP_REMOVED lines=14> */
[----:B------:R-:W-:Y:S01]  /*9010*/  LDGSTS.E [R8+0x42200], desc[UR16][R222.64], P4 ;  /* 0x42200000de087fae */ /* 0x000fe2000a121850 */
[----:B----4-:R-:W-:-:S03]  /*9020*/  CS2R R82, SRZ ;  /* 0x0000000000527805 */ /* 0x010fc6000001ff00 */
[----:B------:R2:W-:Y:S01]  /*9030*/  LDGSTS.E [R8+0x42600], desc[UR16][R48.64], P4 ;  /* 0x4260000030087fae */ /* 0x0005e2000a121850 */
[----:B-1----:R-:W-:-:S03]  /*9040*/  CS2R R80, SRZ ;  /* 0x0000000000507805 */ /* 0x002fc6000001ff00 */
[----:B------:R1:W-:Y:S01]  /*9050*/  LDGSTS.E [R8+0x42a00], desc[UR16][R46.64], P4 ;  /* 0x42a000002e087fae */ /* 0x0003e2000a121850 */
[----:B---3--:R-:W-:-:S03]  /*9060*/  CS2R R78, SRZ ;  /* 0x00000000004e7805 */ /* 0x008fc6000001ff00 */
[----:B------:R3:W-:Y:S04]  /*9070*/  LDGSTS.E [R8+0x42e00], desc[UR16][R44.64], P4 ;  /* 0x42e000002c087fae */ /* 0x0007e8000a121850 */
[----:B------:R4:W-:Y:S01]  /*9080*/  LDGSTS.E [R8+0x43200], desc[UR16][R42.64], P4 ;  /* 0x432000002a087fae */ /* 0x0009e2000a121850 */
[----:B--2---:R-:W-:-:S03]  /*9090*/  CS2R R48, SRZ ;  /* 0x0000000000307805 */ /* 0x004fc6000001ff00 */
[----:B------:R2:W-:Y:S01]  /*90a0*/  LDGSTS.E [R8+0x43600], desc[UR16][R40.64], P4 ;  /* 0x4360000028087fae */ /* 0x0005e2000a121850 */
[----:B-1----:R-:W-:-:S03]  /*90b0*/  CS2R R46, SRZ ;  /* 0x00000000002e7805 */ /* 0x002fc6000001ff00 */
[----:B------:R1:W-:Y:S01]  /*90c0*/  LDGSTS.E [R8+0x43a00], desc[UR16][R38.64], P4 ;  /* 0x43a0000026087fae */ /* 0x0003e2000a121850 */
[----:B---3--:R-:W-:-:S03]  /*90d0*/  CS2R R44, SRZ ;  /* 0x00000000002c7805 */ /* 0x008fc6000001ff00 */
[----:B------:R3:W-:Y:S01]  /*90e0*/  LDGSTS.E [R8+0x43e00], desc[UR16][R36.64], P4 ;  /* 0x43e0000024087fae */ /* 0x0007e2000a121850 */
[----:B----4-:R-:W-:-:S03]  /*90f0*/  CS2R R42, SRZ ;  /* 0x00000000002a7805 */ /* 0x010fc6000001ff00 */
[----:B------:R-:W0:Y:S01]  /*9100*/  LDGDEPBAR ;  /* 0x00000000000079af */ /* 0x000e220000000000 */
[----:B--2---:R-:W-:Y:S02]  /*9110*/  CS2R R40, SRZ ;  /* 0x0000000000287805 */ /* 0x004fe4000001ff00 */
[----:B-1----:R-:W-:Y:S02]  /*9120*/  CS2R R38, SRZ ;  /* 0x0000000000267805 */ /* 0x002fe4000001ff00 */
[----:B---3--:R-:W-:Y:S01]  /*9130*/  CS2R R36, SRZ ;  /* 0x0000000000247805 */ /* 0x008fe2000001ff00 */
[----:B------:R-:W-:Y:S06]  /*9140*/  @!P0 BRA `(.L_x_0) ;  /* 0x0000007000b88947 */ /* 0x000fec0003800000 */
[----:B------:R-:W2:Y:S01]  /*9150*/  LDL.LU R222, [R1+0x184] ;  /* 0x0001840001de7983 */ /* 0x000ea20000300800 */
[----:B------:R-:W-:-:S03]  /*9160*/  IADD3 R8, P3, R0, R216, RZ ;  /* 0x000000d800087210 */ /* 0x000fc60007f7e0ff */
[----:B------:R-:W3:Y:S01]  /*9170*/  LDL.LU R220, [R1+0x18c] ;  /* 0x00018c0001dc7983 */ /* 0x000ee20000300800 */
[----:B------:R-:W-:Y:S02]  /*9180*/  SHF.R.S32.HI R3, RZ, 0x1f, R0 ;  /* 0x0000001fff037819 */ /* 0x000fe40000011400 */
[C---:B------:R-:W-:Y:S01]  /*9190*/  IADD3 R9, P4, R0.reuse, R14, RZ ;  /* 0x0000000e00097210 */ /* 0x040fe20007f9e0ff */
[----:B------:R-:W-:Y:S01]  /*91a0*/  STL [R1+0x440], R19 ;  /* 0x0004401301007387 */ /* 0x000fe20000100800 */
[C---:B------:R-:W-:Y:S02]  /*91b0*/  IADD3 R21, P0, R0.reuse, R219, RZ ;  /* 0x000000db00157210 */ /* 0x040fe40007f1e0ff */
[C---:B------:R-:W-:Y:S01]  /*91c0*/  IADD3 R22, P6, R0.reuse, R224, RZ ;  /* 0x000000e000167210 */ /* 0x040fe20007fde0ff */
[----:B------:R-:W-:Y:S01]  /*91d0*/  STL [R1+0x43c], R18 ;  /* 0x00043c1201007387 */ /* 0x000fe20000100800 */
[C---:B------:R-:W-:Y:S02]  /*91e0*/  IADD3 R17, P2, R0.reuse, R217, RZ ;  /* 0x000000d900117210 */ /* 0x040fe40007f5e0ff */
[C---:B------:R-:W-:Y:S01]  /*91f0*/  IADD3 R23, P5, R0.reuse, R225, RZ ;  /* 0x000000e100177210 */ /* 0x040fe20007fbe0ff */
[----:B------:R-:W-:Y:S01]  /*9200*/  STL [R1+0x438], R16 ;  /* 0x0004381001007387 */ /* 0x000fe20000100800 */
[----:B------:R-:W-:-:S03]  /*9210*/  IADD3 R20, P1, R0, R218, RZ ;  /* 0x000000da00147210 */ /* 0x000fc60007f3e0ff */
[----:B------:R-:W-:Y:S04]  /*9220*/  STL [R1+0x434], R15 ;  /* 0x0004340f01007387 */ /* 0x000fe80000100800 */
[----:B------:R-:W-:Y:S04]  /*9230*/  STL [R1+0x430], R13 ;  /* 0x0004300d01007387 */ /* 0x000fe80000100800 */
[----:B------:R-:W-:Y:S04]  /*9240*/  STL [R1+0x42c], R12 ;  /* 0x00042c0c01007387 */ /* 0x000fe80000100800 */
[----:B------:R-:W-:Y:S04]  /*9250*/  STL [R1+0x428], R11 ;  /* 0x0004280b01007387 */ /* 0x000fe80000100800 */
[----:B------:R1:W-:Y:S04]  /*9260*/  STL [R1+0x554], R8 ;  /* 0x0005540801007387 */ /* 0x0003e80000100800 */
[----:B------:R4:W-:Y:S04]  /*9270*/  STL [R1+0x550], R21 ;  /* 0x0005501501007387 */ /* 0x0009e80000100800 */
[----:B------:R4:W-:Y:S01]  /*9280*/  STL [R1+0x54c], R22 ;  /* 0x00054c1601007387 */ /* 0x0009e20000100800 */
[----:B-1----:R-:W-:-:S02]  /*9290*/  LEA.HI.X.SX32 R8, R14, R3, 0x1, P4 ;  /* 0x000000030e087211 */ /* 0x002fc400020f0eff */
[----:B------:R-:W-:Y:S01]  /*92a0*/  IADD3 R59, P4, R0, R226, RZ ;  /* 0x000000e2003b7210 */ /* 0x000fe20007f9e0ff */
[----:B------:R1:W-:Y:S01]  /*92b0*/  STL [R1+0x548], R23 ;  /* 0x0005481701007387 */ /* 0x0003e20000100800 */
[----:B----4-:R-:W-:Y:S02]  /*92c0*/  LEA.HI.X.SX32 R21, R216, R3, 0x1, P3 ;  /* 0x00000003d8157211 */ /* 0x010fe400018f0eff */
[C---:B------:R-:W-:Y:S01]  /*92d0*/  IADD3 R60, P3, R0.reuse, R227, RZ ;  /* 0x000000e3003c7210 */ /* 0x040fe20007f7e0ff */
[----:B------:R4:W-:Y:S01]  /*92e0*/  STL [R1+0x544], R59 ;  /* 0x0005443b01007387 */ /* 0x0009e20000100800 */
[-C--:B------:R-:W-:Y:S02]  /*92f0*/  LEA.HI.X.SX32 R22, R217, R3.reuse, 0x1, P2 ;  /* 0x00000003d9167211 */ /* 0x080fe400010f0eff */
[----:B------:R-:W-:Y:S01]  /*9300*/  IADD3 R61, P2, R0, R228, RZ ;  /* 0x000000e4003d7210 */ /* 0x000fe20007f5e0ff */
[----:B------:R4:W-:Y:S01]  /*9310*/  STL [R1+0x540], R60 ;  /* 0x0005403c01007387 */ /* 0x0009e20000100800 */
[----:B-1----:R-:W-:-:S02]  /*9320*/  LEA.HI.X.SX32 R23, R218, R3, 0x1, P1 ;  /* 0x00000003da177211 */ /* 0x002fc400008f0eff */
[C---:B------:R-:W-:Y:S01]  /*9330*/  IADD3 R62, P1, R0.reuse, R229, RZ ;  /* 0x000000e5003e7210 */ /* 0x040fe20007f3e0ff */
[----:B------:R1:W-:Y:S01]  /*9340*/  STL [R1+0x53c], R61 ;  /* 0x00053c3d01007387 */ /* 0x0003e20000100800 */
[-C--:B----4-:R-:W-:Y:S02]  /*9350*/  LEA.HI.X.SX32 R59, R219, R3.reuse, 0x1, P0 ;  /* 0x00000003db3b7211 */ /* 0x090fe400000f0eff */
[----:B------:R-:W-:Y:S01]  /*9360*/  IADD3 R63, P0, R0, R230, RZ ;  /* 0x000000e6003f7210 */ /* 0x000fe20007f1e0ff */
[----:B------:R4:W-:Y:S01]  /*9370*/  STL [R1+0x538], R62 ;  /* 0x0005383e01007387 */ /* 0x0009e20000100800 */
[----:B------:R-:W-:Y:S02]  /*9380*/  LEA.HI.X.SX32 R60, R224, R3, 0x1, P6 ;  /* 0x00000003e03c7211 */ /* 0x000fe400030f0eff */
[----:B------:R-:W-:Y:S01]  /*9390*/  IADD3 R64, P6, R0, R231, RZ ;  /* 0x000000e700407210 */ /* 0x000fe20007fde0ff */
        /* <DEDUP_REMOVED lines=26> */
[----:B------:R-:W-:Y:S02]  /*9540*/  IADD3 R72, P5, R0, R239, RZ ;  /* 0x000000ef00487210 */ /* 0x000fe40007fbe0ff */
[----:B-1----:R-:W-:-:S02]  /*9550*/  LEA.HI.X.SX32 R70, R234, R3, 0x1, P3 ;  /* 0x00000003ea467211 */ /* 0x002fc400018f0eff */
[C---:B------:R-:W-:Y:S01]  /*9560*/  IADD3 R74, P3, R0.reuse, R241, RZ ;  /* 0x000000f1004a7210 */ /* 0x040fe20007f7e0ff */
[----:B------:R1:W-:Y:S01]  /*9570*/  STL [R1+0x510], R72 ;  /* 0x0005104801007387 */ /* 0x0003e20000100800 */
[-C--:B----4-:R-:W-:Y:S02]  /*9580*/  LEA.HI.X.SX32 R71, R235, R3.reuse, 0x1, P2 ;  /* 0x00000003eb477211 */ /* 0x090fe400010f0eff */
[----:B------:R-:W-:Y:S01]  /*9590*/  IADD3 R75, P2, R0, R242, RZ ;  /* 0x000000f2004b7210 */ /* 0x000fe20007f5e0ff */
[----:B------:R4:W-:Y:S04]  /*95a0*/  STL [R1+0x50c], R73 ;  /* 0x00050c4901007387 */ /* 0x0009e80000100800 */
        /* <DEDUP_REMOVED lines=23> */
[----:B------:R-:W-:Y:S02]  /*9720*/  IADD3 R83, P1, R0, R250, RZ ;  /* 0x000000fa00537210 */ /* 0x000fe40007f3e0ff */
[-C--:B------:R-:W-:Y:S02]  /*9730*/  LEA.HI.X.SX32 R0, R247, R3.reuse, 0x1, P4 ;  /* 0x00000003f7007211 */ /* 0x080fe400020f0eff */
[-C--:B------:R-:W-:Y:S01]  /*9740*/  LEA.HI.X.SX32 R12, R248, R3.reuse, 0x1, P3 ;  /* 0x00000003f80c7211 */ /* 0x080fe200018f0eff */
[----:B------:R4:W-:Y:S01]  /*9750*/  STL [R1+0x4e8], R83 ;  /* 0x0004e85301007387 */ /* 0x0009e20000100800 */
[----:B------:R-:W-:-:S02]  /*9760*/  LEA.HI.X.SX32 R11, R249, R3, 0x1, P2 ;  /* 0x00000003f90b7211 */ /* 0x000fc400010f0eff */
[-C--:B------:R-:W-:Y:S01]  /*9770*/  LEA.HI.X.SX32 R80, R244, R3.reuse, 0x1, P0 ;  /* 0x00000003f4507211 */ /* 0x080fe200000f0eff */
[----:B------:R4:W-:Y:S01]  /*9780*/  STL [R1+0x170], R0 ;  /* 0x0001700001007387 */ /* 0x0009e20000100800 */
[----:B-1----:R-:W-:-:S03]  /*9790*/  LEA.HI.X.SX32 R81, R245, R3, 0x1, P6 ;  /* 0x00000003f5517211 */ /* 0x002fc600030f0eff */
[----:B------:R-:W-:Y:S01]  /*97a0*/  STL [R1+0x174], R12 ;  /* 0x0001740c01007387 */ /* 0x000fe20000100800 */
[----:B----4-:R-:W-:-:S03]  /*97b0*/  LEA.HI.X.SX32 R83, R246, R3, 0x1, P5 ;  /* 0x00000003f6537211 */ /* 0x010fc600028f0eff */
[----:B------:R-:W4:Y:S01]  /*97c0*/  LDL.LU R221, [R1+0x194] ;  /* 0x0001940001dd7983 */ /* 0x000f220000300800 */
[----:B------:R-:W-:-:S03]  /*97d0*/  LEA.HI.X.SX32 R0, R250, R3, 0x1, P1 ;  /* 0x00000003fa007211 */ /* 0x000fc600008f0eff */
[----:B------:R1:W-:Y:S04]  /*97e0*/  STL [R1+0x178], R11 ;  /* 0x0001780b01007387 */ /* 0x0003e80000100800 */
[----:B------:R-:W4:Y:S04]  /*97f0*/  LDL.LU R223, [R1+0x19c] ;  /* 0x00019c0001df7983 */ /* 0x000f280000300800 */
[----:B------:R2:W-:Y:S01]  /*9800*/  STL [R1+0x17c], R0 ;  /* 0x00017c0001007387 */ /* 0x0005e20000100800 */
[----:B------:R-:W-:-:S03]  /*9810*/  IADD3 R13, P1, R4, R2, RZ ;  /* 0x00000002040d7210 */ /* 0x000fc60007f3e0ff */
[----:B------:R-:W4:Y:S01]  /*9820*/  LDL.LU R57, [R1+0x1a4] ;  /* 0x0001a40001397983 */ /* 0x000f220000300800 */
[C---:B-1----:R-:W-:Y:S02]  /*9830*/  IADD3 R11, P0, R5.reuse, R2, RZ ;  /* 0x00000002050b7210 */ /* 0x042fe40007f1e0ff */
[----:B------:R-:W-:Y:S01]  /*9840*/  IADD3 R87, P5, R5, R252, RZ ;  /* 0x000000fc05577210 */ /* 0x000fe20007fbe0ff */
[----:B------:R-:W-:Y:S04]  /*9850*/  STL [R1+0x448], R13 ;  /* 0x0004480d01007387 */ /* 0x000fe80000100800 */
[----:B------:R-:W-:Y:S04]  /*9860*/  STL [R1+0x444], R11 ;  /* 0x0004440b01007387 */ /* 0x000fe80000100800 */
[----:B------:R1:W-:Y:S01]  /*9870*/  STL [R1+0x4e4], R87 ;  /* 0x0004e45701007387 */ /* 0x0003e20000100800 */
[----:B--2---:R-:W-:-:S05]  /*9880*/  IADD3 R216, P4, R4, R222, RZ ;  /* 0x000000de04d87210 */ /* 0x004fca0007f9e0ff */
[----:B------:R2:W-:Y:S04]  /*9890*/  STL [R1+0x4e0], R216 ;  /* 0x0004e0d801007387 */ /* 0x0005e80000100800 */
[----:B------:R-:W4:Y:S01]  /*98a0*/  LDL.LU R58, [R1+0x1ac] ;  /* 0x0001ac00013a7983 */ /* 0x000f220000300800 */
[----:B------:R-:W-:Y:S02]  /*98b0*/  SHF.R.S32.HI R3, RZ, 0x1f, R251 ;  /* 0x0000001fff037819 */ /* 0x000fe400000114fb */
[-C--:B------:R-:W-:Y:S02]  /*98c0*/  IADD3 R84, P3, R4, R251.reuse, RZ ;  /* 0x000000fb04547210 */ /* 0x080fe40007f7e0ff */
[----:B------:R-:W-:Y:S02]  /*98d0*/  SHF.R.S32.HI R14, RZ, 0x1f, R4 ;  /* 0x0000001fff0e7819 */ /* 0x000fe40000011404 */
[----:B------:R-:W-:-:S02]  /*98e0*/  IADD3 R85, P2, R5, R251, RZ ;  /* 0x000000fb05557210 */ /* 0x000fc40007f5e0ff */
[----:B------:R-:W-:Y:S01]  /*98f0*/  SHF.R.S32.HI R0, RZ, 0x1f, R5 ;  /* 0x0000001fff007819 */ /* 0x000fe20000011405 */
[----:B-1----:R-:W-:Y:S01]  /*9900*/  IMAD.X R87, R14, 0x1, R3, P3 ;  /* 0x000000010e577824 */ /* 0x002fe200018e0603 */
[----:B------:R-:W-:-:S03]  /*9910*/  IADD3 R217, P3, R5, R222, RZ ;  /* 0x000000de05d97210 */ /* 0x000fc60007f7e0ff */
[----:B--2---:R-:W-:Y:S01]  /*9920*/  IMAD.X R216, R0, 0x1, R3, P2 ;  /* 0x0000000100d87824 */ /* 0x004fe200010e0603 */
[C---:B---3--:R-:W-:Y:S02]  /*9930*/  IADD3 R218, P2, R4.reuse, R220, RZ ;  /* 0x000000dc04da7210 */ /* 0x048fe40007f5e0ff */
[----:B------:R-:W-:Y:S02]  /*9940*/  SHF.R.S32.HI R29, RZ, 0x1f, R252 ;  /* 0x0000001fff1d7819 */ /* 0x000fe400000114fc */
[----:B------:R-:W-:Y:S01]  /*9950*/  IADD3 R86, P6, R4, R252, RZ ;  /* 0x000000fc04567210 */ /* 0x000fe20007fde0ff */
[----:B------:R1:W-:Y:S01]  /*9960*/  STL [R1+0x4dc], R217 ;  /* 0x0004dcd901007387 */ /* 0x0003e20000100800 */
[----:B------:R-:W-:-:S03]  /*9970*/  SHF.R.S32.HI R25, RZ, 0x1f, R220 ;  /* 0x0000001fff197819 */ /* 0x000fc600000114dc */
[----:B------:R2:W-:Y:S04]  /*9980*/  STL [R1+0x4d8], R218 ;  /* 0x0004d8da01007387 */ /* 0x0005e80000100800 */
[----:B------:R-:W3:Y:S01]  /*9990*/  LDL.LU R54, [R1+0x1b4] ;  /* 0x0001b40001367983 */ /* 0x000ee20000300800 */
[--C-:B-1----:R-:W-:Y:S01]  /*99a0*/  IMAD.X R217, R14, 0x1, R29.reuse, P6 ;  /* 0x000000010ed97824 */ /* 0x102fe200030e061d */
[----:B------:R-:W-:Y:S01]  /*99b0*/  IADD3 R219, P6, R5, R220, RZ ;  /* 0x000000dc05db7210 */ /* 0x000fe20007fde0ff */
[----:B--2---:R-:W-:-:S04]  /*99c0*/  IMAD.X R218, R0, 0x1, R29, P5 ;  /* 0x0000000100da7824 */ /* 0x004fc800028e061d */
[----:B------:R1:W-:Y:S01]  /*99d0*/  STL [R1+0x4d4], R219 ;  /* 0x0004d4db01007387 */ /* 0x0003e20000100800 */
[----:B------:R-:W-:-:S04]  /*99e0*/  SHF.R.S32.HI R31, RZ, 0x1f, R222 ;  /* 0x0000001fff1f7819 */ /* 0x000fc800000114de */
[----:B-1----:R-:W-:Y:S02]  /*99f0*/  IADD3.X R219, R14, R31, RZ, P4, !PT ;  /* 0x0000001f0edb7210 */ /* 0x002fe400027fe4ff */
[----:B----4-:R-:W-:-:S05]  /*9a00*/  IADD3 R220, P5, R4, R221, RZ ;  /* 0x000000dd04dc7210 */ /* 0x010fca0007fbe0ff */
[----:B------:R1:W-:Y:S04]  /*9a10*/  STL [R1+0x4d0], R220 ;  /* 0x0004d0dc01007387 */ /* 0x0003e80000100800 */
[----:B------:R-:W2:Y:S01]  /*9a20*/  LDL.LU R55, [R1+0x1bc] ;  /* 0x0001bc0001377983 */ /* 0x000ea20000300800 */
[----:B------:R-:W-:Y:S02]  /*9a30*/  SHF.R.S32.HI R3, RZ, 0x1f, R221 ;  /* 0x0000001fff037819 */ /* 0x000fe400000114dd */
[----:B------:R-:W-:Y:S01]  /*9a40*/  IADD3 R221, P4, R5, R221, RZ ;  /* 0x000000dd05dd7210 */ /* 0x000fe20007f9e0ff */
[----:B-1----:R-:W-:Y:S01]  /*9a50*/  IMAD.X R220, R0, 0x1, R31, P3 ;  /* 0x0000000100dc7824 */ /* 0x002fe200018e061f */
[----:B------:R-:W-:-:S03]  /*9a60*/  IADD3 R222, P3, R4, R223, RZ ;  /* 0x000000df04de7210 */ /* 0x000fc60007f7e0ff */
[----:B------:R1:W-:Y:S01]  /*9a70*/  STL [R1+0x4cc], R221 ;  /* 0x0004ccdd01007387 */ /* 0x0003e20000100800 */
[----:B------:R-:W-:-:S03]  /*9a80*/  SHF.R.S32.HI R29, RZ, 0x1f, R223 ;  /* 0x0000001fff1d7819 */ /* 0x000fc600000114df */
[----:B------:R4:W-:Y:S04]  /*9a90*/  STL [R1+0x4c8], R222 ;  /* 0x0004c8de01007387 */ /* 0x0009e80000100800 */
[----:B------:R-:W2:Y:S01]  /*9aa0*/  LDL.LU R56, [R1+0x1c4] ;  /* 0x0001c40001387983 */ /* 0x000ea20000300800 */
[--C-:B-1----:R-:W-:Y:S01]  /*9ab0*/  IMAD.X R221, R14, 0x1, R25.reuse, P2 ;  /* 0x000000010edd7824 */ /* 0x102fe200010e0619 */
[----:B------:R-:W-:Y:S01]  /*9ac0*/  IADD3 R223, P2, R5, R223, RZ ;  /* 0x000000df05df7210 */ /* 0x000fe20007f5e0ff */
[----:B----4-:R-:W-:Y:S01]  /*9ad0*/  IMAD.X R222, R0, 0x1, R25, P6 ;  /* 0x0000000100de7824 */ /* 0x010fe200030e0619 */
[----:B------:R-:W-:-:S03]  /*9ae0*/  IADD3 R224, P6, R4, R57, RZ ;  /* 0x0000003904e07210 */ /* 0x000fc60007fde0ff */
[----:B------:R1:W-:Y:S01]  /*9af0*/  STL [R1+0x4c4], R223 ;  /* 0x0004c4df01007387 */ /* 0x0003e20000100800 */
[----:B------:R-:W-:-:S03]  /*9b00*/  SHF.R.S32.HI R31, RZ, 0x1f, R57 ;  /* 0x0000001fff1f7819 */ /* 0x000fc60000011439 */
[----:B------:R4:W-:Y:S01]  /*9b10*/  STL [R1+0x4c0], R224 ;  /* 0x0004c0e001007387 */ /* 0x0009e20000100800 */
[--C-:B-1----:R-:W-:Y:S01]  /*9b20*/  IMAD.X R223, R14, 0x1, R3.reuse, P5 ;  /* 0x000000010edf7824 */ /* 0x102fe200028e0603 */
[----:B------:R-:W-:Y:S02]  /*9b30*/  IADD3 R225, P5, R5, R57, RZ ;  /* 0x0000003905e17210 */ /* 0x000fe40007fbe0ff */
[----:B------:R-:W2:Y:S01]  /*9b40*/  LDL.LU R57, [R1+0x1c8] ;  /* 0x0001c80001397983 */ /* 0x000ea20000300800 */
[----:B----4-:R-:W-:-:S03]  /*9b50*/  IMAD.X R224, R0, 0x1, R3, P4 ;  /* 0x0000000100e07824 */ /* 0x010fc600020e0603 */
[----:B------:R1:W-:Y:S02]  /*9b60*/  STL [R1+0x4bc], R225 ;  /* 0x0004bce101007387 */ /* 0x0003e40000100800 */
[----:B-1----:R-:W-:Y:S01]  /*9b70*/  IMAD.X R225, R14, 0x1, R29, P3 ;  /* 0x000000010ee17824 */ /* 0x002fe200018e061d */
[-C--:B------:R-:W-:Y:S02]  /*9b80*/  IADD3 R226, P4, R4, R58.reuse, RZ ;  /* 0x0000003a04e27210 */ /* 0x080fe40007f9e0ff */
[----:B------:R-:W-:Y:S02]  /*9b90*/  SHF.R.S32.HI R25, RZ, 0x1f, R58 ;  /* 0x0000001fff197819 */ /* 0x000fe4000001143a */
[----:B------:R-:W-:Y:S01]  /*9ba0*/  IADD3 R227, P3, R5, R58, RZ ;  /* 0x0000003a05e37210 */ /* 0x000fe20007f7e0ff */
[----:B------:R1:W-:Y:S04]  /*9bb0*/  STL [R1+0x4b8], R226 ;  /* 0x0004b8e201007387 */ /* 0x0003e80000100800 */
[----:B------:R-:W4:Y:S01]  /*9bc0*/  LDL.LU R58, [R1+0x1cc] ;  /* 0x0001cc00013a7983 */ /* 0x000f220000300800 */
[----:B-1----:R-:W-:-:S03]  /*9bd0*/  IADD3.X R226, R0, R29, RZ, P2, !PT ;  /* 0x0000001d00e27210 */ /* 0x002fc600017fe4ff */
[----:B------:R1:W-:Y:S01]  /*9be0*/  STL [R1+0x4b4], R227 ;  /* 0x0004b4e301007387 */ /* 0x0003e20000100800 */
[-C--:B---3--:R-:W-:Y:S01]  /*9bf0*/  IADD3 R228, P2, R4, R54.reuse, RZ ;  /* 0x0000003604e47210 */ /* 0x088fe20007f5e0ff */
[--C-:B-1----:R-:W-:Y:S01]  /*9c00*/  IMAD.X R227, R14, 0x1, R31.reuse, P6 ;  /* 0x000000010ee37824 */ /* 0x102fe200030e061f */
[----:B------:R-:W-:Y:S02]  /*9c10*/  SHF.R.S32.HI R3, RZ, 0x1f, R54 ;  /* 0x0000001fff037819 */ /* 0x000fe40000011436 */
[----:B------:R-:W-:Y:S01]  /*9c20*/  IADD3 R229, P6, R5, R54, RZ ;  /* 0x0000003605e57210 */ /* 0x000fe20007fde0ff */
[----:B------:R1:W-:Y:S04]  /*9c30*/  STL [R1+0x4b0], R228 ;  /* 0x0004b0e401007387 */ /* 0x0003e80000100800 */
[----:B------:R-:W3:Y:S01]  /*9c40*/  LDL.LU R54, [R1+0x1d0] ;  /* 0x0001d00001367983 */ /* 0x000ee20000300800 */
[----:B-1----:R-:W-:-:S03]  /*9c50*/  IMAD.X R228, R0, 0x1, R31, P5 ;  /* 0x0000000100e47824 */ /* 0x002fc600028e061f */
[----:B------:R1:W-:Y:S02]  /*9c60*/  STL [R1+0x4ac], R229 ;  /* 0x0004ace501007387 */ /* 0x0003e40000100800 */
[----:B-1----:R-:W-:Y:S01]  /*9c70*/  IMAD.X R229, R14, 0x1, R25, P4 ;  /* 0x000000010ee57824 */ /* 0x002fe200020e0619 */
[-C--:B--2---:R-:W-:Y:S02]  /*9c80*/  IADD3 R230, P5, R4, R55.reuse, RZ ;  /* 0x0000003704e67210 */ /* 0x084fe40007fbe0ff */
[----:B------:R-:W-:Y:S02]  /*9c90*/  SHF.R.S32.HI R29, RZ, 0x1f, R55 ;  /* 0x0000001fff1d7819 */ /* 0x000fe40000011437 */
[----:B------:R-:W-:Y:S01]  /*9ca0*/  IADD3 R231, P4, R5, R55, RZ ;  /* 0x0000003705e77210 */ /* 0x000fe20007f9e0ff */
[----:B------:R1:W-:Y:S04]  /*9cb0*/  STL [R1+0x4a8], R230 ;  /* 0x0004a8e601007387 */ /* 0x0003e80000100800 */
[----:B------:R-:W2:Y:S01]  /*9cc0*/  LDL.LU R55, [R1+0x1d4] ;  /* 0x0001d40001377983 */ /* 0x000ea20000300800 */
[----:B-1----:R-:W-:Y:S01]  /*9cd0*/  IMAD.X R230, R0, 0x1, R25, P3 ;  /* 0x0000000100e67824 */ /* 0x002fe200018e0619 */
[----:B------:R-:W-:-:S02]  /*9ce0*/  IADD3 R232, P3, R4, R56, RZ ;  /* 0x0000003804e87210 */ /* 0x000fc40007f7e0ff */
[----:B------:R1:W-:Y:S01]  /*9cf0*/  STL [R1+0x4a4], R231 ;  /* 0x0004a4e701007387 */ /* 0x0003e20000100800 */
[----:B------:R-:W-:-:S03]  /*9d00*/  SHF.R.S32.HI R31, RZ, 0x1f, R56 ;  /* 0x0000001fff1f7819 */ /* 0x000fc60000011438 */
[----:B------:R1:W-:Y:S02]  /*9d10*/  STL [R1+0x4a0], R232 ;  /* 0x0004a0e801007387 */ /* 0x0003e40000100800 */
[----:B-1----:R-:W-:Y:S01]  /*9d20*/  IMAD.X R231, R14, 0x1, R3, P2 ;  /* 0x000000010ee77824 */ /* 0x002fe200010e0603 */
[----:B------:R-:W-:Y:S02]  /*9d30*/  IADD3 R233, P2, R5, R56, RZ ;  /* 0x0000003805e97210 */ /* 0x000fe40007f5e0ff */
[----:B------:R-:W2:Y:S01]  /*9d40*/  LDL.LU R56, [R1+0x1d8] ;  /* 0x0001d80001387983 */ /* 0x000ea20000300800 */
[----:B------:R-:W-:-:S03]  /*9d50*/  IADD3.X R232, R0, R3, RZ, P6, !PT ;  /* 0x0000000300e87210 */ /* 0x000fc600037fe4ff */
[----:B------:R1:W-:Y:S01]  /*9d60*/  STL [R1+0x49c], R233 ;  /* 0x00049ce901007387 */ /* 0x0003e20000100800 */
[----:B------:R-:W-:Y:S02]  /*9d70*/  IADD3 R234, P6, R4, R57, RZ ;  /* 0x0000003904ea7210 */ /* 0x000fe40007fde0ff */
[----:B------:R-:W-:-:S03]  /*9d80*/  SHF.R.S32.HI R25, RZ, 0x1f, R57 ;  /* 0x0000001fff197819 */ /* 0x000fc60000011439 */
[----:B------:R1:W-:Y:S02]  /*9d90*/  STL [R1+0x498], R234 ;  /* 0x000498ea01007387 */ /* 0x0003e40000100800 */
[--C-:B-1----:R-:W-:Y:S01]  /*9da0*/  IMAD.X R233, R14, 0x1, R29.reuse, P5 ;  /* 0x000000010ee97824 */ /* 0x102fe200028e061d */
[----:B------:R-:W-:Y:S02]  /*9db0*/  IADD3 R235, P5, R5, R57, RZ ;  /* 0x0000003905eb7210 */ /* 0x000fe40007fbe0ff */
[----:B------:R-:W2:Y:S01]  /*9dc0*/  LDL.LU R57, [R1+0x1dc] ;  /* 0x0001dc0001397983 */ /* 0x000ea20000300800 */
[----:B------:R-:W-:-:S03]  /*9dd0*/  IMAD.X R234, R0, 0x1, R29, P4 ;  /* 0x0000000100ea7824 */ /* 0x000fc600020e061d */
[----:B------:R1:W-:Y:S02]  /*9de0*/  STL [R1+0x494], R235 ;  /* 0x000494eb01007387 */ /* 0x0003e40000100800 */
[--C-:B-1----:R-:W-:Y:S01]  /*9df0*/  IMAD.X R235, R14, 0x1, R31.reuse, P3 ;  /* 0x000000010eeb7824 */ /* 0x102fe200018e061f */
[-C--:B----4-:R-:W-:Y:S02]  /*9e00*/  IADD3 R236, P4, R4, R58.reuse, RZ ;  /* 0x0000003a04ec7210 */ /* 0x090fe40007f9e0ff */
[----:B------:R-:W-:Y:S02]  /*9e10*/  SHF.R.S32.HI R3, RZ, 0x1f, R58 ;  /* 0x0000001fff037819 */ /* 0x000fe4000001143a */
[----:B------:R-:W-:Y:S01]  /*9e20*/  IADD3 R237, P3, R5, R58, RZ ;  /* 0x0000003a05ed7210 */ /* 0x000fe20007f7e0ff */
[----:B------:R1:W-:Y:S04]  /*9e30*/  STL [R1+0x490], R236 ;  /* 0x000490ec01007387 */ /* 0x0003e80000100800 */
[----:B------:R-:W4:Y:S01]  /*9e40*/  LDL.LU R58, [R1+0x1e0] ;  /* 0x0001e000013a7983 */ /* 0x000f220000300800 */
[----:B-1----:R-:W-:-:S03]  /*9e50*/  IMAD.X R236, R0, 0x1, R31, P2 ;  /* 0x0000000100ec7824 */ /* 0x002fc600010e061f */
[----:B------:R1:W-:Y:S01]  /*9e60*/  STL [R1+0x48c], R237 ;  /* 0x00048ced01007387 */ /* 0x0003e20000100800 */
[-C--:B---3--:R-:W-:Y:S01]  /*9e70*/  IADD3 R238, P2, R4, R54.reuse, RZ ;  /* 0x0000003604ee7210 */ /* 0x088fe20007f5e0ff */
[----:B-1----:R-:W-:Y:S01]  /*9e80*/  IMAD.X R237, R14, 0x1, R25, P6 ;  /* 0x000000010eed7824 */ /* 0x002fe200030e0619 */
[----:B------:R-:W-:Y:S02]  /*9e90*/  SHF.R.S32.HI R29, RZ, 0x1f, R54 ;  /* 0x0000001fff1d7819 */ /* 0x000fe40000011436 */
[----:B------:R-:W-:Y:S01]  /*9ea0*/  IADD3 R239, P6, R5, R54, RZ ;  /* 0x0000003605ef7210 */ /* 0x000fe20007fde0ff */
[----:B------:R1:W-:Y:S04]  /*9eb0*/  STL [R1+0x488], R238 ;  /* 0x000488ee01007387 */ /* 0x0003e80000100800 */
[----:B------:R-:W3:Y:S01]  /*9ec0*/  LDL.LU R54, [R1+0x1e4] ;  /* 0x0001e40001367983 */ /* 0x000ee20000300800 */
[----:B-1----:R-:W-:-:S03]  /*9ed0*/  IADD3.X R238, R0, R25, RZ, P5, !PT ;  /* 0x0000001900ee7210 */ /* 0x002fc60002ffe4ff */
[----:B------:R1:W-:Y:S02]  /*9ee0*/  STL [R1+0x484], R239 ;  /* 0x000484ef01007387 */ /* 0x0003e40000100800 */
[----:B-1----:R-:W-:Y:S01]  /*9ef0*/  IMAD.X R239, R14, 0x1, R3, P4 ;  /* 0x000000010eef7824 */ /* 0x002fe200020e0603 */
[-C--:B--2---:R-:W-:Y:S02]  /*9f00*/  IADD3 R240, P5, R4, R55.reuse, RZ ;  /* 0x0000003704f07210 */ /* 0x084fe40007fbe0ff */
[----:B------:R-:W-:Y:S02]  /*9f10*/  SHF.R.S32.HI R31, RZ, 0x1f, R55 ;  /* 0x0000001fff1f7819 */ /* 0x000fe40000011437 */
[----:B------:R-:W-:Y:S01]  /*9f20*/  IADD3 R241, P4, R5, R55, RZ ;  /* 0x0000003705f17210 */ /* 0x000fe20007f9e0ff */
[----:B------:R1:W-:Y:S04]  /*9f30*/  STL [R1+0x480], R240 ;  /* 0x000480f001007387 */ /* 0x0003e80000100800 */
[----:B------:R-:W2:Y:S01]  /*9f40*/  LDL.LU R55, [R1+0x1e8] ;  /* 0x0001e80001377983 */ /* 0x000ea20000300800 */
[----:B-1----:R-:W-:-:S03]  /*9f50*/  IMAD.X R240, R0, 0x1, R3, P3 ;  /* 0x0000000100f07824 */ /* 0x002fc600018e0603 */
[----:B------:R1:W-:Y:S01]  /*9f60*/  STL [R1+0x47c], R241 ;  /* 0x00047cf101007387 */ /* 0x0003e20000100800 */
[-C--:B------:R-:W-:Y:S02]  /*9f70*/  IADD3 R242, P3, R4, R56.reuse, RZ ;  /* 0x0000003804f27210 */ /* 0x080fe40007f7e0ff */
[----:B------:R-:W-:Y:S01]  /*9f80*/  SHF.R.S32.HI R25, RZ, 0x1f, R56 ;  /* 0x0000001fff197819 */ /* 0x000fe20000011438 */
[----:B-1----:R-:W-:Y:S02]  /*9f90*/  IMAD.X R241, R14, 0x1, R29, P2 ;  /* 0x000000010ef17824 */ /* 0x002fe400010e061d */
[----:B------:R1:W-:Y:S01]  /*9fa0*/  STL [R1+0x478], R242 ;  /* 0x000478f201007387 */ /* 0x0003e20000100800 */
[----:B------:R-:W-:-:S03]  /*9fb0*/  IADD3 R243, P2, R5, R56, RZ ;  /* 0x0000003805f37210 */ /* 0x000fc60007f5e0ff */
[----:B------:R-:W2:Y:S01]  /*9fc0*/  LDL.LU R56, [R1+0x1ec] ;  /* 0x0001ec0001387983 */ /* 0x000ea20000300800 */
[----:B-1----:R-:W-:Y:S01]  /*9fd0*/  IMAD.X R242, R0, 0x1, R29, P6 ;  /* 0x0000000100f27824 */ /* 0x002fe200030e061d */
[----:B------:R-:W-:Y:S02]  /*9fe0*/  IADD3 R244, P6, R4, R57, RZ ;  /* 0x0000003904f47210 */ /* 0x000fe40007fde0ff */
[----:B------:R1:W-:Y:S01]  /*9ff0*/  STL [R1+0x474], R243 ;  /* 0x000474f301007387 */ /* 0x0003e20000100800 */
[----:B------:R-:W-:-:S03]  /*a000*/  SHF.R.S32.HI R3, RZ, 0x1f, R57 ;  /* 0x0000001fff037819 */ /* 0x000fc60000011439 */
[----:B------:R1:W-:Y:S02]  /*a010*/  STL [R1+0x470], R244 ;  /* 0x000470f401007387 */ /* 0x0003e40000100800 */
[----:B-1----:R-:W-:Y:S01]  /*a020*/  IMAD.X R243, R14, 0x1, R31, P5 ;  /* 0x000000010ef37824 */ /* 0x002fe200028e061f */
[----:B------:R-:W-:Y:S02]  /*a030*/  IADD3 R245, P5, R5, R57, RZ ;  /* 0x0000003905f57210 */ /* 0x000fe40007fbe0ff */
[----:B------:R-:W2:Y:S01]  /*a040*/  LDL.LU R57, [R1+0x1f0] ;  /* 0x0001f00001397983 */ /* 0x000ea20000300800 */
[----:B------:R-:W-:-:S03]  /*a050*/  IADD3.X R244, R0, R31, RZ, P4, !PT ;  /* 0x0000001f00f47210 */ /* 0x000fc600027fe4ff */
[----:B------:R1:W-:Y:S02]  /*a060*/  STL [R1+0x46c], R245 ;  /* 0x00046cf501007387 */ /* 0x0003e40000100800 */
[--C-:B-1----:R-:W-:Y:S01]  /*a070*/  IMAD.X R245, R14, 0x1, R25.reuse, P3 ;  /* 0x000000010ef57824 */ /* 0x102fe200018e0619 */
[-C--:B----4-:R-:W-:Y:S02]  /*a080*/  IADD3 R246, P4, R4, R58.reuse, RZ ;  /* 0x0000003a04f67210 */ /* 0x090fe40007f9e0ff */
[----:B------:R-:W-:Y:S02]  /*a090*/  SHF.R.S32.HI R29, RZ, 0x1f, R58 ;  /* 0x0000001fff1d7819 */ /* 0x000fe4000001143a */
[----:B------:R-:W-:Y:S01]  /*a0a0*/  IADD3 R247, P3, R5, R58, RZ ;  /* 0x0000003a05f77210 */ /* 0x000fe20007f7e0ff */
[----:B------:R1:W-:Y:S04]  /*a0b0*/  STL [R1+0x468], R246 ;  /* 0x000468f601007387 */ /* 0x0003e80000100800 */
[----:B------:R-:W4:Y:S04]  /*a0c0*/  LDL.LU R58, [R1+0x1f4] ;  /* 0x0001f400013a7983 */ /* 0x000f280000300800 */
[----:B------:R-:W4:Y:S01]  /*a0d0*/  LDL.LU R52, [R1+0x1f8] ;  /* 0x0001f80001347983 */ /* 0x000f220000300800 */
[----:B-1----:R-:W-:-:S03]  /*a0e0*/  IMAD.X R246, R0, 0x1, R25, P2 ;  /* 0x0000000100f67824 */ /* 0x002fc600010e0619 */
[----:B------:R1:W-:Y:S01]  /*a0f0*/  STL [R1+0x464], R247 ;  /* 0x000464f701007387 */ /* 0x0003e20000100800 */
[-C--:B---3--:R-:W-:Y:S01]  /*a100*/  IADD3 R248, P2, R4, R54.reuse, RZ ;  /* 0x0000003604f87210 */ /* 0x088fe20007f5e0ff */
[----:B-1----:R-:W-:Y:S01]  /*a110*/  IMAD.X R247, R14, 0x1, R3, P6 ;  /* 0x000000010ef77824 */ /* 0x002fe200030e0603 */
[----:B------:R-:W-:-:S03]  /*a120*/  IADD3 R249, P6, R5, R54, RZ ;  /* 0x0000003605f97210 */ /* 0x000fc60007fde0ff */
[----:B------:R1:W-:Y:S04]  /*a130*/  STL [R1+0x460], R248 ;  /* 0x000460f801007387 */ /* 0x0003e80000100800 */
[----:B------:R-:W3:Y:S01]  /*a140*/  LDL.LU R53, [R1+0x1fc] ;  /* 0x0001fc0001357983 */ /* 0x000ee20000300800 */
[----:B-1----:R-:W-:-:S03]  /*a150*/  IMAD.X R248, R0, 0x1, R3, P5 ;  /* 0x0000000100f87824 */ /* 0x002fc600028e0603 */
[----:B------:R1:W-:Y:S01]  /*a160*/  STL [R1+0x45c], R249 ;  /* 0x00045cf901007387 */ /* 0x0003e20000100800 */
[----:B------:R-:W-:Y:S02]  /*a170*/  SHF.R.S32.HI R31, RZ, 0x1f, R54 ;  /* 0x0000001fff1f7819 */ /* 0x000fe40000011436 */
[----:B------:R-:W-:Y:S01]  /*a180*/  SHF.R.S32.HI R27, RZ, 0x1f, R2 ;  /* 0x0000001fff1b7819 */ /* 0x000fe20000011402 */
[----:B-1----:R-:W-:Y:S01]  /*a190*/  IMAD.X R249, R14, 0x1, R29, P4 ;  /* 0x000000010ef97824 */ /* 0x002fe200020e061d */
[----:B--2---:R-:W-:-:S05]  /*a1a0*/  IADD3 R250, P5, R4, R55, RZ ;  /* 0x0000003704fa7210 */ /* 0x004fca0007fbe0ff */
[----:B------:R1:W-:Y:S04]  /*a1b0*/  STL [R1+0x458], R250 ;  /* 0x000458fa01007387 */ /* 0x0003e80000100800 */
[----:B------:R-:W2:Y:S01]  /*a1c0*/  LDL.LU R54, [R1+0x200] ;  /* 0x0002000001367983 */ /* 0x000ea20000300800 */
[----:B------:R-:W-:Y:S02]  /*a1d0*/  IADD3 R251, P4, R5, R55, RZ ;  /* 0x0000003705fb7210 */ /* 0x000fe40007f9e0ff */
[----:B------:R-:W-:Y:S02]  /*a1e0*/  SHF.R.S32.HI R25, RZ, 0x1f, R55 ;  /* 0x0000001fff197819 */ /* 0x000fe40000011437 */
[----:B------:R-:W2:Y:S01]  /*a1f0*/  LDL.LU R55, [R1+0x204] ;  /* 0x0002040001377983 */ /* 0x000ea20000300800 */
[----:B-1----:R-:W-:-:S03]  /*a200*/  IADD3.X R250, R0, R29, RZ, P3, !PT ;  /* 0x0000001d00fa7210 */ /* 0x002fc60001ffe4ff */
[----:B------:R1:W-:Y:S01]  /*a210*/  STL [R1+0x454], R251 ;  /* 0x000454fb01007387 */ /* 0x0003e20000100800 */
[-C--:B------:R-:W-:Y:S02]  /*a220*/  IADD3 R252, P3, R4, R56.reuse, RZ ;  /* 0x0000003804fc7210 */ /* 0x080fe40007f7e0ff */
[----:B------:R-:W-:Y:S01]  /*a230*/  SHF.R.S32.HI R3, RZ, 0x1f, R56 ;  /* 0x0000001fff037819 */ /* 0x000fe20000011438 */
[--C-:B-1----:R-:W-:Y:S01]  /*a240*/  IMAD.X R251, R14, 0x1, R31.reuse, P2 ;  /* 0x000000010efb7824 */ /* 0x102fe200010e061f */
[C---:B------:R-:W-:Y:S01]  /*a250*/  IADD3 R2, P2, R5.reuse, R56, RZ ;  /* 0x0000003805027210 */ /* 0x040fe20007f5e0ff */
[----:B------:R1:W-:Y:S04]  /*a260*/  STL [R1+0x450], R252 ;  /* 0x000450fc01007387 */ /* 0x0003e80000100800 */
[----:B------:R-:W2:Y:S04]  /*a270*/  LDL.LU R56, [R1+0x208] ;  /* 0x0002080001387983 */ /* 0x000ea80000300800 */
[----:B------:R1:W-:Y:S02]  /*a280*/  STL [R1+0x34c], R2 ;  /* 0x00034c0201007387 */ /* 0x0003e40000100800 */
[----:B-1----:R-:W-:Y:S01]  /*a290*/  IMAD.X R252, R0, 0x1, R31, P6 ;  /* 0x0000000100fc7824 */ /* 0x002fe200030e061f */
[-C--:B------:R-:W-:Y:S01]  /*a2a0*/  IADD3 R12, P6, R4, R57.reuse, RZ ;  /* 0x00000039040c7210 */ /* 0x080fe20007fde0ff */
[----:B------:R-:W-:Y:S01]  /*a2b0*/  IMAD.X R2, R14, 0x1, R25, P5 ;  /* 0x000000010e027824 */ /* 0x000fe200028e0619 */
[----:B------:R-:W-:-:S03]  /*a2c0*/  IADD3 R11, P5, R5, R57, RZ ;  /* 0x00000039050b7210 */ /* 0x000fc60007fbe0ff */
[----:B------:R-:W-:Y:S04]  /*a2d0*/  STL [R1+0x350], R12 ;  /* 0x0003500c01007387 */ /* 0x000fe80000100800 */
[----:B------:R1:W-:Y:S01]  /*a2e0*/  STL [R1+0x394], R2 ;  /* 0x0003940201007387 */ /* 0x0003e20000100800 */
[----:B------:R-:W-:-:S03]  /*a2f0*/  SHF.R.S32.HI R29, RZ, 0x1f, R57 ;  /* 0x0000001fff1d7819 */ /* 0x000fc60000011439 */
[----:B------:R-:W-:Y:S04]  /*a300*/  STL [R1+0x35c], R11 ;  /* 0x00035c0b01007387 */ /* 0x000fe80000100800 */
[----:B------:R-:W2:Y:S01]  /*a310*/  LDL.LU R57, [R1+0x20c] ;  /* 0x00020c0001397983 */ /* 0x000ea20000300800 */
[----:B-1----:R-:W-:-:S05]  /*a320*/  IMAD.X R2, R0, 0x1, R25, P4 ;  /* 0x0000000100027824 */ /* 0x002fca00020e0619 */
[----:B------:R1:W-:Y:S02]  /*a330*/  STL [R1+0x3a0], R2 ;  /* 0x0003a00201007387 */ /* 0x0003e40000100800 */
[----:B-1----:R-:W-:Y:S01]  /*a340*/  IMAD.X R2, R14, 0x1, R3, P3 ;  /* 0x000000010e027824 */ /* 0x002fe200018e0603 */
[-C--:B----4-:R-:W-:Y:S02]  /*a350*/  IADD3 R12, P4, R4, R58.reuse, RZ ;  /* 0x0000003a040c7210 */ /* 0x090fe40007f9e0ff */
[----:B------:R-:W-:-:S03]  /*a360*/  IADD3 R11, P3, R5, R58, RZ ;  /* 0x0000003a050b7210 */ /* 0x000fc60007f7e0ff */
[----:B------:R-:W-:Y:S01]  /*a370*/  STL [R1+0x360], R12 ;  /* 0x0003600c01007387 */ /* 0x000fe20000100800 */
[----:B------:R-:W-:-:S03]  /*a380*/  SHF.R.S32.HI R31, RZ, 0x1f, R58 ;  /* 0x0000001fff1f7819 */ /* 0x000fc6000001143a */
[----:B------:R1:W-:Y:S04]  /*a390*/  STL [R1+0x3a4], R2 ;  /* 0x0003a40201007387 */ /* 0x0003e80000100800 */
[----:B------:R4:W-:Y:S04]  /*a3a0*/  STL [R1+0x364], R11 ;  /* 0x0003640b01007387 */ /* 0x0009e80000100800 */
[----:B------:R-:W2:Y:S01]  /*a3b0*/  LDL.LU R58, [R1+0x210] ;  /* 0x00021000013a7983 */ /* 0x000ea20000300800 */
[----:B-1----:R-:W-:Y:S02]  /*a3c0*/  IADD3.X R2, R0, R3, RZ, P2, !PT ;  /* 0x0000000300027210 */ /* 0x002fe400017fe4ff */
[----:B------:R-:W-:Y:S01]  /*a3d0*/  IADD3 R3, P2, R4, R52, RZ ;  /* 0x0000003404037210 */ /* 0x000fe20007f5e0ff */
[----:B----4-:R-:W-:-:S02]  /*a3e0*/  IMAD.X R11, R14, 0x1, R29, P6 ;  /* 0x000000010e0b7824 */ /* 0x010fc400030e061d */
[----:B------:R1:W-:Y:S04]  /*a3f0*/  STL [R1+0x3a8], R2 ;  /* 0x0003a80201007387 */ /* 0x0003e80000100800 */
[----:B------:R-:W-:Y:S04]  /*a400*/  STL [R1+0x368], R3 ;  /* 0x0003680301007387 */ /* 0x000fe80000100800 */
[----:B------:R4:W-:Y:S01]  /*a410*/  STL [R1+0x3ac], R11 ;  /* 0x0003ac0b01007387 */ /* 0x0009e20000100800 */
[----:B-1----:R-:W-:-:S05]  /*a420*/  IADD3 R2, P6, R5, R52, RZ ;  /* 0x0000003405027210 */ /* 0x002fca0007fde0ff */
[----:B------:R1:W-:Y:S01]  /*a430*/  STL [R1+0x36c], R2 ;  /* 0x00036c0201007387 */ /* 0x0003e20000100800 */
[----:B----4-:R-:W-:Y:S01]  /*a440*/  IMAD.X R11, R0, 0x1, R29, P5 ;  /* 0x00000001000b7824 */ /* 0x010fe200028e061d */
[----:B---3--:R-:W-:Y:S02]  /*a450*/  IADD3 R12, P5, R4, R53, RZ ;  /* 0x00000035040c7210 */ /* 0x008fe40007fbe0ff */
[----:B------:R-:W-:Y:S02]  /*a460*/  SHF.R.S32.HI R25, RZ, 0x1f, R52 ;  /* 0x0000001fff197819 */ /* 0x000fe40000011434 */
[----:B------:R3:W-:Y:S01]  /*a470*/  STL [R1+0x3b0], R11 ;  /* 0x0003b00b01007387 */ /* 0x0007e20000100800 */
[----:B-1----:R-:W-:-:S03]  /*a480*/  IMAD.X R2, R14, 0x1, R31, P4 ;  /* 0x000000010e027824 */ /* 0x002fc600020e061f */
[----:B------:R-:W-:Y:S01]  /*a490*/  STL [R1+0x370], R12 ;  /* 0x0003700c01007387 */ /* 0x000fe20000100800 */
[----:B---3--:R-:W-:-:S03]  /*a4a0*/  IADD3 R11, P4, R5, R53, RZ ;  /* 0x00000035050b7210 */ /* 0x008fc60007f9e0ff */
[----:B------:R1:W-:Y:S04]  /*a4b0*/  STL [R1+0x3b4], R2 ;  /* 0x0003b40201007387 */ /* 0x0003e80000100800 */
[----:B------:R3:W-:Y:S01]  /*a4c0*/  STL [R1+0x374], R11 ;  /* 0x0003740b01007387 */ /* 0x0007e20000100800 */
[----:B-1----:R-:W-:Y:S02]  /*a4d0*/  IMAD.X R2, R0, 0x1, R31, P3 ;  /* 0x0000000100027824 */ /* 0x002fe400018e061f */
[----:B---3--:R-:W-:-:S03]  /*a4e0*/  IMAD.X R11, R14, 0x1, R25, P2 ;  /* 0x000000010e0b7824 */ /* 0x008fc600010e0619 */
[----:B------:R1:W-:Y:S01]  /*a4f0*/  STL [R1+0x3b8], R2 ;  /* 0x0003b80201007387 */ /* 0x0003e20000100800 */
[----:B------:R-:W-:Y:S02]  /*a500*/  SHF.R.S32.HI R3, RZ, 0x1f, R53 ;  /* 0x0000001fff037819 */ /* 0x000fe40000011435 */
[-C--:B--2---:R-:W-:Y:S02]  /*a510*/  IADD3 R12, P3, R4, R54.reuse, RZ ;  /* 0x00000036040c7210 */ /* 0x084fe40007f7e0ff */
[----:B-1----:R-:W-:-:S03]  /*a520*/  IADD3 R2, P2, R5, R54, RZ ;  /* 0x0000003605027210 */ /* 0x002fc60007f5e0ff */
[----:B------:R-:W-:Y:S04]  /*a530*/  STL [R1+0x378], R12 ;  /* 0x0003780c01007387 */ /* 0x000fe80000100800 */
[----:B------:R1:W-:Y:S04]  /*a540*/  STL [R1+0x3bc], R11 ;  /* 0x0003bc0b01007387 */ /* 0x0003e80000100800 */
[----:B------:R2:W-:Y:S01]  /*a550*/  STL [R1+0x37c], R2 ;  /* 0x00037c0201007387 */ /* 0x0005e20000100800 */
[----:B-1----:R-:W-:Y:S02]  /*a560*/  IADD3.X R11, R0, R25, RZ, P6, !PT ;  /* 0x00000019000b7210 */ /* 0x002fe400037fe4ff */
[----:B------:R-:W-:Y:S01]  /*a570*/  IADD3 R12, P6, R4, R55, RZ ;  /* 0x00000037040c7210 */ /* 0x000fe20007fde0ff */
[----:B------:R-:W1:Y:S01]  /*a580*/  LDC.64 R24, c[0x0][0x218] ;  /* 0x00008600ff187b82 */ /* 0x000e620000000a00 */
[----:B--2---:R-:W-:Y:S01]  /*a590*/  IMAD.X R2, R14, 0x1, R3, P5 ;  /* 0x000000010e027824 */ /* 0x004fe200028e0603 */
[----:B------:R2:W-:Y:S01]  /*a5a0*/  STL [R1+0x3c0], R11 ;  /* 0x0003c00b01007387 */ /* 0x0005e20000100800 */
[----:B------:R-:W-:-:S03]  /*a5b0*/  SHF.R.S32.HI R29, RZ, 0x1f, R54 ;  /* 0x0000001fff1d7819 */ /* 0x000fc60000011436 */
[----:B------:R-:W-:Y:S01]  /*a5c0*/  STL [R1+0x380], R12 ;  /* 0x0003800c01007387 */ /* 0x000fe20000100800 */
[----:B--2---:R-:W-:-:S03]  /*a5d0*/  IADD3 R11, P5, R5, R55, RZ ;  /* 0x00000037050b7210 */ /* 0x004fc60007fbe0ff */
[----:B------:R2:W-:Y:S04]  /*a5e0*/  STL [R1+0x3c4], R2 ;  /* 0x0003c40201007387 */ /* 0x0005e80000100800 */
[----:B------:R3:W-:Y:S01]  /*a5f0*/  STL [R1+0x384], R11 ;  /* 0x0003840b01007387 */ /* 0x0007e20000100800 */
[----:B--2---:R-:W-:Y:S01]  /*a600*/  IMAD.X R2, R0, 0x1, R3, P4 ;  /* 0x0000000100027824 */ /* 0x004fe200020e0603 */
[----:B---3--:R-:W-:Y:S01]  /*a610*/  IADD3 R11, P4, R4, R56, RZ ;  /* 0x00000038040b7210 */ /* 0x008fe20007f9e0ff */
[----:B------:R-:W-:-:S03]  /*a620*/  IMAD.X R3, R14, 0x1, R29, P3 ;  /* 0x000000010e037824 */ /* 0x000fc600018e061d */
[----:B------:R2:W-:Y:S01]  /*a630*/  STL [R1+0x3c8], R2 ;  /* 0x0003c80201007387 */ /* 0x0005e20000100800 */
[----:B------:R-:W-:-:S03]  /*a640*/  SHF.R.S32.HI R35, RZ, 0x1f, R55 ;  /* 0x0000001fff237819 */ /* 0x000fc60000011437 */
[----:B------:R3:W-:Y:S01]  /*a650*/  STL [R1+0x388], R11 ;  /* 0x0003880b01007387 */ /* 0x0007e20000100800 */
[----:B--2---:R-:W-:-:S03]  /*a660*/  IADD3 R2, P3, R5, R56, RZ ;  /* 0x0000003805027210 */ /* 0x004fc60007f7e0ff */
[----:B------:R-:W-:Y:S01]  /*a670*/  STL [R1+0x3cc], R3 ;  /* 0x0003cc0301007387 */ /* 0x000fe20000100800 */
[----:B---3--:R-:W-:-:S03]  /*a680*/  IMAD.X R11, R0, 0x1, R29, P2 ;  /* 0x00000001000b7824 */ /* 0x008fc600010e061d */
[----:B------:R2:W-:Y:S01]  /*a690*/  STL [R1+0x38c], R2 ;  /* 0x00038c0201007387 */ /* 0x0005e20000100800 */
[----:B------:R-:W-:Y:S01]  /*a6a0*/  IMAD.X R12, R14, 0x1, R35, P6 ;  /* 0x000000010e0c7824 */ /* 0x000fe200030e0623 */
[----:B------:R-:W-:Y:S02]  /*a6b0*/  SHF.R.S32.HI R33, RZ, 0x1f, R56 ;  /* 0x0000001fff217819 */ /* 0x000fe40000011438 */
[----:B------:R3:W-:Y:S01]  /*a6c0*/  STL [R1+0x3d0], R11 ;  /* 0x0003d00b01007387 */ /* 0x0007e20000100800 */
[----:B------:R-:W-:Y:S02]  /*a6d0*/  SHF.R.S32.HI R31, RZ, 0x1f, R57 ;  /* 0x0000001fff1f7819 */ /* 0x000fe40000011439 */
[-C--:B------:R-:W-:Y:S01]  /*a6e0*/  IADD3 R13, P2, R4, R57.reuse, RZ ;  /* 0x00000039040d7210 */ /* 0x080fe20007f5e0ff */
[----:B------:R4:W-:Y:S01]  /*a6f0*/  STL [R1+0x3d4], R12 ;  /* 0x0003d40c01007387 */ /* 0x0009e20000100800 */
[----:B------:R-:W-:Y:S01]  /*a700*/  SHF.L.U64.HI R8, R9, 0x2, R8 ;  /* 0x0000000209087819 */ /* 0x000fe20000010208 */
[----:B--2---:R-:W2:Y:S01]  /*a710*/  LDC.64 R2, c[0x0][0x210] ;  /* 0x00008400ff027b82 */ /* 0x004ea20000000a00 */
[----:B---3--:R-:W-:-:S02]  /*a720*/  IADD3 R11, P6, R5, R57, RZ ;  /* 0x00000039050b7210 */ /* 0x008fc40007fde0ff */
[----:B----4-:R-:W-:-:S03]  /*a730*/  IADD3.X R12, R0, R35, RZ, P5, !PT ;  /* 0x00000023000c7210 */ /* 0x010fc60002ffe4ff */
[----:B------:R3:W-:Y:S01]  /*a740*/  STL [R1+0x390], R11 ;  /* 0x0003900b01007387 */ /* 0x0007e20000100800 */
[----:B------:R-:W-:-:S03]  /*a750*/  IMAD.X R15, R14, 0x1, R31, P2 ;  /* 0x000000010e0f7824 */ /* 0x000fc600010e061f */
[----:B------:R4:W-:Y:S01]  /*a760*/  STL [R1+0x3d8], R12 ;  /* 0x0003d80c01007387 */ /* 0x0009e20000100800 */
[----:B---3--:R-:W-:Y:S02]  /*a770*/  IMAD.X R11, R14, 0x1, R33, P4 ;  /* 0x000000010e0b7824 */ /* 0x008fe400020e0621 */
[----:B----4-:R-:W-:Y:S01]  /*a780*/  IMAD.X R12, R0, 0x1, R31, P6 ;  /* 0x00000001000c7824 */ /* 0x010fe200030e061f */
[----:B------:R-:W-:Y:S02]  /*a790*/  IADD3 R16, P4, R5, R58, RZ ;  /* 0x0000003a05107210 */ /* 0x000fe40007f9e0ff */
[----:B------:R-:W-:-:S03]  /*a7a0*/  SHF.R.S32.HI R29, RZ, 0x1f, R58 ;  /* 0x0000001fff1d7819 */ /* 0x000fc6000001143a */
[----:B------:R3:W-:Y:S01]  /*a7b0*/  STL [R1+0x44c], R16 ;  /* 0x00044c1001007387 */ /* 0x0007e20000100800 */
[----:B------:R-:W-:-:S03]  /*a7c0*/  IADD3 R19, P5, R4, R58, RZ ;  /* 0x0000003a04137210 */ /* 0x000fc60007fbe0ff */
[----:B------:R-:W-:Y:S01]  /*a7d0*/  STL [R1+0x3dc], R11 ;  /* 0x0003dc0b01007387 */ /* 0x000fe20000100800 */
[----:B------:R-:W-:Y:S01]  /*a7e0*/  IADD3.X R18, R0, R29, RZ, P4, !PT ;  /* 0x0000001d00127210 */ /* 0x000fe200027fe4ff */
[----:B------:R-:W-:Y:S01]  /*a7f0*/  IMAD.SHL.U32 R9, R9, 0x4, RZ ;  /* 0x0000000409097824 */ /* 0x000fe200078e00ff */
[----:B------:R-:W-:Y:S01]  /*a800*/  SHF.L.U64.HI R4, R4, 0x2, R14 ;  /* 0x0000000204047819 */ /* 0x000fe2000001020e */
[----:B------:R-:W-:Y:S01]  /*a810*/  STL [R1+0x3e4], R15 ;  /* 0x0003e40f01007387 */ /* 0x000fe20000100800 */
[----:B------:R-:W4:Y:S01]  /*a820*/  LDC R58, c[0x0][0x230] ;  /* 0x00008c00ff3a7b82 */ /* 0x000f220000000800 */
[C---:B---3--:R-:W-:Y:S02]  /*a830*/  IMAD.X R16, R0.reuse, 0x1, R33, P3 ;  /* 0x0000000100107824 */ /* 0x048fe400018e0621 */
[----:B------:R3:W-:Y:S04]  /*a840*/  STL [R1+0x3e8], R12 ;  /* 0x0003e80c01007387 */ /* 0x0007e80000100800 */
[----:B------:R-:W-:Y:S01]  /*a850*/  STL [R1+0x358], R4 ;  /* 0x0003580401007387 */ /* 0x000fe20000100800 */
[----:B---3--:R-:W-:Y:S01]  /*a860*/  IMAD.X R12, R0, 0x1, R27, P0 ;  /* 0x00000001000c7824 */ /* 0x008fe200000e061b */
[----:B------:R-:W-:-:S05]  /*a870*/  SHF.L.U64.HI R0, R5, 0x2, R0 ;  /* 0x0000000205007819 */ /* 0x000fca0000010200 */
[----:B------:R-:W-:Y:S04]  /*a880*/  STL [R1+0x354], R0 ;  /* 0x0003540001007387 */ /* 0x000fe80000100800 */
[----:B------:R-:W-:Y:S04]  /*a890*/  STL [R1], RZ ;  /* 0x000000ff01007387 */ /* 0x000fe80000100800 */
[----:B------:R-:W-:Y:S04]  /*a8a0*/  STL [R1+0x4], RZ ;  /* 0x000004ff01007387 */ /* 0x000fe80000100800 */
        /* <DEDUP_REMOVED lines=62> */
[----:B------:R3:W-:Y:S04]  /*ac90*/  STL [R1+0x348], R8 ;  /* 0x0003480801007387 */ /* 0x0007e80000100800 */
[----:B---3--:R-:W3:Y:S04]  /*aca0*/  LDL.LU R8, [R1+0x554] ;  /* 0x0005540001087983 */ /* 0x008ee80000300800 */
[----:B------:R3:W-:Y:S02]  /*acb0*/  STL [R1+0x344], R9 ;  /* 0x0003440901007387 */ /* 0x0007e40000100800 */
[----:B---3--:R-:W-:-:S02]  /*acc0*/  SHF.L.U64.HI R9, R8, 0x2, R21 ;  /* 0x0000000208097819 */ /* 0x008fc40000010215 */
[----:B------:R-:W3:Y:S04]  /*acd0*/  LDL.LU R21, [R1+0x550] ;  /* 0x0005500001157983 */ /* 0x000ee80000300800 */
[----:B------:R1:W-:Y:S01]  /*ace0*/  STL [R1+0x340], R9 ;  /* 0x0003400901007387 */ /* 0x0003e20000100800 */
[----:B------:R-:W-:Y:S01]  /*acf0*/  IMAD.SHL.U32 R8, R8, 0x4, RZ ;  /* 0x0000000408087824 */ /* 0x000fe200078e00ff */
[C---:B-1----:R-:W-:Y:S02]  /*ad00*/  SHF.L.U64.HI R9, R17.reuse, 0x2, R22 ;  /* 0x0000000211097819 */ /* 0x042fe40000010216 */
[----:B------:R-:W2:Y:S04]  /*ad10*/  LDL.LU R22, [R1+0x54c] ;  /* 0x00054c0001167983 */ /* 0x000ea80000300800 */
[----:B------:R1:W-:Y:S04]  /*ad20*/  STL [R1+0x33c], R8 ;  /* 0x00033c0801007387 */ /* 0x0003e80000100800 */
[----:B------:R-:W-:Y:S01]  /*ad30*/  STL [R1+0x338], R9 ;  /* 0x0003380901007387 */ /* 0x000fe20000100800 */
[----:B-1----:R-:W-:Y:S01]  /*ad40*/  IMAD.SHL.U32 R8, R17, 0x4, RZ ;  /* 0x0000000411087824 */ /* 0x002fe200078e00ff */
[----:B------:R-:W-:-:S02]  /*ad50*/  SHF.L.U64.HI R17, R20, 0x2, R23 ;  /* 0x0000000214117819 */ /* 0x000fc40000010217 */
[----:B------:R-:W4:Y:S04]  /*ad60*/  LDL.LU R23, [R1+0x548] ;  /* 0x0005480001177983 */ /* 0x000f280000300800 */
[----:B------:R1:W-:Y:S04]  /*ad70*/  STL [R1+0x334], R8 ;  /* 0x0003340801007387 */ /* 0x0003e80000100800 */
[----:B------:R2:W-:Y:S01]  /*ad80*/  STL [R1+0x330], R17 ;  /* 0x0003301101007387 */ /* 0x0005e20000100800 */
[----:B-1----:R-:W-:Y:S02]  /*ad90*/  SHF.L.U32 R8, R20, 0x2, RZ ;  /* 0x0000000214087819 */ /* 0x002fe400000006ff */
[----:B---3--:R-:W-:-:S02]  /*ada0*/  SHF.L.U64.HI R9, R21, 0x2, R59 ;  /* 0x0000000215097819 */ /* 0x008fc4000001023b */
[----:B------:R-:W3:Y:S04]  /*adb0*/  LDL.LU R59, [R1+0x544] ;  /* 0x00054400013b7983 */ /* 0x000ee80000300800 */
[----:B------:R1:W-:Y:S04]  /*adc0*/  STL [R1+0x32c], R8 ;  /* 0x00032c0801007387 */ /* 0x0003e80000100800 */
[----:B------:R4:W-:Y:S01]  /*add0*/  STL [R1+0x328], R9 ;  /* 0x0003280901007387 */ /* 0x0009e20000100800 */
[----:B--2---:R-:W-:-:S03]  /*ade0*/  SHF.L.U64.HI R17, R22, 0x2, R60 ;  /* 0x0000000216117819 */ /* 0x004fc6000001023c */
[----:B------:R-:W2:Y:S01]  /*adf0*/  LDL.LU R60, [R1+0x540] ;  /* 0x00054000013c7983 */ /* 0x000ea20000300800 */
[----:B-1----:R-:W-:-:S05]  /*ae00*/  IMAD.SHL.U32 R8, R21, 0x4, RZ ;  /* 0x0000000415087824 */ /* 0x002fca00078e00ff */
[----:B------:R1:W-:Y:S04]  /*ae10*/  STL [R1+0x324], R8 ;  /* 0x0003240801007387 */ /* 0x0003e80000100800 */
[----:B------:R-:W-:Y:S01]  /*ae20*/  STL [R1+0x320], R17 ;  /* 0x0003201101007387 */ /* 0x000fe20000100800 */
[----:B----4-:R-:W-:-:S03]  /*ae30*/  SHF.L.U64.HI R9, R23, 0x2, R61 ;  /* 0x0000000217097819 */ /* 0x010fc6000001023d */
[----:B------:R-:W4:Y:S01]  /*ae40*/  LDL.LU R61, [R1+0x53c] ;  /* 0x00053c00013d7983 */ /* 0x000f220000300800 */
[----:B-1----:R-:W-:-:S05]  /*ae50*/  IMAD.SHL.U32 R8, R22, 0x4, RZ ;  /* 0x0000000416087824 */ /* 0x002fca00078e00ff */
[----:B------:R1:W-:Y:S04]  /*ae60*/  STL [R1+0x31c], R8 ;  /* 0x00031c0801007387 */ /* 0x0003e80000100800 */
[----:B------:R2:W-:Y:S01]  /*ae70*/  STL [R1+0x318], R9 ;  /* 0x0003180901007387 */ /* 0x0005e20000100800 */
[----:B-1----:R-:W-:Y:S01]  /*ae80*/  IMAD.SHL.U32 R8, R23, 0x4, RZ ;  /* 0x0000000417087824 */ /* 0x002fe200078e00ff */
[----:B---3--:R-:W-:Y:S02]  /*ae90*/  SHF.L.U64.HI R17, R59, 0x2, R62 ;  /* 0x000000023b117819 */ /* 0x008fe4000001023e */
        /* <DEDUP_REMOVED lines=13> */
[----:B-1----:R-:W-:Y:S02]  /*af70*/  SHF.L.U32 R8, R61, 0x2, RZ ;  /* 0x000000023d087819 */ /* 0x002fe400000006ff */
        /* <DEDUP_REMOVED lines=15> */
[C---:B---3--:R-:W-:Y:S02]  /*b070*/  SHF.L.U64.HI R17, R65.reuse, 0x2, R69 ;  /* 0x0000000241117819 */ /* 0x048fe40000010245 */
[----:B------:R-:W3:Y:S04]  /*b080*/  LDL.LU R69, [R1+0x520] ;  /* 0x0005200001457983 */ /* 0x000ee80000300800 */
[----:B------:R1:W-:Y:S04]  /*b090*/  STL [R1+0x2e4], R8 ;  /* 0x0002e40801007387 */ /* 0x0003e80000100800 */
[----:B------:R-:W-:Y:S01]  /*b0a0*/  STL [R1+0x2e0], R17 ;  /* 0x0002e01101007387 */ /* 0x000fe20000100800 */
[----:B--2---:R-:W-:Y:S01]  /*b0b0*/  SHF.L.U64.HI R9, R66, 0x2, R68 ;  /* 0x0000000242097819 */ /* 0x004fe20000010244 */
[----:B-1----:R-:W-:-:S02]  /*b0c0*/  IMAD.SHL.U32 R8, R65, 0x4, RZ ;  /* 0x0000000441087824 */ /* 0x002fc400078e00ff */
[----:B------:R-:W2:Y:S04]  /*b0d0*/  LDL.LU R68, [R1+0x51c] ;  /* 0x00051c0001447983 */ /* 0x000ea80000300800 */
[----:B------:R1:W-:Y:S04]  /*b0e0*/  STL [R1+0x2dc], R8 ;  /* 0x0002dc0801007387 */ /* 0x0003e80000100800 */
[----:B------:R-:W2:Y:S01]  /*b0f0*/  LDL.LU R20, [R1+0x170] ;  /* 0x0001700001147983 */ /* 0x000ea20000300800 */
[----:B-1----:R-:W-:-:S03]  /*b100*/  IMAD.SHL.U32 R8, R66, 0x4, RZ ;  /* 0x0000000442087824 */ /* 0x002fc600078e00ff */
[----:B------:R4:W-:Y:S04]  /*b110*/  STL [R1+0x2d8], R9 ;  /* 0x0002d80901007387 */ /* 0x0009e80000100800 */
[----:B------:R-:W2:Y:S04]  /*b120*/  LDL.LU R17, [R1+0x174] ;  /* 0x0001740001117983 */ /* 0x000ea80000300800 */
[----:B------:R1:W-:Y:S01]  /*b130*/  STL [R1+0x2d4], R8 ;  /* 0x0002d40801007387 */ /* 0x0003e20000100800 */
[----:B----4-:R-:W-:-:S03]  /*b140*/  SHF.L.U64.HI R9, R67, 0x2, R70 ;  /* 0x0000000243097819 */ /* 0x010fc60000010246 */
[----:B------:R-:W4:Y:S01]  /*b150*/  LDL.LU R70, [R1+0x518] ;  /* 0x0005180001467983 */ /* 0x000f220000300800 */
[----:B------:R-:W-:-:S03]  /*b160*/  SHF.L.U32 R21, R67, 0x2, RZ ;  /* 0x0000000243157819 */ /* 0x000fc600000006ff */
[----:B-1----:R-:W4:Y:S04]  /*b170*/  LDL.LU R8, [R1+0x178] ;  /* 0x0001780001087983 */ /* 0x002f280000300800 */
[----:B------:R1:W-:Y:S04]  /*b180*/  STL [R1+0x2d0], R9 ;  /* 0x0002d00901007387 */ /* 0x0003e80000100800 */
[----:B-1----:R-:W4:Y:S04]  /*b190*/  LDL.LU R9, [R1+0x17c] ;  /* 0x00017c0001097983 */ /* 0x002f280000300800 */
[----:B------:R1:W-:Y:S01]  /*b1a0*/  STL [R1+0x2cc], R21 ;  /* 0x0002cc1501007387 */ /* 0x0003e20000100800 */
[----:B---3--:R-:W-:-:S02]  /*b1b0*/  SHF.L.U64.HI R22, R69, 0x2, R72 ;  /* 0x0000000245167819 */ /* 0x008fc40000010248 */
[C---:B--2---:R-:W-:Y:S02]  /*b1c0*/  SHF.L.U64.HI R23, R68.reuse, 0x2, R71 ;  /* 0x0000000244177819 */ /* 0x044fe40000010247 */
[----:B------:R-:W2:Y:S01]  /*b1d0*/  LDL.LU R71, [R1+0x514] ;  /* 0x0005140001477983 */ /* 0x000ea20000300800 */
[----:B-1----:R-:W-:-:S03]  /*b1e0*/  IMAD.SHL.U32 R21, R68, 0x4, RZ ;  /* 0x0000000444157824 */ /* 0x002fc600078e00ff */
[----:B------:R4:W-:Y:S04]  /*b1f0*/  STL [R1+0x2c8], R23 ;  /* 0x0002c81701007387 */ /* 0x0009e80000100800 */
[----:B------:R-:W3:Y:S04]  /*b200*/  LDL.LU R72, [R1+0x510] ;  /* 0x0005100001487983 */ /* 0x000ee80000300800 */
        /* <DEDUP_REMOVED lines=8> */
[----:B--2---:R-:W-:Y:S02]  /*b290*/  SHF.L.U64.HI R22, R71, 0x2, R74 ;  /* 0x0000000247167819 */ /* 0x004fe4000001024a */
[----:B------:R-:W2:Y:S04]  /*b2a0*/  LDL.LU R74, [R1+0x508] ;  /* 0x00050800014a7983 */ /* 0x000ea80000300800 */
[----:B------:R1:W-:Y:S01]  /*b2b0*/  STL [R1+0x2b4], R21 ;  /* 0x0002b41501007387 */ /* 0x0003e20000100800 */
[----:B---3--:R-:W-:-:S03]  /*b2c0*/  SHF.L.U64.HI R23, R72, 0x2, R75 ;  /* 0x0000000248177819 */ /* 0x008fc6000001024b */
[----:B------:R4:W-:Y:S04]  /*b2d0*/  STL [R1+0x2b0], R22 ;  /* 0x0002b01601007387 */ /* 0x0009e80000100800 */
[----:B------:R-:W3:Y:S01]  /*b2e0*/  LDL.LU R75, [R1+0x504] ;  /* 0x00050400014b7983 */ /* 0x000ee20000300800 */
        /* <DEDUP_REMOVED lines=9> */
[----:B--2---:R-:W-:Y:S02]  /*b380*/  SHF.L.U64.HI R23, R74, 0x2, R77 ;  /* 0x000000024a177819 */ /* 0x004fe4000001024d */
[----:B------:R-:W2:Y:S04]  /*b390*/  LDL.LU R77, [R1+0x4fc] ;  /* 0x0004fc00014d7983 */ /* 0x000ea80000300800 */
[----:B------:R1:W-:Y:S04]  /*b3a0*/  STL [R1+0x29c], R21 ;  /* 0x00029c1501007387 */ /* 0x0003e80000100800 */
[----:B------:R4:W-:Y:S01]  /*b3b0*/  STL [R1+0x298], R23 ;  /* 0x0002981701007387 */ /* 0x0009e20000100800 */
[----:B---3--:R-:W-:-:S03]  /*b3c0*/  SHF.L.U64.HI R22, R75, 0x2, R78 ;  /* 0x000000024b167819 */ /* 0x008fc6000001024e */
        /* <DEDUP_REMOVED lines=12> */
[----:B------:R1:W-:Y:S04]  /*b490*/  STL [R1+0x284], R21 ;  /* 0x0002841501007387 */ /* 0x0003e80000100800 */
[----:B------:R-:W-:Y:S01]  /*b4a0*/  STL [R1+0x280], R22 ;  /* 0x0002801601007387 */ /* 0x000fe20000100800 */
[----:B---3--:R-:W-:-:S03]  /*b4b0*/  SHF.L.U64.HI R23, R78, 0x2, R81 ;  /* 0x000000024e177819 */ /* 0x008fc60000010251 */
[----:B------:R-:W3:Y:S01]  /*b4c0*/  LDL.LU R81, [R1+0x4ec] ;  /* 0x0004ec0001517983 */ /* 0x000ee20000300800 */
[----:B-1----:R-:W-:-:S05]  /*b4d0*/  IMAD.SHL.U32 R21, R77, 0x4, RZ ;  /* 0x000000044d157824 */ /* 0x002fca00078e00ff */
[----:B------:R4:W-:Y:S04]  /*b4e0*/  STL [R1+0x27c], R21 ;  /* 0x00027c1501007387 */ /* 0x0009e80000100800 */
[----:B------:R1:W-:Y:S01]  /*b4f0*/  STL [R1+0x278], R23 ;  /* 0x0002781701007387 */ /* 0x0003e20000100800 */
[----:B----4-:R-:W-:-:S03]  /*b500*/  SHF.L.U64.HI R21, R79, 0x2, R83 ;  /* 0x000000024f157819 */ /* 0x010fc60000010253 */
[----:B------:R-:W4:Y:S01]  /*b510*/  LDL.LU R83, [R1+0x4e8] ;  /* 0x0004e80001537983 */ /* 0x000f220000300800 */
[----:B------:R-:W-:Y:S01]  /*b520*/  IMAD.SHL.U32 R22, R78, 0x4, RZ ;  /* 0x000000044e167824 */ /* 0x000fe200078e00ff */
[----:B-1----:R-:W-:-:S04]  /*b530*/  SHF.L.U32 R23, R79, 0x2, RZ ;  /* 0x000000024f177819 */ /* 0x002fc800000006ff */
[----:B------:R2:W-:Y:S04]  /*b540*/  STL [R1+0x274], R22 ;  /* 0x0002741601007387 */ /* 0x0005e80000100800 */
[----:B------:R1:W-:Y:S01]  /*b550*/  STL [R1+0x270], R21 ;  /* 0x0002701501007387 */ /* 0x0003e20000100800 */
[----:B------:R-:W-:-:S03]  /*b560*/  SHF.L.U64.HI R8, R82, 0x2, R8 ;  /* 0x0000000252087819 */ /* 0x000fc60000010208 */
[----:B------:R-:W-:Y:S01]  /*b570*/  STL [R1+0x26c], R23 ;  /* 0x00026c1701007387 */ /* 0x000fe20000100800 */
[C---:B--2---:R-:W-:Y:S01]  /*b580*/  SHF.L.U64.HI R22, R80.reuse, 0x2, R20 ;  /* 0x0000000250167819 */ /* 0x044fe20000010214 */
[----:B-1----:R-:W-:-:S04]  /*b590*/  IMAD.SHL.U32 R21, R80, 0x4, RZ ;  /* 0x0000000450157824 */ /* 0x002fc800078e00ff */
[----:B------:R-:W-:Y:S01]  /*b5a0*/  STL [R1+0x268], R22 ;  /* 0x0002681601007387 */ /* 0x000fe20000100800 */
[C---:B---3--:R-:W-:Y:S01]  /*b5b0*/  SHF.L.U64.HI R20, R81.reuse, 0x2, R17 ;  /* 0x0000000251147819 */ /* 0x048fe20000010211 */
[----:B------:R-:W-:Y:S02]  /*b5c0*/  IMAD.SHL.U32 R17, R81, 0x4, RZ ;  /* 0x0000000451117824 */ /* 0x000fe400078e00ff */
[----:B------:R-:W-:Y:S04]  /*b5d0*/  STL [R1+0x264], R21 ;  /* 0x0002641501007387 */ /* 0x000fe80000100800 */
[----:B------:R1:W-:Y:S04]  /*b5e0*/  STL [R1+0x260], R20 ;  /* 0x0002601401007387 */ /* 0x0003e80000100800 */
[----:B------:R4:W-:Y:S01]  /*b5f0*/  STL [R1+0x25c], R17 ;  /* 0x00025c1101007387 */ /* 0x0009e20000100800 */
[----:B-1----:R-:W-:-:S03]  /*b600*/  IMAD.SHL.U32 R20, R82, 0x4, RZ ;  /* 0x0000000452147824 */ /* 0x002fc600078e00ff */
[----:B------:R1:W-:Y:S01]  /*b610*/  STL [R1+0x258], R8 ;  /* 0x0002580801007387 */ /* 0x0003e20000100800 */
[----:B----4-:R-:W-:-:S03]  /*b620*/  SHF.L.U64.HI R17, R83, 0x2, R9 ;  /* 0x0000000253117819 */ /* 0x010fc60000010209 */
[----:B------:R-:W-:Y:S01]  /*b630*/  STL [R1+0x254], R20 ;  /* 0x0002541401007387 */ /* 0x000fe20000100800 */
[----:B------:R-:W-:-:S03]  /*b640*/  SHF.L.U64.HI R9, R84, 0x2, R87 ;  /* 0x0000000254097819 */ /* 0x000fc60000010257 */
[----:B------:R2:W-:Y:S01]  /*b650*/  STL [R1+0x250], R17 ;  /* 0x0002501101007387 */ /* 0x0005e20000100800 */
[----:B-1----:R-:W-:-:S03]  /*b660*/  IMAD.SHL.U32 R8, R83, 0x4, RZ ;  /* 0x0000000453087824 */ /* 0x002fc600078e00ff */
[----:B------:R-:W3:Y:S04]  /*b670*/  LDL.LU R87, [R1+0x4e4] ;  /* 0x0004e40001577983 */ /* 0x000ee80000300800 */
[----:B------:R1:W-:Y:S01]  /*b680*/  STL [R1+0x24c], R8 ;  /* 0x00024c0801007387 */ /* 0x0003e20000100800 */
[----:B--2---:R-:W-:-:S03]  /*b690*/  SHF.L.U64.HI R17, R85, 0x2, R216 ;  /* 0x0000000255117819 */ /* 0x004fc600000102d8 */
[----:B------:R2:W-:Y:S04]  /*b6a0*/  STL [R1+0x248], R9 ;  /* 0x0002480901007387 */ /* 0x0005e80000100800 */
[----:B------:R-:W4:Y:S01]  /*b6b0*/  LDL.LU R216, [R1+0x4e0] ;  /* 0x0004e00001d87983 */ /* 0x000f220000300800 */
[----:B-1----:R-:W-:Y:S01]  /*b6c0*/  IMAD.SHL.U32 R8, R84, 0x4, RZ ;  /* 0x0000000454087824 */ /* 0x002fe200078e00ff */
[----:B--2---:R-:W-:-:S04]  /*b6d0*/  SHF.L.U64.HI R9, R86, 0x2, R217 ;  /* 0x0000000256097819 */ /* 0x004fc800000102d9 */
[----:B------:R1:W-:Y:S04]  /*b6e0*/  STL [R1+0x244], R8 ;  /* 0x0002440801007387 */ /* 0x0003e80000100800 */
[----:B------:R-:W-:Y:S04]  /*b6f0*/  STL [R1+0x240], R17 ;  /* 0x0002401101007387 */ /* 0x000fe80000100800 */
[----:B------:R-:W2:Y:S01]  /*b700*/  LDL.LU R217, [R1+0x4dc] ;  /* 0x0004dc0001d97983 */ /* 0x000ea20000300800 */
[----:B-1----:R-:W-:-:S05]  /*b710*/  SHF.L.U32 R8, R85, 0x2, RZ ;  /* 0x0000000255087819 */ /* 0x002fca00000006ff */
[----:B------:R1:W-:Y:S04]  /*b720*/  STL [R1+0x23c], R8 ;  /* 0x00023c0801007387 */ /* 0x0003e80000100800 */
[----:B------:R4:W-:Y:S01]  /*b730*/  STL [R1+0x238], R9 ;  /* 0x0002380901007387 */ /* 0x0009e20000100800 */
[----:B-1----:R-:W-:Y:S01]  /*b740*/  IMAD.SHL.U32 R8, R86, 0x4, RZ ;  /* 0x0000000456087824 */ /* 0x002fe200078e00ff */
[----:B---3--:R-:W-:Y:S02]  /*b750*/  SHF.L.U64.HI R17, R87, 0x2, R218 ;  /* 0x0000000257117819 */ /* 0x008fe400000102da */
[----:B------:R-:W3:Y:S04]  /*b760*/  LDL.LU R218, [R1+0x4d8] ;  /* 0x0004d80001da7983 */ /* 0x000ee80000300800 */
[----:B------:R1:W-:Y:S04]  /*b770*/  STL [R1+0x234], R8 ;  /* 0x0002340801007387 */ /* 0x0003e80000100800 */
[----:B------:R2:W-:Y:S01]  /*b780*/  STL [R1+0x230], R17 ;  /* 0x0002301101007387 */ /* 0x0005e20000100800 */
[----:B----4-:R-:W-:-:S03]  /*b790*/  SHF.L.U64.HI R9, R216, 0x2, R219 ;  /* 0x00000002d8097819 */ /* 0x010fc600000102db */
[----:B------:R-:W4:Y:S01]  /*b7a0*/  LDL.LU R219, [R1+0x4d4] ;  /* 0x0004d40001db7983 */ /* 0x000f220000300800 */
[----:B-1----:R-:W-:-:S05]  /*b7b0*/  IMAD.SHL.U32 R8, R87, 0x4, RZ ;  /* 0x0000000457087824 */ /* 0x002fca00078e00ff */
[----:B------:R1:W-:Y:S04]  /*b7c0*/  STL [R1+0x22c], R8 ;  /* 0x00022c0801007387 */ /* 0x0003e80000100800 */
[----:B------:R-:W-:Y:S01]  /*b7d0*/  STL [R1+0x228], R9 ;  /* 0x0002280901007387 */ /* 0x000fe20000100800 */
[----:B--2---:R-:W-:-:S03]  /*b7e0*/  SHF.L.U64.HI R17, R217, 0x2, R220 ;  /* 0x00000002d9117819 */ /* 0x004fc600000102dc */
[----:B------:R-:W2:Y:S01]  /*b7f0*/  LDL.LU R220, [R1+0x4d0] ;  /* 0x0004d00001dc7983 */ /* 0x000ea20000300800 */
        /* <DEDUP_REMOVED lines=87> */
[----:B------:R1:W-:Y:S01]  /*bd70*/  STL [R1+0x198], R9 ;  /* 0x0001980901007387 */ /* 0x0003e20000100800 */
[----:B--2---:R-:W-:-:S03]  /*bd80*/  SHF.L.U64.HI R17, R235, 0x2, R238 ;  /* 0x00000002eb117819 */ /* 0x004fc600000102ee */
[----:B------:R-:W2:Y:S01]  /*bd90*/  LDL.LU R238, [R1+0x488] ;  /* 0x0004880001ee7983 */ /* 0x000ea20000300800 */
[----:B-1----:R-:W-:-:S05]  /*bda0*/  IMAD.SHL.U32 R8, R234, 0x4, RZ ;  /* 0x00000004ea087824 */ /* 0x002fca00078e00ff */
[----:B------:R1:W-:Y:S04]  /*bdb0*/  STL [R1+0x194], R8 ;  /* 0x0001940801007387 */ /* 0x0003e80000100800 */
[----:B------:R-:W2:Y:S01]  /*bdc0*/  LDL.LU R9, [R1+0x394] ;  /* 0x0003940001097983 */ /* 0x000ea20000300800 */
[----:B-1----:R-:W-:-:S03]  /*bdd0*/  IMAD.SHL.U32 R8, R235, 0x4, RZ ;  /* 0x00000004eb087824 */ /* 0x002fc600078e00ff */
[----:B------:R4:W-:Y:S04]  /*bde0*/  STL [R1+0x190], R17 ;  /* 0x0001901101007387 */ /* 0x0009e80000100800 */
[----:B------:R1:W-:Y:S01]  /*bdf0*/  STL [R1+0x18c], R8 ;  /* 0x00018c0801007387 */ /* 0x0003e20000100800 */
[----:B---3--:R-:W-:-:S03]  /*be00*/  SHF.L.U64.HI R20, R236, 0x2, R239 ;  /* 0x00000002ec147819 */ /* 0x008fc600000102ef */
[----:B------:R-:W3:Y:S04]  /*be10*/  LDL.LU R239, [R1+0x484] ;  /* 0x0004840001ef7983 */ /* 0x000ee80000300800 */
[----:B------:R1:W-:Y:S01]  /*be20*/  STL [R1+0x188], R20 ;  /* 0x0001881401007387 */ /* 0x0003e20000100800 */
[----:B----4-:R-:W-:-:S03]  /*be30*/  SHF.L.U64.HI R17, R237, 0x2, R240 ;  /* 0x00000002ed117819 */ /* 0x010fc600000102f0 */
[----:B------:R-:W4:Y:S01]  /*be40*/  LDL.LU R240, [R1+0x480] ;  /* 0x0004800001f07983 */ /* 0x000f220000300800 */
[----:B-1----:R-:W-:-:S05]  /*be50*/  IMAD.SHL.U32 R8, R236, 0x4, RZ ;  /* 0x00000004ec087824 */ /* 0x002fca00078e00ff */
[----:B------:R1:W-:Y:S04]  /*be60*/  STL [R1+0x184], R8 ;  /* 0x0001840801007387 */ /* 0x0003e80000100800 */
[----:B------:R-:W4:Y:S01]  /*be70*/  LDL.LU R20, [R1+0x3a0] ;  /* 0x0003a00001147983 */ /* 0x000f220000300800 */
[----:B-1----:R-:W-:-:S03]  /*be80*/  SHF.L.U32 R8, R237, 0x2, RZ ;  /* 0x00000002ed087819 */ /* 0x002fc600000006ff */
[----:B------:R1:W-:Y:S01]  /*be90*/  STL [R1+0x180], R17 ;  /* 0x0001801101007387 */ /* 0x0003e20000100800 */
[----:B--2---:R-:W-:-:S03]  /*bea0*/  SHF.L.U64.HI R22, R238, 0x2, R241 ;  /* 0x00000002ee167819 */ /* 0x004fc600000102f1 */
[----:B-1----:R-:W2:Y:S04]  /*beb0*/  LDL.LU R17, [R1+0x3a4] ;  /* 0x0003a40001117983 */ /* 0x002ea80000300800 */
[----:B------:R1:W-:Y:S04]  /*bec0*/  STL [R1+0x17c], R8 ;  /* 0x00017c0801007387 */ /* 0x0003e80000100800 */
[----:B------:R-:W2:Y:S04]  /*bed0*/  LDL.LU R241, [R1+0x47c] ;  /* 0x00047c0001f17983 */ /* 0x000ea80000300800 */
[----:B------:R4:W-:Y:S01]  /*bee0*/  STL [R1+0x178], R22 ;  /* 0x0001781601007387 */ /* 0x0009e20000100800 */
[----:B-1----:R-:W-:Y:S01]  /*bef0*/  IMAD.SHL.U32 R8, R238, 0x4, RZ ;  /* 0x00000004ee087824 */ /* 0x002fe200078e00ff */
[----:B---3--:R-:W-:-:S02]  /*bf00*/  SHF.L.U64.HI R21, R239, 0x2, R242 ;  /* 0x00000002ef157819 */ /* 0x008fc400000102f2 */
        /* <DEDUP_REMOVED lines=47> */
[----:B------:R-:W-:Y:S01]  /*c200*/  STL [R1+0x128], R22 ;  /* 0x0001281601007387 */ /* 0x000fe20000100800 */
[----:B----4-:R-:W-:-:S03]  /*c210*/  SHF.L.U64.HI R21, R249, 0x2, R252 ;  /* 0x00000002f9157819 */ /* 0x010fc600000102fc */
[----:B------:R-:W4:Y:S01]  /*c220*/  LDL.LU R252, [R1+0x450] ;  /* 0x0004500001fc7983 */ /* 0x000f220000300800 */
[----:B-1----:R-:W-:-:S05]  /*c230*/  IMAD.SHL.U32 R8, R248, 0x4, RZ ;  /* 0x00000004f8087824 */ /* 0x002fca00078e00ff */
[----:B------:R1:W-:Y:S04]  /*c240*/  STL [R1+0x124], R8 ;  /* 0x0001240801007387 */ /* 0x0003e80000100800 */
[----:B------:R-:W-:Y:S01]  /*c250*/  STL [R1+0x120], R21 ;  /* 0x0001201501007387 */ /* 0x000fe20000100800 */
[----:B-1----:R-:W-:-:S05]  /*c260*/  SHF.L.U32 R8, R249, 0x2, RZ ;  /* 0x00000002f9087819 */ /* 0x002fca00000006ff */
[----:B------:R1:W-:Y:S04]  /*c270*/  STL [R1+0x11c], R8 ;  /* 0x00011c0801007387 */ /* 0x0003e80000100800 */
[----:B-1----:R-:W4:Y:S01]  /*c280*/  LDL.LU R8, [R1+0x3a8] ;  /* 0x0003a80001087983 */ /* 0x002f220000300800 */
[----:B--2---:R-:W-:-:S05]  /*c290*/  SHF.L.U64.HI R9, R250, 0x2, R9 ;  /* 0x00000002fa097819 */ /* 0x004fca0000010209 */
[----:B------:R1:W-:Y:S04]  /*c2a0*/  STL [R1+0x118], R9 ;  /* 0x0001180901007387 */ /* 0x0003e80000100800 */
[----:B-1----:R-:W2:Y:S01]  /*c2b0*/  LDL R9, [R1+0x34c] ;  /* 0x00034c0001097983 */ /* 0x002ea20000100800 */
[----:B------:R-:W-:-:S05]  /*c2c0*/  IMAD.SHL.U32 R21, R250, 0x4, RZ ;  /* 0x00000004fa157824 */ /* 0x000fca00078e00ff */
[----:B------:R1:W-:Y:S01]  /*c2d0*/  STL [R1+0x114], R21 ;  /* 0x0001141501007387 */ /* 0x0003e20000100800 */
[C---:B---3--:R-:W-:Y:S01]  /*c2e0*/  SHF.L.U64.HI R22, R251.reuse, 0x2, R20 ;  /* 0x00000002fb167819 */ /* 0x048fe20000010214 */
[----:B-1----:R-:W-:-:S04]  /*c2f0*/  IMAD.SHL.U32 R21, R251, 0x4, RZ ;  /* 0x00000004fb157824 */ /* 0x002fc800078e00ff */
[----:B------:R1:W-:Y:S04]  /*c300*/  STL [R1+0x110], R22 ;  /* 0x0001101601007387 */ /* 0x0003e80000100800 */
[----:B------:R3:W-:Y:S01]  /*c310*/  STL [R1+0x10c], R21 ;  /* 0x00010c1501007387 */ /* 0x0007e20000100800 */
[C---:B----4-:R-:W-:Y:S01]  /*c320*/  SHF.L.U64.HI R20, R252.reuse, 0x2, R17 ;  /* 0x00000002fc147819 */ /* 0x050fe20000010211 */
[----:B------:R-:W-:Y:S02]  /*c330*/  IMAD.SHL.U32 R17, R252, 0x4, RZ ;  /* 0x00000004fc117824 */ /* 0x000fe400078e00ff */
[----:B------:R-:W4:Y:S04]  /*c340*/  LDL.LU R81, [R1+0x3ac] ;  /* 0x0003ac0001517983 */ /* 0x000f280000300800 */
[----:B------:R3:W-:Y:S04]  /*c350*/  STL [R1+0x108], R20 ;  /* 0x0001081401007387 */ /* 0x0007e80000100800 */
[----:B------:R-:W4:Y:S04]  /*c360*/  LDL R80, [R1+0x350] ;  /* 0x0003500001507983 */ /* 0x000f280000100800 */
[----:B------:R3:W-:Y:S04]  /*c370*/  STL [R1+0x104], R17 ;  /* 0x0001041101007387 */ /* 0x0007e80000100800 */
[----:B------:R-:W4:Y:S04]  /*c380*/  LDL.LU R79, [R1+0x3b0] ;  /* 0x0003b000014f7983 */ /* 0x000f280000300800 */
[----:B------:R-:W4:Y:S04]  /*c390*/  LDL R78, [R1+0x35c] ;  /* 0x00035c00014e7983 */ /* 0x000f280000100800 */
[----:B------:R-:W4:Y:S04]  /*c3a0*/  LDL.LU R77, [R1+0x3b4] ;  /* 0x0003b400014d7983 */ /* 0x000f280000300800 */
        /* <DEDUP_REMOVED lines=13> */
[----:B------:R-:W4:Y:S01]  /*c480*/  LDL.LU R63, [R1+0x3d0] ;  /* 0x0003d000013f7983 */ /* 0x000f220000300800 */
[----:B--2---:R-:W-:-:S03]  /*c490*/  SHF.L.U64.HI R8, R9, 0x2, R8 ;  /* 0x0000000209087819 */ /* 0x004fc60000010208 */
[----:B------:R-:W2:Y:S04]  /*c4a0*/  LDL.LU R62, [R1+0x37c] ;  /* 0x00037c00013e7983 */ /* 0x000ea80000300800 */
[----:B------:R-:W2:Y:S04]  /*c4b0*/  LDL.LU R61, [R1+0x3d4] ;  /* 0x0003d400013d7983 */ /* 0x000ea80000300800 */
[----:B------:R-:W2:Y:S04]  /*c4c0*/  LDL.LU R60, [R1+0x380] ;  /* 0x00038000013c7983 */ /* 0x000ea80000300800 */
[----:B------:R-:W4:Y:S04]  /*c4d0*/  LDL.LU R59, [R1+0x3d8] ;  /* 0x0003d800013b7983 */ /* 0x000f280000300800 */
[----:B------:R-:W4:Y:S04]  /*c4e0*/  LDL.LU R23, [R1+0x384] ;  /* 0x0003840001177983 */ /* 0x000f280000300800 */
[----:B-1----:R-:W2:Y:S04]  /*c4f0*/  LDL.LU R22, [R1+0x3dc] ;  /* 0x0003dc0001167983 */ /* 0x002ea80000300800 */
[----:B---3--:R-:W2:Y:S04]  /*c500*/  LDL.LU R21, [R1+0x388] ;  /* 0x0003880001157983 */ /* 0x008ea80000300800 */
[----:B------:R-:W3:Y:S04]  /*c510*/  LDL.LU R20, [R1+0x38c] ;  /* 0x00038c0001147983 */ /* 0x000ee80000300800 */
[----:B------:R1:W-:Y:S04]  /*c520*/  STL [R1+0x100], R8 ;  /* 0x0001000801007387 */ /* 0x0003e80000100800 */
[----:B------:R-:W4:Y:S01]  /*c530*/  LDL.LU R17, [R1+0x3e4] ;  /* 0x0003e40001117983 */ /* 0x000f220000300800 */
[----:B------:R-:W-:-:S02]  /*c540*/  IMAD.X R11, R14, 0x1, R29, P5 ;  /* 0x000000010e0b7824 */ /* 0x000fc400028e061d */
[----:B------:R-:W-:Y:S01]  /*c550*/  IMAD.SHL.U32 R252, R9, 0x4, RZ ;  /* 0x0000000409fc7824 */ /* 0x000fe200078e00ff */
[----:B-1----:R-:W2:Y:S01]  /*c560*/  LDL.LU R8, [R1+0x3e8] ;  /* 0x0003e80001087983 */ /* 0x002ea20000300800 */
[----:B------:R-:W-:-:S03]  /*c570*/  IMAD.SHL.U32 R222, R13, 0x4, RZ ;  /* 0x000000040dde7824 */ /* 0x000fc600078e00ff */
[----:B------:R-:W2:Y:S01]  /*c580*/  LDL.LU R9, [R1+0x390] ;  /* 0x0003900001097983 */ /* 0x000ea20000300800 */
[----:B------:R-:W-:Y:S02]  /*c590*/  SHF.L.U64.HI R219, R19, 0x2, R11 ;  /* 0x0000000213db7819 */ /* 0x000fe4000001020b */
[----:B---3--:R-:W-:Y:S02]  /*c5a0*/  SHF.L.U64.HI R225, R20, 0x2, R16 ;  /* 0x0000000214e17819 */ /* 0x008fe40000010210 */
[----:B------:R-:W3:Y:S01]  /*c5b0*/  LDL.LU R16, [R1+0x44c] ;  /* 0x00044c0001107983 */ /* 0x000ee20000300800 */
[----:B----4-:R-:W-:-:S03]  /*c5c0*/  SHF.L.U64.HI R223, R13, 0x2, R17 ;  /* 0x000000020ddf7819 */ /* 0x010fc60000010211 */
[----:B------:R-:W4:Y:S04]  /*c5d0*/  LDL.LU R13, [R1+0x448] ;  /* 0x00044800010d7983 */ /* 0x000f280000300800 */
[----:B------:R-:W4:Y:S01]  /*c5e0*/  LDL.LU R11, [R1+0x444] ;  /* 0x00044400010b7983 */ /* 0x000f220000300800 */
[----:B------:R-:W-:Y:S02]  /*c5f0*/  IMAD.X R15, R14, 0x1, R27, P1 ;  /* 0x000000010e0f7824 */ /* 0x000fe400008e061b */
[----:B------:R-:W-:Y:S01]  /*c600*/  IMAD.SHL.U32 R218, R19, 0x4, RZ ;  /* 0x0000000413da7824 */ /* 0x000fe200078e00ff */
[C---:B------:R-:W-:Y:S01]  /*c610*/  SHF.L.U64.HI R229, R23.reuse, 0x2, R59 ;  /* 0x0000000217e57819 */ /* 0x040fe2000001023b */
[----:B------:R1:W5:Y:S01]  /*c620*/  LDL.LU R19, [R1+0x440] ;  /* 0x0004400001137983 */ /* 0x0003620000300800 */
[----:B------:R-:W-:Y:S01]  /*c630*/  IMAD.SHL.U32 R228, R23, 0x4, RZ ;  /* 0x0000000417e47824 */ /* 0x000fe200078e00ff */
[C---:B--2---:R-:W-:Y:S01]  /*c640*/  SHF.L.U64.HI R227, R21.reuse, 0x2, R22 ;  /* 0x0000000215e37819 */ /* 0x044fe20000010216 */
[----:B------:R-:W-:Y:S01]  /*c650*/  IMAD.SHL.U32 R226, R21, 0x4, RZ ;  /* 0x0000000415e27824 */ /* 0x000fe200078e00ff */
[----:B------:R-:W-:-:S02]  /*c660*/  SHF.L.U32 R224, R20, 0x2, RZ ;  /* 0x0000000214e07819 */ /* 0x000fc400000006ff */
[C---:B---3--:R-:W-:Y:S01]  /*c670*/  SHF.L.U64.HI R217, R16.reuse, 0x2, R18 ;  /* 0x0000000210d97819 */ /* 0x048fe20000010212 */
[----:B------:R-:W-:Y:S01]  /*c680*/  IMAD.SHL.U32 R216, R16, 0x4, RZ ;  /* 0x0000000410d87824 */ /* 0x000fe200078e00ff */
[----:B------:R1:W5:Y:S04]  /*c690*/  LDL.LU R18, [R1+0x43c] ;  /* 0x00043c0001127983 */ /* 0x0003680000300800 */
[----:B------:R1:W5:Y:S01]  /*c6a0*/  LDL.LU R16, [R1+0x438] ;  /* 0x0004380001107983 */ /* 0x0003620000300800 */
[C---:B----4-:R-:W-:Y:S01]  /*c6b0*/  SHF.L.U64.HI R23, R13.reuse, 0x2, R15 ;  /* 0x000000020d177819 */ /* 0x050fe2000001020f */
[----:B------:R-:W-:Y:S02]  /*c6c0*/  IMAD.SHL.U32 R22, R13, 0x4, RZ ;  /* 0x000000040d167824 */ /* 0x000fe400078e00ff */
[----:B------:R1:W5:Y:S01]  /*c6d0*/  LDL.LU R15, [R1+0x434] ;  /* 0x00043400010f7983 */ /* 0x0003620000300800 */
[----:B------:R-:W-:-:S03]  /*c6e0*/  SHF.L.U64.HI R21, R11, 0x2, R12 ;  /* 0x000000020b157819 */ /* 0x000fc6000001020c */
[----:B------:R1:W5:Y:S01]  /*c6f0*/  LDL.LU R13, [R1+0x430] ;  /* 0x00043000010d7983 */ /* 0x0003620000300800 */
[----:B------:R-:W-:-:S03]  /*c700*/  SHF.L.U32 R20, R11, 0x2, RZ ;  /* 0x000000020b147819 */ /* 0x000fc600000006ff */
[----:B------:R1:W5:Y:S04]  /*c710*/  LDL.LU R12, [R1+0x42c] ;  /* 0x00042c00010c7983 */ /* 0x0003680000300800 */
[----:B------:R1:W5:Y:S01]  /*c720*/  LDL.LU R11, [R1+0x428] ;  /* 0x00042800010b7983 */ /* 0x0003620000300800 */
[----:B------:R-:W-:Y:S02]  /*c730*/  SHF.R.S32.HI R26, RZ, 0x1f, R7 ;  /* 0x0000001fff1a7819 */ /* 0x000fe40000011407 */
[----:B------:R-:W-:Y:S02]  /*c740*/  SHF.R.S32.HI R28, RZ, 0x1f, R6 ;  /* 0x0000001fff1c7819 */ /* 0x000fe40000011406 */
[----:B------:R-:W-:Y:S02]  /*c750*/  SHF.R.S32.HI R30, RZ, 0x1f, R10 ;  /* 0x0000001fff1e7819 */ /* 0x000fe4000001140a */
[----:B------:R-:W-:Y:S01]  /*c760*/  LEA.HI R7, R26, R7, RZ, 0x5 ;  /* 0x000000071a077211 */ /* 0x000fe200078f28ff */
[----:B------:R-:W-:Y:S01]  /*c770*/  IMAD R29, R28, 0x14, RZ ;  /* 0x000000141c1d7824 */ /* 0x000fe200078e02ff */
[----:B------:R-:W-:Y:S01]  /*c780*/  SHF.L.U64.HI R221, R9, 0x2, R8 ;  /* 0x0000000209dd7819 */ /* 0x000fe20000010208 */
[----:B------:R-:W-:Y:S01]  /*c790*/  IMAD.WIDE.U32 R2, R6, 0x14, R2 ;  /* 0x0000001406027825 */ /* 0x000fe200078e0002 */
[----:B------:R-:W-:-:S02]  /*c7a0*/  SHF.R.S32.HI R8, RZ, 0x1f, R10 ;  /* 0x0000001fff087819 */ /* 0x000fc4000001140a */
[----:B------:R-:W-:Y:S01]  /*c7b0*/  SHF.R.S32.HI R17, RZ, 0x5, R7 ;  /* 0x00000005ff117819 */ /* 0x000fe20000011407 */
[----:B------:R-:W-:Y:S02]  /*c7c0*/  IMAD R27, R30, 0x14, RZ ;  /* 0x000000141e1b7824 */ /* 0x000fe400078e02ff */
[----:B------:R-:W-:Y:S01]  /*c7d0*/  IMAD.WIDE.U32 R24, R10, 0x14, R24 ;  /* 0x000000140a187825 */ /* 0x000fe200078e0018 */
[----:B------:R-:W-:-:S03]  /*c7e0*/  IADD3 R0, R3, R29, RZ ;  /* 0x0000001d03007210 */ /* 0x000fc60007ffe0ff */
[----:B------:R-:W-:Y:S02]  /*c7f0*/  VIADD R58, R58, 0xffffff60 ;  /* 0xffffff603a3a7836 */ /* 0x000fe40000000000 */
[----:B------:R-:W-:Y:S01]  /*c800*/  IMAD.SHL.U32 R220, R9, 0x4, RZ ;  /* 0x0000000409dc7824 */ /* 0x000fe200078e00ff */
[----:B------:R-:W-:Y:S01]  /*c810*/  SHF.R.S32.HI R9, RZ, 0x1f, R6 ;  /* 0x0000001fff097819 */ /* 0x000fe20000011406 */
[----:B------:R-:W-:Y:S01]  /*c820*/  IMAD.IADD R4, R25, 0x1, R27 ;  /* 0x0000000119047824 */ /* 0x000fe200078e021b */
[----:B------:R-:W-:Y:S01]  /*c830*/  SHF.L.U64.HI R251, R80, 0x2, R81 ;  /* 0x0000000250fb7819 */ /* 0x000fe20000010251 */
[----:B------:R-:W-:Y:S01]  /*c840*/  IMAD.MOV.U32 R5, RZ, RZ, R24 ;  /* 0x000000ffff057224 */ /* 0x000fe200078e0018 */
[C---:B------:R-:W-:Y:S01]  /*c850*/  SHF.L.U64.HI R249, R78.reuse, 0x2, R79 ;  /* 0x000000024ef97819 */ /* 0x040fe2000001024f */
[----:B------:R-:W-:Y:S01]  /*c860*/  IMAD.MOV.U32 R3, RZ, RZ, R58 ;  /* 0x000000ffff037224 */ /* 0x000fe200078e003a */
[----:B------:R-:W-:Y:S01]  /*c870*/  SHF.L.U32 R248, R78, 0x2, RZ ;  /* 0x000000024ef87819 */ /* 0x000fe200000006ff */
[----:B------:R-:W-:Y:S01]  /*c880*/  IMAD.SHL.U32 R250, R80, 0x4, RZ ;  /* 0x0000000450fa7824 */ /* 0x000fe200078e00ff */
[C---:B------:R-:W-:Y:S01]  /*c890*/  SHF.L.U64.HI R247, R76.reuse, 0x2, R77 ;  /* 0x000000024cf77819 */ /* 0x040fe2000001024d */
        /* <DEDUP_REMOVED lines=9> */
[----:B------:R-:W-:Y:S01]  /*c930*/  SHF.L.U64.HI R237, R66, 0x2, R67 ;  /* 0x0000000242ed7819 */ /* 0x000fe20000010243 */
[----:B------:R-:W-:Y:S01]  /*c940*/  IMAD.SHL.U32 R234, R64, 0x4, RZ ;  /* 0x0000000440ea7824 */ /* 0x000fe200078e00ff */
[----:B------:R-:W-:Y:S01]  /*c950*/  SHF.L.U32 R236, R66, 0x2, RZ ;  /* 0x0000000242ec7819 */ /* 0x000fe200000006ff */
[----:B------:R-:W-:Y:S01]  /*c960*/  IMAD.SHL.U32 R232, R62, 0x4, RZ ;  /* 0x000000043ee87824 */ /* 0x000fe200078e00ff */
[----:B------:R-:W-:Y:S01]  /*c970*/  SHF.L.U64.HI R235, R64, 0x2, R65 ;  /* 0x0000000240eb7819 */ /* 0x000fe20000010241 */
[----:B------:R-:W-:Y:S01]  /*c980*/  IMAD.SHL.U32 R230, R60, 0x4, RZ ;  /* 0x000000043ce67824 */ /* 0x000fe200078e00ff */
[----:B------:R-:W-:Y:S01]  /*c990*/  SHF.L.U64.HI R233, R62, 0x2, R63 ;  /* 0x000000023ee97819 */ /* 0x000fe2000001023f */
[----:B------:R-:W-:Y:S01]  /*c9a0*/  IMAD.MOV.U32 R14, RZ, RZ, RZ ;  /* 0x000000ffff0e7224 */ /* 0x000fe200078e00ff */
[----:B------:R-:W-:-:S02]  /*c9b0*/  SHF.L.U64.HI R231, R60, 0x2, R61 ;  /* 0x000000023ce77819 */ /* 0x000fc4000001023d */
[----:B------:R-:W-:Y:S02]  /*c9c0*/  CS2R R152, SRZ ;  /* 0x0000000000987805 */ /* 0x000fe4000001ff00 */
[----:B------:R-:W-:Y:S02]  /*c9d0*/  SHF.L.U64.HI R59, R10, 0x2, R8 ;  /* 0x000000020a3b7819 */ /* 0x000fe40000010208 */
[----:B------:R-:W-:Y:S02]  /*c9e0*/  CS2R R154, SRZ ;  /* 0x00000000009a7805 */ /* 0x000fe4000001ff00 */
[----:B------:R-:W-:Y:S02]  /*c9f0*/  CS2R R156, SRZ ;  /* 0x00000000009c7805 */ /* 0x000fe4000001ff00 */
[----:B------:R-:W-:Y:S02]  /*ca00*/  CS2R R158, SRZ ;  /* 0x00000000009e7805 */ /* 0x000fe4000001ff00 */
[----:B------:R-:W-:-:S02]  /*ca10*/  CS2R R160, SRZ ;  /* 0x0000000000a07805 */ /* 0x000fc4000001ff00 */
[----:B------:R-:W-:Y:S02]  /*ca20*/  CS2R R162, SRZ ;  /* 0x0000000000a27805 */ /* 0x000fe4000001ff00 */
[----:B------:R-:W-:Y:S02]  /*ca30*/  CS2R R164, SRZ ;  /* 0x0000000000a47805 */ /* 0x000fe4000001ff00 */
        /* <DEDUP_REMOVED lines=74> */
[----:B------:R-:W-:Y:S02]  /*cee0*/  SHF.L.U64.HI R8, R6, 0x2, R9 ;  /* 0x0000000206087819 */ /* 0x000fe40000010209 */
        /* <DEDUP_REMOVED lines=14> */
[----:B------:R-:W-:Y:S01]  /*cfd0*/  CS2R R86, SRZ ;  /* 0x0000000000567805 */ /* 0x000fe2000001ff00 */
[----:B------:R-:W-:Y:S01]  /*cfe0*/  VIADD R7, R17, 0xfffffffb ;  /* 0xfffffffb11077836 */ /* 0x000fe20000000000 */
[----:B------:R-:W-:Y:S01]  /*cff0*/  UMOV UR14, 0x4 ;  /* 0x00000004000e7882 */ /* 0x000fe20000000000 */
[----:B-1----:R-:W-:-:S05]  /*d000*/  UMOV UR13, 0xffffffff ;  /* 0xffffffff000d7882 */ /* 0x002fca0000000000 */
.L_x_1:
[----:B------:R-:W-:Y:S01]  /*d010*/  STL.64 [R1+0x520], R86 ;  /* 0x0005205601007387 */ /* 0x000fe20000100a00 */
[----:B------:R-:W-:Y:S01]  /*d020*/  UIADD3 UR13, UR13, 0x1, URZ ;  /* 0x000000010d0d7890 */ /* 0x000fe2000fffe03f */
[----:B------:R-:W-:-:S04]  /*d030*/  DEPBAR.LE SB0, 0x8 ;  /* 0x000082000000791a */ /* 0x000fc80000000000 */
[----:B------:R-:W-:Y:S04]  /*d040*/  STL.64 [R1+0x518], R84 ;  /* 0x0005185401007387 */ /* 0x000fe80000100a00 */
        /* <DEDUP_REMOVED lines=29> */
[----:B------:R1:W-:Y:S04]  /*d220*/  STL.64 [R1+0x428], R24 ;  /* 0x0004281801007387 */ /* 0x0003e80000100a00 */
[----:B-1----:R-:W2:Y:S04]  /*d230*/  LDL.LU.64 R24, [R1] ;  /* 0x0000000001187983 */ /* 0x002ea80000300a00 */
[----:B------:R-:W2:Y:S04]  /*d240*/  LDL.LU.64 R26, [R1+0x8] ;  /* 0x00000800011a7983 */ /* 0x000ea80000300a00 */
        /* <DEDUP_REMOVED lines=29> */
[----:B------:R-:W2:Y:S01]  /*d420*/  LDL.LU.64 R86, [R1+0xf8] ;  /* 0x0000f80001567983 */ /* 0x000ea20000300a00 */
[----:B------:R-:W-:Y:S01]  /*d430*/  UISETP.GT.AND UP0, UPT, UR13, 0x5, UPT ;  /* 0x000000050d00788c */ /* 0x000fe2000bf04270 */
[----:B------:R-:W-:Y:S01]  /*d440*/  UMOV UR7, 0x40000040 ;  /* 0x4000004000077882 */ /* 0x000fe20000000000 */
[----:B------:R-:W-:Y:S02]  /*d450*/  BAR.SYNC.DEFER_BLOCKING 0x0 ;  /* 0x0000000000007b1d */ /* 0x000fe40000010000 */
[----:B------:R-:W-:-:S04]  /*d460*/  USEL UR13, UR13, URZ, !UP0 ;  /* 0x0000003f0d0d7287 */ /* 0x000fc8000c000000 */
[----:B------:R-:W-:Y:S02]  /*d470*/  ULEA UR5, UR13, UR12, 0xe ;  /* 0x0000000c0d057291 */ /* 0x000fe4000f8e703f */
[----:B------:R-:W-:Y:S02]  /*d480*/  ULEA UR4, UR13, UR12, 0xf ;  /* 0x0000000c0d047291 */ /* 0x000fe4000f8e783f */
[----:B------:R-:W-:Y:S02]  /*d490*/  UIADD3 UR5, UR5, 0x30000, URZ ;  /* 0x0003000005057890 */ /* 0x000fe4000fffe03f */
[----:B------:R-:W-:Y:S02]  /*d4a0*/  USHF.R.U32.HI UR4, URZ, 0x4, UR4 ;  /* 0x000000043f047899 */ /* 0x000fe40008011604 */
[----:B------:R-:W-:Y:S02]  /*d4b0*/  USHF.R.U32.HI UR5, URZ, 0x4, UR5 ;  /* 0x000000043f057899 */ /* 0x000fe40008011605 */
[----:B------:R-:W-:-:S02]  /*d4c0*/  USGXT.U32 UR4, UR4, 0xe ;  /* 0x0000000e0404789a */ /* 0x000fc40008000000 */
[----:B------:R-:W-:Y:S02]  /*d4d0*/  USGXT.U32 UR6, UR5, 0xe ;  /* 0x0000000e0506789a */ /* 0x000fe40008000000 */
[----:B------:R-:W-:Y:S01]  /*d4e0*/  UIADD3 UR8, UP0, UR4, 0x2, URZ ;  /* 0x0000000204087890 */ /* 0x000fe2000ff1e03f */
[----:B------:R-:W-:Y:S01]  /*d4f0*/  UMOV UR5, 0x40000040 ;  /* 0x4000004000057882 */ /* 0x000fe20000000000 */
[----:B------:R-:W-:Y:S01]  /*d500*/  UIADD3 UR10, UP1, UR6, 0x2, URZ ;  /* 0x00000002060a7890 */ /* 0x000fe2000ff3e03f */
[----:B--2---:R-:W-:-:S06]  /*d510*/  WARPGROUP.ARRIVE ;  /* 0x00000000000079c5 */ /* 0x004fcc0000000000 */
[----:B------:R-:W-:Y:S01]  /*d520*/  HGMMA.64x128x8.F32.TF32 R24, gdesc[UR4], R24, gsb0 ;  /* 0x05e00000041879f0 */ /* 0x000fe20008002818 */
[----:B------:R-:W-:Y:S01]  /*d530*/  UMOV UR4, URZ ;  /* 0x0000003f00047c82 */ /* 0x000fe20008000000 */
[----:B------:R-:W-:Y:S01]  /*d540*/  UMOV UR5, URZ ;  /* 0x0000003f00057c82 */ /* 0x000fe20008000000 */
[----:B------:R-:W-:Y:S02]  /*d550*/  UIADD3.X UR9, UR4, 0x40000040, URZ, UP0, !UPT ;  /* 0x4000004004097890 */ /* 0x000fe400087fe43f */
[----:B------:R-:W-:Y:S02]  /*d560*/  UIADD3.X UR11, UR5, 0x40000040, URZ, UP1, !UPT ;  /* 0x40000040050b7890 */ /* 0x000fe40008ffe43f */
[----:B------:R-:W-:Y:S02]  /*d570*/  UIADD3.64 UR24, UR8, 0x2, URZ ;  /* 0x0000000208187897 */ /* 0x000fe4000fffe03f */
[----:B------:R-:W-:Y:S02]  /*d580*/  UIADD3.64 UR26, UR10, 0x2, URZ ;  /* 0x000000020a1a7897 */ /* 0x000fe4000fffe03f */
[----:B------:R-:W-:-:S02]  /*d590*/  UIADD3.64 UR20, UR8, 0x4, URZ ;  /* 0x0000000408147897 */ /* 0x000fc4000fffe03f */
[----:B------:R-:W-:Y:S01]  /*d5a0*/  UIADD3.64 UR22, UR10, 0x4, URZ ;  /* 0x000000040a167897 */ /* 0x000fe2000fffe03f */
[----:B------:R-:W-:Y:S02]  /*d5b0*/  WARPGROUP.DEPBAR.LE gsb0, 0x0 ;  /* 0x00008000000079c5 */ /* 0x000fe40000010000 */
[----:B------:R-:W-:-:S06]  /*d5c0*/  WARPGROUP.ARRIVE ;  /* 0x00000000000079c5 */ /* 0x000fcc0000000000 */
[----:B------:R-:W-:Y:S03]  /*d5d0*/  HGMMA.64x128x8.F32.TF32 R24, gdesc[UR8], R24, gsb0 ;  /* 0x05e00000081879f0 */ /* 0x000fe60008002818 */
[----:B------:R-:W-:Y:S02]  /*d5e0*/  WARPGROUP.DEPBAR.LE gsb0, 0x0 ;  /* 0x00008000000079c5 */ /* 0x000fe40000010000 */
[----:B------:R-:W-:-:S07]  /*d5f0*/  WARPGROUP.ARRIVE ;  /* 0x00000000000079c5 */ /* 0x000fce0000000000 */
[----:B------:R-:W-:Y:S01]  /*d600*/  HGMMA.64x128x8.F32.TF32 R24, gdesc[UR24], R24, gsb0 ;  /* 0x05e00000181879f0 */ /* 0x000fe20008002818 */
[----:B------:R-:W-:Y:S02]  /*d610*/  UIADD3.64 UR4, UR8, 0x1fe, URZ ;  /* 0x000001fe08047897 */ /* 0x000fe4000fffe03f */
[----:B------:R-:W-:Y:S02]  /*d620*/  WARPGROUP.DEPBAR.LE gsb0, 0x0 ;  /* 0x00008000000079c5 */ /* 0x000fe40000010000 */
[----:B------:R-:W-:-:S07]  /*d630*/  WARPGROUP.ARRIVE ;  /* 0x00000000000079c5 */ /* 0x000fce0000000000 */
[----:B------:R-:W-:Y:S01]  /*d640*/  HGMMA.64x128x8.F32.TF32 R24, gdesc[UR20], R24, gsb0 ;  /* 0x05e00000141879f0 */ /* 0x000fe20008002818 */
[----:B------:R-:W-:Y:S01]  /*d650*/  UIADD3.64 UR28, UR8, 0x200, URZ ;  /* 0x00000200081c7897 */ /* 0x000fe2000fffe03f */
[----:B------:R-:W-:Y:S01]  /*d660*/  UMOV UR30, UR10 ;  /* 0x0000000a001e7c82 */ /* 0x000fe20008000000 */
[----:B------:R-:W-:Y:S01]  /*d670*/  UMOV UR31, UR11 ;  /* 0x0000000b001f7c82 */ /* 0x000fe20008000000 */
[----:B------:R-:W-:Y:S02]  /*d680*/  WARPGROUP.DEPBAR.LE gsb0, 0x0 ;  /* 0x00008000000079c5 */ /* 0x000fe40000010000 */
[----:B------:R-:W-:Y:S01]  /*d690*/  WARPGROUP.ARRIVE ;  /* 0x00000000000079c5 */ /* 0x000fe20000000000 */
[----:B------:R-:W-:Y:S01]  /*d6a0*/  UIADD3.64 UR24, UR8, 0x202, URZ ;  /* 0x0000020208187897 */ /* 0x000fe2000fffe03f */
[----:B------:R-:W-:Y:S04]  /*d6b0*/  STL.64 [R1], R24 ;  /* 0x0000001801007387 */ /* 0x000fe80000100a00 */
[----:B------:R-:W-:Y:S01]  /*d6c0*/  HGMMA.64x128x8.F32.TF32 R152, gdesc[UR4], R152, gsb0 ;  /* 0x05e00000049879f0 */ /* 0x000fe20008002898 */
[----:B------:R-:W-:Y:S01]  /*d6d0*/  UIADD3.64 UR20, UR8, 0x204, URZ ;  /* 0x0000020408147897 */ /* 0x000fe2000fffe03f */
[----:B------:R-:W-:Y:S01]  /*d6e0*/  STL.64 [R1+0x8], R26 ;  /* 0x0000081a01007387 */ /* 0x000fe20000100a00 */
[----:B------:R-:W-:-:S03]  /*d6f0*/  UIADD3.64 UR4, UR8, 0x3fe, URZ ;  /* 0x000003fe08047897 */ /* 0x000fc6000fffe03f */
        /* <DEDUP_REMOVED lines=29> */
[----:B------:R1:W-:Y:S01]  /*d8d0*/  STL.64 [R1+0xf8], R86 ;  /* 0x0000f85601007387 */ /* 0x0003e20000100a00 */
[----:B------:R-:W-:-:S02]  /*d8e0*/  WARPGROUP.DEPBAR.LE gsb0, 0x0 ;  /* 0x00008000000079c5 */ /* 0x000fc40000010000 */
[----:B------:R-:W-:Y:S01]  /*d8f0*/  WARPGROUP.ARRIVE ;  /* 0x00000000000079c5 */ /* 0x000fe20000000000 */
[----:B-1----:R-:W2:Y:S04]  /*d900*/  LDL.LU.64 R86, [R1+0x520] ;  /* 0x0005200001567983 */ /* 0x002ea80000300a00 */
[----:B------:R-:W2:Y:S01]  /*d910*/  LDL.LU.64 R84, [R1+0x518] ;  /* 0x0005180001547983 */ /* 0x000ea20000300a00 */
[----:B------:R-:W-:Y:S03]  /*d920*/  HGMMA.64x128x8.F32.TF32 R152, gdesc[UR28], R152, gsb0 ;  /* 0x05e000001c9879f0 */ /* 0x000fe60008002898 */
[----:B------:R-:W2:Y:S01]  /*d930*/  LDL.LU.64 R82, [R1+0x510] ;  /* 0x0005100001527983 */ /* 0x000ea20000300a00 */
[----:B------:R-:W-:Y:S01]  /*d940*/  UIADD3.64 UR28, UR8, 0x400, URZ ;  /* 0x00000400081c7897 */ /* 0x000fe2000fffe03f */
[----:B------:R-:W-:Y:S01]  /*d950*/  UMOV UR30, UR10 ;  /* 0x0000000a001e7c82 */ /* 0x000fe20008000000 */
[----:B------:R-:W-:Y:S01]  /*d960*/  UMOV UR31, UR11 ;  /* 0x0000000b001f7c82 */ /* 0x000fe20008000000 */
        /* <DEDUP_REMOVED lines=29> */
[----:B------:R-:W-:Y:S01]  /*db40*/  VIADD R7, R17, 0xfffffffb ;  /* 0xfffffffb11077836 */ /* 0x000fe20000000000 */
[----:B------:R-:W-:Y:S01]  /*db50*/  ISETP.GT.AND P1, PT, R3, RZ, PT ;  /* 0x000000ff0300720c */ /* 0x000fe20003f24270 */
[----:B------:R-:W-:-:S03]  /*db60*/  UIADD3 UR14, UR14, 0x1, URZ ;  /* 0x000000010e0e7890 */ /* 0x000fc6000fffe03f */
[----:B------:R-:W-:Y:S01]  /*db70*/  ISETP.GE.AND P0, PT, R14, R7, PT ;  /* 0x000000070e00720c */ /* 0x000fe20003f06270 */
[----:B------:R-:W-:Y:S01]  /*db80*/  UISETP.GT.AND UP0, UPT, UR14, 0x5, UPT ;  /* 0x000000050e00788c */ /* 0x000fe2000bf04270 */
[----:B------:R-:W-:-:S03]  /*db90*/  SEL R7, RZ, 0x4, !P1 ;  /* 0x00000004ff077807 */ /* 0x000fc60004800000 */
[----:B------:R-:W-:Y:S01]  /*dba0*/  USEL UR14, UR14, URZ, !UP0 ;  /* 0x0000003f0e0e7287 */ /* 0x000fe2000c000000 */
[----:B------:R-:W-:Y:S01]  /*dbb0*/  SEL R7, R7, RZ, !P0 ;  /* 0x000000ff07077207 */ /* 0x000fe20004000000 */
[----:B------:R-:W-:Y:S02]  /*dbc0*/  WARPGROUP.DEPBAR.LE gsb0, 0x0 ;  /* 0x00008000000079c5 */ /* 0x000fe40000010000 */
[----:B------:R-:W-:Y:S01]  /*dbd0*/  WARPGROUP.ARRIVE ;  /* 0x00000000000079c5 */ /* 0x000fe20000000000 */
[----:B------:R-:W-:Y:S02]  /*dbe0*/  ISETP.NE.U32.AND P1, PT, R7, RZ, PT ;  /* 0x000000ff0700720c */ /* 0x000fe40003f25070 */
[----:B------:R-:W3:Y:S03]  /*dbf0*/  LDL R7, [R1+0x354] ;  /* 0x0003540001077983 */ /* 0x000ee60000100800 */
[----:B------:R-:W-:Y:S01]  /*dc00*/  HGMMA.64x128x8.F32.TF32 R152, gdesc[UR24], R152, gsb0 ;  /* 0x05e00000189879f0 */ /* 0x000fe20008002898 */
[----:B------:R-:W-:-:S02]  /*dc10*/  UIADD3.64 UR24, UR8, 0x402, URZ ;  /* 0x0000040208187897 */ /* 0x000fc4000fffe03f */
[----:B------:R-:W-:Y:S02]  /*dc20*/  WARPGROUP.DEPBAR.LE gsb0, 0x0 ;  /* 0x00008000000079c5 */ /* 0x000fe40000010000 */
[----:B------:R-:W-:-:S07]  /*dc30*/  WARPGROUP.ARRIVE ;  /* 0x00000000000079c5 */ /* 0x000fce0000000000 */
[----:B------:R-:W-:Y:S01]  /*dc40*/  HGMMA.64x128x8.F32.TF32 R152, gdesc[UR20], R152, gsb0 ;  /* 0x05e00000149879f0 */ /* 0x000fe20008002898 */
[----:B------:R-:W-:Y:S02]  /*dc50*/  UIADD3.64 UR20, UR8, 0x404, URZ ;  /* 0x0000040408147897 */ /* 0x000fe4000fffe03f */
[----:B------:R-:W-:Y:S02]  /*dc60*/  WARPGROUP.DEPBAR.LE gsb0, 0x0 ;  /* 0x00008000000079c5 */ /* 0x000fe40000010000 */
[----:B------:R-:W-:-:S07]  /*dc70*/  WARPGROUP.ARRIVE ;  /* 0x00000000000079c5 */ /* 0x000fce0000000000 */
[----:B------:R-:W-:Y:S01]  /*dc80*/  HGMMA.64x128x8.F32.TF32 R88, gdesc[UR4], R88, gsb0 ;  /* 0x05e00000045879f0 */ /* 0x000fe20008002858 */
[----:B------:R-:W-:Y:S02]  /*dc90*/  UIADD3.64 UR4, UR8, 0x5fe, URZ ;  /* 0x000005fe08047897 */ /* 0x000fe4000fffe03f */
[----:B------:R-:W-:Y:S02]  /*dca0*/  WARPGROUP.DEPBAR.LE gsb0, 0x0 ;  /* 0x00008000000079c5 */ /* 0x000fe40000010000 */
[----:B------:R-:W-:-:S07]  /*dcb0*/  WARPGROUP.ARRIVE ;  /* 0x00000000000079c5 */ /* 0x000fce0000000000 */
[----:B------:R-:W-:Y:S03]  /*dcc0*/  HGMMA.64x128x8.F32.TF32 R88, gdesc[UR28], R88, gsb0 ;  /* 0x05e000001c5879f0 */ /* 0x000fe60008002858 */
        /* <DEDUP_REMOVED lines=8> */
[----:B--2---:R-:W-:-:S07]  /*dd50*/  WARPGROUP.ARRIVE ;  /* 0x00000000000079c5 */ /* 0x004fce0000000000 */
[----:B------:R-:W-:Y:S01]  /*dd60*/  HGMMA.64x128x8.F32.TF32 R24, gdesc[UR4], R24, gsb0 ;  /* 0x05e00000041879f0 */ /* 0x000fe20008002818 */
[----:B------:R-:W-:Y:S01]  /*dd70*/  UIADD3.64 UR4, UR8, 0x600, URZ ;  /* 0x0000060008047897 */ /* 0x000fe2000fffe03f */
[----:B------:R-:W-:Y:S01]  /*dd80*/  UMOV UR6, UR10 ;  /* 0x0000000a00067c82 */ /* 0x000fe20008000000 */
[----:B------:R-:W-:Y:S01]  /*dd90*/  UMOV UR7, UR11 ;  /* 0x0000000b00077c82 */ /* 0x000fe20008000000 */
[----:B------:R-:W-:Y:S02]  /*dda0*/  WARPGROUP.DEPBAR.LE gsb0, 0x0 ;  /* 0x00008000000079c5 */ /* 0x000fe40000010000 */
[----:B------:R-:W-:-:S06]  /*ddb0*/  WARPGROUP.ARRIVE ;  /* 0x00000000000079c5 */ /* 0x000fcc0000000000 */
[----:B------:R-:W-:Y:S01]  /*ddc0*/  HGMMA.64x128x8.F32.TF32 R24, gdesc[UR4], R24, gsb0 ;  /* 0x05e00000041879f0 */ /* 0x000fe20008002818 */
[----:B------:R-:W-:Y:S01]  /*ddd0*/  UIADD3.64 UR8, UR8, 0x604, URZ ;  /* 0x0000060408087897 */ /* 0x000fe2000fffe03f */
[----:B------:R-:W-:Y:S01]  /*dde0*/  UMOV UR10, UR22 ;  /* 0x00000016000a7c82 */ /* 0x000fe20008000000 */
[----:B------:R-:W-:Y:S01]  /*ddf0*/  UMOV UR11, UR23 ;  /* 0x00000017000b7c82 */ /* 0x000fe20008000000 */
[----:B------:R-:W-:Y:S02]  /*de00*/  WARPGROUP.DEPBAR.LE gsb0, 0x0 ;  /* 0x00008000000079c5 */ /* 0x000fe40000010000 */
[----:B------:R-:W-:-:S06]  /*de10*/  WARPGROUP.ARRIVE ;  /* 0x00000000000079c5 */ /* 0x000fcc0000000000 */
[----:B------:R-:W-:Y:S01]  /*de20*/  HGMMA.64x128x8.F32.TF32 R24, gdesc[UR24], R24, gsb0 ;  /* 0x05e00000181879f0 */ /* 0x000fe20008002818 */
[----:B------:R-:W-:Y:S01]  /*de30*/  ULEA UR4, UR14, UR12, 0xf ;  /* 0x0000000c0e047291 */ /* 0x000fe2000f8e783f */
[----:B-----5:R-:W-:Y:S01]  /*de40*/  IADD3 R8, P2, R2, R19, RZ ;  /* 0x0000001302087210 */ /* 0x020fe20007f5e0ff */
[----:B------:R-:W-:Y:S02]  /*de50*/  WARPGROUP.DEPBAR.LE gsb0, 0x0 ;  /* 0x00008000000079c5 */ /* 0x000fe40000010000 */
[----:B------:R-:W-:-:S07]  /*de60*/  WARPGROUP.ARRIVE ;  /* 0x00000000000079c5 */ /* 0x000fce0000000000 */
[----:B------:R-:W-:Y:S01]  /*de70*/  HGMMA.64x128x8.F32.TF32 R24, gdesc[UR8], R24, gsb0 ;  /* 0x05e00000081879f0 */ /* 0x000fe20008002818 */
[----:B---3--:R-:W-:Y:S02]  /*de80*/  IMAD.X R9, R0, 0x1, R7, P2 ;  /* 0x0000000100097824 */ /* 0x008fe400010e0607 */
[----:B------:R-:W-:Y:S01]  /*de90*/  VIADD R7, R15, UR4 ;  /* 0x000000040f077c36 */ /* 0x000fe20008000000 */
[----:B------:R-:W-:Y:S02]  /*dea0*/  WARPGROUP.DEPBAR.LE gsb0, 0x0 ;  /* 0x00008000000079c5 */ /* 0x000fe40000010000 */
[----:B------:R-:W-:Y:S06]  /*deb0*/  BAR.SYNC.DEFER_BLOCKING 0x0 ;  /* 0x0000000000007b1d */ /* 0x000fec0000010000 */
[----:B------:R-:W-:Y:S01]  /*dec0*/  @!PT LDS RZ, [RZ] ;  /* 0x00000000fffff984 */ /* 0x000fe20000000800 */
[----:B------:R-:W-:Y:S01]  /*ded0*/  @!PT LDS RZ, [RZ] ;  /* 0x00000000fffff984 */ /* 0x000fe20000000800 */
[----:B------:R-:W-:Y:S01]  /*dee0*/  @!PT LDS RZ, [RZ] ;  /* 0x00000000fffff984 */ /* 0x000fe20000000800 */
[----:B------:R1:W-:Y:S04]  /*def0*/  LDGSTS.E [R7], desc[UR16][R8.64], P1 ;  /* 0x0000000008077fae */ /* 0x0003e80008921850 */
[----:B------:R-:W2:Y:S01]  /*df00*/  LDL R9, [R1+0x358] ;  /* 0x0003580001097983 */ /* 0x000ea20000100800 */
[----:B-1----:R-:W-:-:S05]  /*df10*/  IADD3 R8, P2, R2, R18, RZ ;  /* 0x0000001202087210 */ /* 0x002fca0007f5e0ff */
[----:B--2---:R-:W-:-:S05]  /*df20*/  IMAD.X R9, R0, 0x1, R9, P2 ;  /* 0x0000000100097824 */ /* 0x004fca00010e0609 */
[----:B------:R1:W-:Y:S01]  /*df30*/  LDGSTS.E [R7+0x4000], desc[UR16][R8.64], P1 ;  /* 0x0400000008077fae */ /* 0x0003e20008921850 */
[----:B------:R-:W-:-:S04]  /*df40*/  ISETP.GT.AND P1, PT, R3, 0x1, PT ;  /* 0x000000010300780c */ /* 0x000fc80003f24270 */
[----:B-1----:R-:W-:-:S04]  /*df50*/  SEL R8, RZ, 0x4, !P1 ;  /* 0x00000004ff087807 */ /* 0x002fc80004800000 */
[----:B------:R-:W-:-:S04]  /*df60*/  SEL R8, R8, RZ, !P0 ;  /* 0x000000ff08087207 */ /* 0x000fc80004000000 */
[----:B------:R-:W-:Y:S02]  /*df70*/  ISETP.NE.U32.AND P1, PT, R8, RZ, PT ;  /* 0x000000ff0800720c */ /* 0x000fe40003f25070 */
[----:B------:R-:W-:-:S04]  /*df80*/  IADD3 R8, P2, R2, R20, RZ ;  /* 0x0000001402087210 */ /* 0x000fc80007f5e0ff */
[----:B------:R-:W-:-:S07]  /*df90*/  IADD3.X R9, R0, R21, RZ, P2, !PT ;  /* 0x0000001500097210 */ /* 0x000fce00017fe4ff */
[----:B------:R1:W-:Y:S02]  /*dfa0*/  LDGSTS.E [R7+0x4], desc[UR16][R8.64], P1 ;  /* 0x0000400008077fae */ /* 0x0003e40008921850 */
[----:B-1----:R-:W-:-:S05]  /*dfb0*/  IADD3 R8, P2, R2, R22, RZ ;  /* 0x0000001602087210 */ /* 0x002fca0007f5e0ff */
[----:B------:R-:W-:-:S05]  /*dfc0*/  IMAD.X R9, R0, 0x1, R23, P2 ;  /* 0x0000000100097824 */ /* 0x000fca00010e0617 */
[----:B------:R1:W-:Y:S01]  /*dfd0*/  LDGSTS.E [R7+0x4004], desc[UR16][R8.64], P1 ;  /* 0x0400400008077fae */ /* 0x0003e20008921850 */
[----:B------:R-:W-:-:S04]  /*dfe0*/  ISETP.GT.AND P1, PT, R3, 0x2, PT ;  /* 0x000000020300780c */ /* 0x000fc80003f24270 */
[----:B-1----:R-:W-:-:S04]  /*dff0*/  SEL R8, RZ, 0x4, !P1 ;  /* 0x00000004ff087807 */ /* 0x002fc80004800000 */
[----:B------:R-:W-:-:S04]  /*e000*/  SEL R8, R8, RZ, !P0 ;  /* 0x000000ff08087207 */ /* 0x000fc80004000000 */
[----:B------:R-:W-:Y:S02]  /*e010*/  ISETP.NE.U32.AND P1, PT, R8, RZ, PT ;  /* 0x000000ff0800720c */ /* 0x000fe40003f25070 */
[----:B------:R-:W-:-:S05]  /*e020*/  IADD3 R8, P2, R2, R216, RZ ;  /* 0x000000d802087210 */ /* 0x000fca0007f5e0ff */
[----:B------:R-:W-:-:S06]  /*e030*/  IMAD.X R9, R0, 0x1, R217, P2 ;  /* 0x0000000100097824 */ /* 0x000fcc00010e06d9 */
        /* <DEDUP_REMOVED lines=18> */
[----:B------:R-:W-:Y:S02]  /*e160*/  LOP3.LUT R7, R15, 0x10, RZ, 0x3c, !PT ;  /* 0x000000100f077812 */ /* 0x000fe400078e3cff */
[----:B------:R-:W-:-:S03]  /*e170*/  IADD3 R8, P2, R2, R224, RZ ;  /* 0x000000e002087210 */ /* 0x000fc60007f5e0ff */
[----:B------:R-:W-:Y:S01]  /*e180*/  VIADD R7, R7, UR4 ;  /* 0x0000000407077c36 */ /* 0x000fe20008000000 */
[----:B------:R-:W-:-:S05]  /*e190*/  IADD3.X R9, R0, R225, RZ, P2, !PT ;  /* 0x000000e100097210 */ /* 0x000fca00017fe4ff */
[----:B------:R1:W-:Y:S02]  /*e1a0*/  LDGSTS.E [R7], desc[UR16][R8.64], P1 ;  /* 0x0000000008077fae */ /* 0x0003e40008921850 */
        /* <DEDUP_REMOVED lines=20> */
[----:B-1----:R-:W-:-:S04]  /*e2f0*/  IADD3 R8, P2, R2, R234, RZ ;  /* 0x000000ea02087210 */ /* 0x002fc80007f5e0ff */
[----:B------:R-:W-:-:S05]  /*e300*/  IADD3.X R9, R0, R235, RZ, P2, !PT ;  /* 0x000000eb00097210 */ /* 0x000fca00017fe4ff */
        /* <DEDUP_REMOVED lines=17> */
[----:B------:R-:W-:Y:S02]  /*e420*/  VIADD R7, R7, UR4 ;  /* 0x0000000407077c36 */ /* 0x000fe40008000000 */
[----:B------:R-:W-:-:S05]  /*e430*/  IMAD.X R9, R0, 0x1, R241, P2 ;  /* 0x0000000100097824 */ /* 0x000fca00010e06f1 */
        /* <DEDUP_REMOVED lines=23> */
[----:B------:R1:W-:Y:S04]  /*e5b0*/  LDGSTS.E [R7+0x4008], desc[UR16][R8.64], P1 ;  /* 0x0400800008077fae */ /* 0x0003e80008921850 */
[----:B------:R-:W2:Y:S01]  /*e5c0*/  LDL R9, [R1+0x100] ;  /* 0x0001000001097983 */ /* 0x000ea20000100800 */
[----:B------:R-:W-:-:S04]  /*e5d0*/  ISETP.GT.AND P1, PT, R3, 0xb, PT ;  /* 0x0000000b0300780c */ /* 0x000fc80003f24270 */
[----:B-1----:R-:W-:-:S04]  /*e5e0*/  SEL R8, RZ, 0x4, !P1 ;  /* 0x00000004ff087807 */ /* 0x002fc80004800000 */
[----:B------:R-:W-:-:S04]  /*e5f0*/  SEL R8, R8, RZ, !P0 ;  /* 0x000000ff08087207 */ /* 0x000fc80004000000 */
[----:B------:R-:W-:Y:S02]  /*e600*/  ISETP.NE.U32.AND P1, PT, R8, RZ, PT ;  /* 0x000000ff0800720c */ /* 0x000fe40003f25070 */
[----:B------:R-:W-:-:S05]  /*e610*/  IADD3 R8, P2, R2, R252, RZ ;  /* 0x000000fc02087210 */ /* 0x000fca0007f5e0ff */
[----:B--2---:R-:W-:-:S06]  /*e620*/  IMAD.X R9, R0, 0x1, R9, P2 ;  /* 0x0000000100097824 */ /* 0x004fcc00010e0609 */
[----:B------:R1:W-:Y:S04]  /*e630*/  LDGSTS.E [R7+0xc], desc[UR16][R8.64], P1 ;  /* 0x0000c00008077fae */ /* 0x0003e80008921850 */
[----:B------:R-:W1:Y:S02]  /*e640*/  LDL R9, [R1+0x104] ;  /* 0x0001040001097983 */ /* 0x000e640000100800 */
[----:B-1----:R-:W-:Y:S02]  /*e650*/  IADD3 R8, P2, R2, R9, RZ ;  /* 0x0000000902087210 */ /* 0x002fe40007f5e0ff */
[----:B------:R-:W2:Y:S03]  /*e660*/  LDL R9, [R1+0x108] ;  /* 0x0001080001097983 */ /* 0x000ea60000100800 */
[----:B--2---:R-:W-:-:S05]  /*e670*/  IMAD.X R9, R0, 0x1, R9, P2 ;  /* 0x0000000100097824 */ /* 0x004fca00010e0609 */
[----:B------:R1:W-:Y:S04]  /*e680*/  LDGSTS.E [R7+0x400c], desc[UR16][R8.64], P1 ;  /* 0x0400c00008077fae */ /* 0x0003e80008921850 */
[----:B------:R-:W2:Y:S01]  /*e690*/  LDL R9, [R1+0x10c] ;  /* 0x00010c0001097983 */ /* 0x000ea20000100800 */
[----:B------:R-:W-:-:S04]  /*e6a0*/  ISETP.GT.AND P1, PT, R3, 0xc, PT ;  /* 0x0000000c0300780c */ /* 0x000fc80003f24270 */
[----:B-1----:R-:W-:-:S04]  /*e6b0*/  SEL R7, RZ, 0x4, !P1 ;  /* 0x00000004ff077807 */ /* 0x002fc80004800000 */
[----:B------:R-:W-:Y:S02]  /*e6c0*/  SEL R7, R7, RZ, !P0 ;  /* 0x000000ff07077207 */ /* 0x000fe40004000000 */
[----:B--2---:R-:W-:Y:S02]  /*e6d0*/  IADD3 R8, P2, R2, R9, RZ ;  /* 0x0000000902087210 */ /* 0x004fe40007f5e0ff */
[----:B------:R-:W2:Y:S01]  /*e6e0*/  LDL R9, [R1+0x110] ;  /* 0x0001100001097983 */ /* 0x000ea20000100800 */
[----:B------:R-:W-:Y:S02]  /*e6f0*/  ISETP.NE.U32.AND P1, PT, R7, RZ, PT ;  /* 0x000000ff0700720c */ /* 0x000fe40003f25070 */
[----:B------:R-:W-:-:S05]  /*e700*/  LOP3.LUT R7, R15, 0x30, RZ, 0x3c, !PT ;  /* 0x000000300f077812 */ /* 0x000fca00078e3cff */
[----:B------:R-:W-:Y:S01]  /*e710*/  VIADD R7, R7, UR4 ;  /* 0x0000000407077c36 */ /* 0x000fe20008000000 */
[----:B--2---:R-:W-:-:S05]  /*e720*/  IADD3.X R9, R0, R9, RZ, P2, !PT ;  /* 0x0000000900097210 */ /* 0x004fca00017fe4ff */
[----:B------:R1:W-:Y:S04]  /*e730*/  LDGSTS.E [R7], desc[UR16][R8.64], P1 ;  /* 0x0000000008077fae */ /* 0x0003e80008921850 */
        /* <DEDUP_REMOVED lines=8> */
[----:B------:R-:W-:-:S04]  /*e7c0*/  SEL R8, R8, RZ, !P0 ;  /* 0x000000ff08087207 */ /* 0x000fc80004000000 */
[----:B------:R-:W-:Y:S02]  /*e7d0*/  ISETP.NE.U32.AND P1, PT, R8, RZ, PT ;  /* 0x000000ff0800720c */ /* 0x000fe40003f25070 */
[----:B--2---:R-:W-:Y:S02]  /*e7e0*/  IADD3 R8, P2, R2, R9, RZ ;  /* 0x0000000902087210 */ /* 0x004fe40007f5e0ff */
[----:B------:R-:W2:Y:S03]  /*e7f0*/  LDL R9, [R1+0x120] ;  /* 0x0001200001097983 */ /* 0x000ea60000100800 */
        /* <DEDUP_REMOVED lines=18> */
[----:B------:R-:W2:Y:S02]  /*e920*/  LDL R9, [R1+0x138] ;  /* 0x0001380001097983 */ /* 0x000ea40000100800 */
[----:B--2---:R-:W-:-:S05]  /*e930*/  IADD3.X R9, R0, R9, RZ, P2, !PT ;  /* 0x0000000900097210 */ /* 0x004fca00017fe4ff */
        /* <DEDUP_REMOVED lines=23> */
[----:B------:R-:W-:Y:S02]  /*eab0*/  VIADD R7, R7, UR4 ;  /* 0x0000000407077c36 */ /* 0x000fe40008000000 */
[----:B--2---:R-:W-:-:S05]  /*eac0*/  IMAD.X R9, R0, 0x1, R9, P2 ;  /* 0x0000000100097824 */ /* 0x004fca00010e0609 */
        /* <DEDUP_REMOVED lines=12> */
[----:B------:R-:W2:Y:S02]  /*eb90*/  LDL R9, [R1+0x160] ;  /* 0x0001600001097983 */ /* 0x000ea40000100800 */
[----:B--2---:R-:W-:-:S07]  /*eba0*/  IADD3.X R9, R0, R9, RZ, P2, !PT ;  /* 0x0000000900097210 */ /* 0x004fce00017fe4ff */
        /* <DEDUP_REMOVED lines=207> */
[----:B------:R1:W-:Y:S01]  /*f8a0*/  LDGSTS.E [R7+0x400c], desc[UR16][R8.64], P1 ;  /* 0x0400c00008077fae */ /* 0x0003e20008921850 */
[----:B------:R-:W-:-:S03]  /*f8b0*/  ULEA UR4, UR14, UR12, 0xe ;  /* 0x0000000c0e047291 */ /* 0x000fc6000f8e703f */
[----:B------:R-:W0:Y:S01]  /*f8c0*/  LDGDEPBAR ;  /* 0x00000000000079af */ /* 0x000e220000000000 */
[----:B-1----:R-:W1:Y:S02]  /*f8d0*/  S2R R9, SR_TID.X ;  /* 0x0000000000097919 */ /* 0x002e640000002100 */
[----:B-1----:R-:W-:Y:S02]  /*f8e0*/  LOP3.LUT R8, R9, 0x1f, RZ, 0xc0, !PT ;  /* 0x0000001f09087812 */ /* 0x002fe400078ec0ff */
[----:B------:R-:W2:Y:S02]  /*f8f0*/  LDL R9, [R1+0x24c] ;  /* 0x00024c0001097983 */ /* 0x000ea40000100800 */
[----:B------:R-:W-:-:S04]  /*f900*/  ISETP.GE.AND P1, PT, R8, R3, PT ;  /* 0x000000030800720c */ /* 0x000fc80003f26270 */
[----:B------:R-:W-:-:S04]  /*f910*/  SEL R7, RZ, 0x4, P1 ;  /* 0x00000004ff077807 */ /* 0x000fc80000800000 */
[----:B------:R-:W-:-:S04]  /*f920*/  SEL R7, R7, RZ, !P0 ;  /* 0x000000ff07077207 */ /* 0x000fc80004000000 */
[----:B------:R-:W-:Y:S02]  /*f930*/  ISETP.NE.U32.AND P0, PT, R7, RZ, PT ;  /* 0x000000ff0700720c */ /* 0x000fe40003f05070 */
[----:B------:R-:W3:Y:S01]  /*f940*/  LDL R7, [R1+0x250] ;  /* 0x0002500001077983 */ /* 0x000ee20000100800 */
[----:B--2---:R-:W-:-:S05]  /*f950*/  IADD3 R8, P1, R5, R9, RZ ;  /* 0x0000000905087210 */ /* 0x004fca0007f3e0ff */
[----:B---3--:R-:W-:Y:S02]  /*f960*/  IMAD.X R9, R4, 0x1, R7, P1 ;  /* 0x0000000104097824 */ /* 0x008fe400008e0607 */
[----:B------:R-:W-:-:S05]  /*f970*/  VIADD R7, R16, UR4 ;  /* 0x0000000410077c36 */ /* 0x000fca0008000000 */
[----:B------:R1:W-:Y:S04]  /*f980*/  LDGSTS.E [R7+0x30000], desc[UR16][R8.64], P0 ;  /* 0x3000000008077fae */ /* 0x0003e80008121850 */
[----:B------:R-:W1:Y:S02]  /*f990*/  LDL R9, [R1+0x25c] ;  /* 0x00025c0001097983 */ /* 0x000e640000100800 */
[----:B-1----:R-:W-:Y:S02]  /*f9a0*/  IADD3 R8, P1, R5, R9, RZ ;  /* 0x0000000905087210 */ /* 0x002fe40007f3e0ff */
[----:B------:R-:W2:Y:S03]  /*f9b0*/  LDL R9, [R1+0x260] ;  /* 0x0002600001097983 */ /* 0x000ea60000100800 */
[----:B--2---:R-:W-:-:S05]  /*f9c0*/  IMAD.X R9, R4, 0x1, R9, P1 ;  /* 0x0000000104097824 */ /* 0x004fca00008e0609 */
[----:B------:R1:W-:Y:S04]  /*f9d0*/  LDGSTS.E [R7+0x30400], desc[UR16][R8.64], P0 ;  /* 0x3040000008077fae */ /* 0x0003e80008121850 */
[----:B------:R-:W1:Y:S02]  /*f9e0*/  LDL R9, [R1+0x26c] ;  /* 0x00026c0001097983 */ /* 0x000e640000100800 */
[----:B-1----:R-:W-:Y:S02]  /*f9f0*/  IADD3 R8, P1, R5, R9, RZ ;  /* 0x0000000905087210 */ /* 0x002fe40007f3e0ff */
[----:B------:R-:W2:Y:S02]  /*fa00*/  LDL R9, [R1+0x270] ;  /* 0x0002700001097983 */ /* 0x000ea40000100800 */
[----:B--2---:R-:W-:-:S05]  /*fa10*/  IADD3.X R9, R4, R9, RZ, P1, !PT ;  /* 0x0000000904097210 */ /* 0x004fca0000ffe4ff */
        /* <DEDUP_REMOVED lines=66> */
[----:B------:R-:W2:Y:S01]  /*fe40*/  LDL R9, [R1+0x254] ;  /* 0x0002540001097983 */ /* 0x000ea20000100800 */
[----:B-1----:R-:W-:Y:S02]  /*fe50*/  LOP3.LUT R7, R16, 0x40, RZ, 0x3c, !PT ;  /* 0x0000004010077812 */ /* 0x002fe400078e3cff */
[----:B--2---:R-:W-:Y:S02]  /*fe60*/  IADD3 R8, P1, R5, R9, RZ ;  /* 0x0000000905087210 */ /* 0x004fe40007f3e0ff */
[----:B------:R-:W2:Y:S01]  /*fe70*/  LDL R9, [R1+0x258] ;  /* 0x0002580001097983 */ /* 0x000ea20000100800 */
[----:B------:R-:W-:-:S02]  /*fe80*/  VIADD R7, R7, UR4 ;  /* 0x0000000407077c36 */ /* 0x000fc40008000000 */
        /* <DEDUP_REMOVED lines=74> */
[----:B------:R-:W2:Y:S01]  /*10330*/  LDL R9, [R1+0x348] ;  /* 0x0003480001097983 */ /* 0x000ea20000100800 */
[----:B------:R-:W-:Y:S01]  /*10340*/  VIADD R14, R14, 0x1 ;  /* 0x000000010e0e7836 */ /* 0x000fe20000000000 */
[----:B------:R-:W-:Y:S01]  /*10350*/  LEA R2, P2, R6, R2, 0x2 ;  /* 0x0000000206027211 */ /* 0x000fe200078410ff */
[----:B------:R-:W-:Y:S01]  /*10360*/  VIADD R3, R3, 0xffffffe0 ;  /* 0xffffffe003037836 */ /* 0x000fe20000000000 */
[----:B--2---:R-:W-:-:S05]  /*10370*/  IADD3.X R9, R4, R9, RZ, P1, !PT ;  /* 0x0000000904097210 */ /* 0x004fca0000ffe4ff */
[----:B------:R1:W-:Y:S01]  /*10380*/  LDGSTS.E [R7+0x33e00], desc[UR16][R8.64], P0 ;  /* 0x33e0000008077fae */ /* 0x0003e20008121850 */
[----:B------:R-:W-:Y:S02]  /*10390*/  ISETP.NE.U32.AND P0, PT, R17, R14, PT ;  /* 0x0000000e1100720c */ /* 0x000fe40003f05070 */
[----:B------:R-:W-:Y:S01]  /*103a0*/  LEA R5, P1, R10, R5, 0x2 ;  /* 0x000000050a057211 */ /* 0x000fe200078210ff */
[----:B------:R-:W0:Y:S01]  /*103b0*/  LDGDEPBAR ;  /* 0x00000000000079af */ /* 0x000e220000000000 */
[----:B-1----:R-:W-:Y:S02]  /*103c0*/  SHF.R.S32.HI R9, RZ, 0x1f, R6 ;  /* 0x0000001fff097819 */ /* 0x002fe40000011406 */
[----:B------:R-:W-:Y:S02]  /*103d0*/  SHF.R.S32.HI R8, RZ, 0x1f, R10 ;  /* 0x0000001fff087819 */ /* 0x000fe4000001140a */
[----:B------:R-:W-:Y:S02]  /*103e0*/  SHF.L.U64.HI R9, R6, 0x2, R9 ;  /* 0x0000000206097819 */ /* 0x000fe40000010209 */
[----:B------:R-:W-:-:S03]  /*103f0*/  SHF.L.U64.HI R8, R10, 0x2, R8 ;  /* 0x000000020a087819 */ /* 0x000fc60000010208 */
[----:B------:R-:W-:Y:S02]  /*10400*/  IMAD.X R0, R0, 0x1, R9, P2 ;  /* 0x0000000100007824 */ /* 0x000fe400010e0609 */
[----:B------:R-:W-:Y:S01]  /*10410*/  IMAD.X R4, R4, 0x1, R8, P1 ;  /* 0x0000000104047824 */ /* 0x000fe200008e0608 */
[----:B------:R-:W-:Y:S06]  /*10420*/  @P0 BRA `(.L_x_1) ;  /* 0xffffffc800f80947 */ /* 0x000fec000383ffff */
.L_x_0:
[----:B------:R-:W1:Y:S01]  /*10430*/  S2R R7, SR_TID.X ;  /* 0x0000000000077919 */ /* 0x000e620000002100 */
[----:B------:R-:W-:-:S04]  /*10440*/  DEPBAR.LE SB0, 0x0 ;  /* 0x000080000000791a */ /* 0x000fc80000000000 */
[----:B------:R-:W2:Y:S01]  /*10450*/  S2R R252, SR_TID.X ;  /* 0x0000000000fc7919 */ /* 0x000ea20000002100 */
[----:B------:R-:W-:Y:S01]  /*10460*/  MOV R6, R152 ;  /* 0x0000009800067202 */ /* 0x000fe20000000f00 */
[----:B------:R-:W-:Y:S01]  /*10470*/  IMAD.MOV.U32 R16, RZ, RZ, R88 ;  /* 0x000000ffff107224 */ /* 0x000fe200078e0058 */
[----:B------:R-:W-:Y:S01]  /*10480*/  ULDC UR4, c[0x0][0x22c] ;  /* 0x00008b0000047ab9 */ /* 0x000fe20000000800 */
[----:B------:R-:W-:Y:S01]  /*10490*/  IMAD.MOV.U32 R17, RZ, RZ, R90 ;  /* 0x000000ffff117224 */ /* 0x000fe200078e005a */
[----:B------:R-:W-:Y:S01]  /*104a0*/  ULDC.64 UR28, c[0x0][0x228] ;  /* 0x00008a00001c7ab9 */ /* 0x000fe20000000a00 */
[----:B------:R-:W-:Y:S01]  /*104b0*/  IMAD.MOV.U32 R18, RZ, RZ, R24 ;  /* 0x000000ffff127224 */ /* 0x000fe200078e0018 */
[----:B------:R-:W-:Y:S01]  /*104c0*/  ULDC UR5, c[0x0][0x22c] ;  /* 0x00008b0000057ab9 */ /* 0x000fe20000000800 */
[----:B------:R-:W-:Y:S01]  /*104d0*/  IMAD.MOV.U32 R19, RZ, RZ, R26 ;  /* 0x000000ffff137224 */ /* 0x000fe200078e001a */
[----:B------:R-:W-:Y:S01]  /*104e0*/  MOV R218, R193 ;  /* 0x000000c100da7202 */ /* 0x000fe20000000f00 */
        /* <DEDUP_REMOVED lines=8> */
[----:B------:R-:W-:-:S02]  /*10570*/  IMAD.MOV.U32 R235, RZ, RZ, R211 ;  /* 0x000000ffffeb7224 */ /* 0x000fc400078e00d3 */
[----:B------:R-:W-:Y:S02]  /*10580*/  IMAD.MOV.U32 R244, RZ, RZ, R145 ;  /* 0x000000fffff47224 */ /* 0x000fe400078e0091 */
[----:B------:R-:W-:Y:S02]  /*10590*/  IMAD.MOV.U32 R245, RZ, RZ, R147 ;  /* 0x000000fffff57224 */ /* 0x000fe400078e0093 */
[----:B------:R-:W-:Y:S02]  /*105a0*/  IMAD.MOV.U32 R246, RZ, RZ, R81 ;  /* 0x000000fffff67224 */ /* 0x000fe400078e0051 */
[----:B------:R-:W-:Y:S01]  /*105b0*/  IMAD.MOV.U32 R247, RZ, RZ, R83 ;  /* 0x000000fffff77224 */ /* 0x000fe200078e0053 */
[C---:B-1----:R-:W-:Y:S01]  /*105c0*/  SHF.L.U32 R0, R7.reuse, 0x6, RZ ;  /* 0x0000000607007819 */ /* 0x042fe200000006ff */
[----:B------:R-:W-:Y:S01]  /*105d0*/  IMAD.SHL.U32 R3, R7, 0x10, RZ ;  /* 0x0000001007037824 */ /* 0x000fe200078e00ff */
[----:B------:R-:W-:Y:S01]  /*105e0*/  MOV R238, R212 ;  /* 0x000000d400ee7202 */ /* 0x000fe20000000f00 */
[----:B------:R-:W-:Y:S01]  /*105f0*/  IMAD.MOV.U32 R239, RZ, RZ, R214 ;  /* 0x000000ffffef7224 */ /* 0x000fe200078e00d6 */
[----:B------:R-:W-:Y:S01]  /*10600*/  LOP3.LUT R0, R0, 0x400, RZ, 0xc0, !PT ;  /* 0x0000040000007812 */ /* 0x000fe200078ec0ff */
[----:B------:R-:W1:Y:S01]  /*10610*/  LDC R9, c[0x0][0x244] ;  /* 0x00009100ff097b82 */ /* 0x000e620000000800 */
[----:B------:R-:W-:Y:S01]  /*10620*/  LOP3.LUT R3, R3, 0xf0, RZ, 0xc0, !PT ;  /* 0x000000f003037812 */ /* 0x000fe200078ec0ff */
[C---:B------:R-:W-:Y:S01]  /*10630*/  VIADD R2, R11.reuse, 0x7f ;  /* 0x0000007f0b027836 */ /* 0x040fe20000000000 */
[----:B--2---:R-:W-:Y:S01]  /*10640*/  LOP3.LUT R4, R252, 0x60, RZ, 0xc0, !PT ;  /* 0x00000060fc047812 */ /* 0x004fe200078ec0ff */
[----:B------:R-:W-:Y:S01]  /*10650*/  ULDC.64 UR6, c[0x0][0x228] ;  /* 0x00008a0000067ab9 */ /* 0x000fe20000000a00 */
[----:B------:R-:W-:Y:S01]  /*10660*/  IADD3 R0, R0, UR12, R3 ;  /* 0x0000000c00007c10 */ /* 0x000fe2000fffe003 */
[----:B------:R-:W-:Y:S01]  /*10670*/  IMAD.MOV.U32 R7, RZ, RZ, R154 ;  /* 0x000000ffff077224 */ /* 0x000fe200078e009a */
[----:B------:R-:W-:Y:S01]  /*10680*/  LOP3.LUT R252, R252, 0x7f, RZ, 0xc0, !PT ;  /* 0x0000007ffcfc7812 */ /* 0x000fe200078ec0ff */
[C---:B------:R-:W-:Y:S01]  /*10690*/  VIADD R3, R11.reuse, 0x1 ;  /* 0x000000010b037836 */ /* 0x040fe20000000000 */
[----:B------:R-:W-:Y:S01]  /*106a0*/  ISETP.GE.AND P0, PT, R2, UR29, PT ;  /* 0x0000001d02007c0c */ /* 0x000fe2000bf06270 */
[----:B------:R-:W-:Y:S01]  /*106b0*/  IMAD R0, R4, 0x8, R0 ;  /* 0x0000000804007824 */ /* 0x000fe200078e0200 */
[----:B------:R-:W-:Y:S01]  /*106c0*/  BAR.SYNC.DEFER_BLOCKING 0x0 ;  /* 0x0000000000007b1d */ /* 0x000fe20000010000 */
[----:B------:R-:W-:Y:S01]  /*106d0*/  LEA R252, R252, UR12, 0x4 ;  /* 0x0000000cfcfc7c11 */ /* 0x000fe2000f8e20ff */
[----:B------:R-:W-:Y:S01]  /*106e0*/  VIADD R2, R11, 0x2 ;  /* 0x000000020b027836 */ /* 0x000fe20000000000 */
[----:B------:R-:W-:-:S02]  /*106f0*/  MOV R154, R173 ;  /* 0x000000ad009a7202 */ /* 0x000fc40000000f00 */
[----:B------:R-:W-:Y:S01]  /*10700*/  ISETP.GE.AND P3, PT, R3, UR4, PT ;  /* 0x0000000403007c0c */ /* 0x000fe2000bf66270 */
[----:B------:R-:W-:Y:S01]  /*10710*/  VIADD R3, R11, 0x3 ;  /* 0x000000030b037836 */ /* 0x000fe20000000000 */
[----:B------:R-:W-:Y:S01]  /*10720*/  ULDC UR4, c[0x0][0x22c] ;  /* 0x00008b0000047ab9 */ /* 0x000fe20000000800 */
[----:B------:R-:W2:Y:S01]  /*10730*/  LDL.LU R4, [R1] ;  /* 0x0000000001047983 */ /* 0x000ea20000300800 */
[----:B------:R-:W-:Y:S01]  /*10740*/  ISETP.GE.AND P2, PT, R2, UR4, PT ;  /* 0x0000000402007c0c */ /* 0x000fe2000bf46270 */
[----:B------:R-:W-:Y:S01]  /*10750*/  ULDC.64 UR30, c[0x0][0x228] ;  /* 0x00008a00001e7ab9 */ /* 0x000fe20000000a00 */
[----:B------:R-:W-:Y:S01]  /*10760*/  ISETP.GE.AND P1, PT, R3, UR5, PT ;  /* 0x0000000503007c0c */ /* 0x000fe2000bf26270 */
[----:B------:R-:W2:Y:S01]  /*10770*/  LDL.LU R5, [R1+0x8] ;  /* 0x0000080001057983 */ /* 0x000ea20000300800 */
[C---:B-1----:R-:W-:Y:S01]  /*10780*/  IMAD R3, R12.reuse, R9, RZ ;  /* 0x000000090c037224 */ /* 0x042fe200078e02ff */
[----:B------:R-:W-:Y:S01]  /*10790*/  ISETP.GE.AND P6, PT, R12, UR6, PT ;  /* 0x000000060c007c0c */ /* 0x000fe2000bfc6270 */
[----:B------:R-:W-:Y:S01]  /*107a0*/  ULDC.64 UR4, c[0x0][0x220] ;  /* 0x0000880000047ab9 */ /* 0x000fe20000000a00 */
[----:B------:R-:W-:Y:S01]  /*107b0*/  ULDC UR26, c[0x0][0x248] ;  /* 0x00009200001a7ab9 */ /* 0x000fe20000000800 */
[----:B------:R-:W-:Y:S01]  /*107c0*/  ULDC.64 UR14, c[0x0][0x228] ;  /* 0x00008a00000e7ab9 */ /* 0x000fe20000000a00 */
[----:B------:R-:W-:Y:S01]  /*107d0*/  ULDC.64 UR12, c[0x0][0x228] ;  /* 0x00008a00000c7ab9 */ /* 0x000fe20000000a00 */
[----:B------:R-:W-:Y:S01]  /*107e0*/  ULDC.64 UR10, c[0x0][0x228] ;  /* 0x00008a00000a7ab9 */ /* 0x000fe20000000a00 */
[----:B------:R-:W-:Y:S01]  /*107f0*/  ULDC.64 UR8, c[0x0][0x228] ;  /* 0x00008a0000087ab9 */ /* 0x000fe20000000a00 */
[----:B------:R-:W-:Y:S01]  /*10800*/  ULDC.64 UR18, c[0x0][0x228] ;  /* 0x00008a0000127ab9 */ /* 0x000fe20000000a00 */
[----:B------:R-:W-:Y:S01]  /*10810*/  ULDC.64 UR24, c[0x0][0x228] ;  /* 0x00008a0000187ab9 */ /* 0x000fe20000000a00 */
[----:B------:R-:W-:Y:S01]  /*10820*/  ULDC.64 UR22, c[0x0][0x228] ;  /* 0x00008a0000167ab9 */ /* 0x000fe20000000a00 */
[----:B------:R-:W-:Y:S01]  /*10830*/  ULDC.64 UR20, c[0x0][0x228] ;  /* 0x00008a0000147ab9 */ /* 0x000fe20000000a00 */
[----:B--2---:R1:W-:Y:S01]  /*10840*/  STSM.16.M88.4 [R0], R4 ;  /* 0x0000000400007844 */ /* 0x0043e20000000200 */
[----:B------:R-:W-:Y:S06]  /*10850*/  BAR.SYNC.DEFER_BLOCKING 0x0 ;  /* 0x0000000000007b1d */ /* 0x000fec0000010000 */
[----:B-1----:R-:W2:Y:S04]  /*10860*/  LDL.LU R4, [R1+0x4] ;  /* 0x0000040001047983 */ /* 0x002ea80000300800 */
[----:B------:R-:W2:Y:S04]  /*10870*/  LDL.LU R5, [R1+0xc] ;  /* 0x00000c0001057983 */ /* 0x000ea80000300800 */
[----:B------:R-:W1:Y:S01]  /*10880*/  LDS.128 R20, [R252] ;  /* 0x00000000fc147984 */ /* 0x000e620000000c00 */
[----:B------:R-:W-:Y:S06]  /*10890*/  BAR.SYNC.DEFER_BLOCKING 0x0 ;  /* 0x0000000000007b1d */ /* 0x000fec0000010000 */
[----:B------:R-:W-:Y:S02]  /*108a0*/  STSM.16.M88.4 [R0], R16 ;  /* 0x0000001000007844 */ /* 0x000fe40000000200 */
[----:B------:R-:W-:Y:S06]  /*108b0*/  BAR.SYNC.DEFER_BLOCKING 0x0 ;  /* 0x0000000000007b1d */ /* 0x000fec0000010000 */
[----:B------:R-:W3:Y:S01]  /*108c0*/  LDS.128 R16, [R252] ;  /* 0x00000000fc107984 */ /* 0x000ee20000000c00 */
[----:B------:R-:W-:Y:S01]  /*108d0*/  MOV R6, R153 ;  /* 0x0000009900067202 */ /* 0x000fe20000000f00 */
[----:B------:R-:W-:Y:S01]  /*108e0*/  IMAD.MOV.U32 R7, RZ, RZ, R155 ;  /* 0x000000ffff077224 */ /* 0x000fe200078e009b */
[----:B------:R-:W-:Y:S06]  /*108f0*/  BAR.SYNC.DEFER_BLOCKING 0x0 ;  /* 0x0000000000007b1d */ /* 0x000fec0000010000 */
[----:B-1----:R-:W-:Y:S04]  /*10900*/  STL.64 [R1+0x130], R20 ;  /* 0x0001301401007387 */ /* 0x002fe80000100a00 */
[----:B------:R-:W-:Y:S04]  /*10910*/  STL.64 [R1+0x138], R22 ;  /* 0x0001381601007387 */ /* 0x000fe80000100a00 */
[----:B---3--:R-:W-:Y:S04]  /*10920*/  STL.64 [R1+0x120], R16 ;  /* 0x0001201001007387 */ /* 0x008fe80000100a00 */
[----:B------:R-:W-:Y:S04]  /*10930*/  STL.64 [R1+0x128], R18 ;  /* 0x0001281201007387 */ /* 0x000fe80000100a00 */
[----:B--2---:R1:W-:Y:S01]  /*10940*/  STSM.16.M88.4 [R0], R4 ;  /* 0x0000000400007844 */ /* 0x0043e20000000200 */
[----:B------:R-:W-:Y:S06]  /*10950*/  BAR.SYNC.DEFER_BLOCKING 0x0 ;  /* 0x0000000000007b1d */ /* 0x000fec0000010000 */
[----:B-1----:R-:W2:Y:S04]  /*10960*/  LDL.LU R4, [R1+0x10] ;  /* 0x0000100001047983 */ /* 0x002ea80000300800 */
[----:B------:R-:W2:Y:S04]  /*10970*/  LDL.LU R5, [R1+0x18] ;  /* 0x0000180001057983 */ /* 0x000ea80000300800 */
[----:B------:R-:W1:Y:S01]  /*10980*/  LDS.128 R20, [R252] ;  /* 0x00000000fc147984 */ /* 0x000e620000000c00 */
[----:B------:R-:W-:-:S02]  /*10990*/  IMAD.MOV.U32 R16, RZ, RZ, R89 ;  /* 0x000000ffff107224 */ /* 0x000fc400078e0059 */
[----:B------:R-:W-:Y:S01]  /*109a0*/  IMAD.MOV.U32 R17, RZ, RZ, R91 ;  /* 0x000000ffff117224 */ /* 0x000fe200078e005b */
[----:B------:R-:W-:Y:S01]  /*109b0*/  BAR.SYNC.DEFER_BLOCKING 0x0 ;  /* 0x0000000000007b1d */ /* 0x000fe20000010000 */
[----:B------:R-:W-:Y:S02]  /*109c0*/  IMAD.MOV.U32 R18, RZ, RZ, R25 ;  /* 0x000000ffff127224 */ /* 0x000fe400078e0019 */
[----:B------:R-:W-:-:S05]  /*109d0*/  IMAD.MOV.U32 R19, RZ, RZ, R27 ;  /* 0x000000ffff137224 */ /* 0x000fca00078e001b */
[----:B------:R-:W-:Y:S01]  /*109e0*/  STSM.16.M88.4 [R0], R16 ;  /* 0x0000001000007844 */ /* 0x000fe20000000200 */
[----:B------:R-:W-:Y:S01]  /*109f0*/  BAR.SYNC.DEFER_BLOCKING 0x0 ;  /* 0x0000000000007b1d */ /* 0x000fe20000010000 */
[----:B------:R-:W-:Y:S01]  /*10a00*/  MOV R6, R156 ;  /* 0x0000009c00067202 */ /* 0x000fe20000000f00 */
[----:B------:R-:W-:-:S04]  /*10a10*/  IMAD.MOV.U32 R7, RZ, RZ, R158 ;  /* 0x000000ffff077224 */ /* 0x000fc800078e009e */
[----:B------:R-:W3:Y:S02]  /*10a20*/  LDS.128 R16, [R252] ;  /* 0x00000000fc107984 */ /* 0x000ee40000000c00 */
[----:B------:R-:W-:Y:S06]  /*10a30*/  BAR.SYNC.DEFER_BLOCKING 0x0 ;  /* 0x0000000000007b1d */ /* 0x000fec0000010000 */
[----:B-1----:R-:W-:Y:S04]  /*10a40*/  STL.64 [R1+0x110], R20 ;  /* 0x0001101401007387 */ /* 0x002fe80000100a00 */
[----:B------:R-:W-:Y:S04]  /*10a50*/  STL.64 [R1+0x118], R22 ;  /* 0x0001181601007387 */ /* 0x000fe80000100a00 */
[----:B---3--:R1:W-:Y:S04]  /*10a60*/  STL.64 [R1+0x100], R16 ;  /* 0x0001001001007387 */ /* 0x0083e80000100a00 */
[----:B------:R3:W-:Y:S01]  /*10a70*/  STL.64 [R1+0x108], R18 ;  /* 0x0001081201007387 */ /* 0x0007e20000100a00 */
[----:B-1----:R-:W-:-:S02]  /*10a80*/  IMAD.MOV.U32 R16, RZ, RZ, R92 ;  /* 0x000000ffff107224 */ /* 0x002fc400078e005c */
[----:B------:R-:W-:Y:S02]  /*10a90*/  IMAD.MOV.U32 R17, RZ, RZ, R94 ;  /* 0x000000ffff117224 */ /* 0x000fe400078e005e */
[----:B---3--:R-:W-:Y:S02]  /*10aa0*/  IMAD.MOV.U32 R18, RZ, RZ, R28 ;  /* 0x000000ffff127224 */ /* 0x008fe400078e001c */
[----:B------:R-:W-:Y:S01]  /*10ab0*/  IMAD.MOV.U32 R19, RZ, RZ, R30 ;  /* 0x000000ffff137224 */ /* 0x000fe200078e001e */
        /* <DEDUP_REMOVED lines=8> */
[----:B------:R-:W3:Y:S04]  /*10b40*/  LDS.128 R16, [R252] ;  /* 0x00000000fc107984 */ /* 0x000ee80000000c00 */
[----:B-1----:R-:W-:Y:S04]  /*10b50*/  STL.64 [R1+0x10], R20 ;  /* 0x0000101401007387 */ /* 0x002fe80000100a00 */
[----:B------:R-:W-:Y:S01]  /*10b60*/  STL.64 [R1+0x18], R22 ;  /* 0x0000181601007387 */ /* 0x000fe20000100a00 */
[----:B------:R-:W-:Y:S06]  /*10b70*/  BAR.SYNC.DEFER_BLOCKING 0x0 ;  /* 0x0000000000007b1d */ /* 0x000fec0000010000 */
[----:B---3--:R1:W-:Y:S04]  /*10b80*/  STL.64 [R1], R16 ;  /* 0x0000001001007387 */ /* 0x0083e80000100a00 */
[----:B------:R3:W-:Y:S04]  /*10b90*/  STL.64 [R1+0x8], R18 ;  /* 0x0000081201007387 */ /* 0x0007e80000100a00 */
[----:B-1----:R-:W4:Y:S04]  /*10ba0*/  LDL.LU R16, [R1+0x20] ;  /* 0x0000200001107983 */ /* 0x002f280000300800 */
[----:B------:R-:W4:Y:S01]  /*10bb0*/  LDL.LU R17, [R1+0x28] ;  /* 0x0000280001117983 */ /* 0x000f220000300800 */
[----:B------:R-:W-:Y:S01]  /*10bc0*/  MOV R6, R157 ;  /* 0x0000009d00067202 */ /* 0x000fe20000000f00 */
[----:B------:R-:W-:Y:S01]  /*10bd0*/  IMAD.MOV.U32 R7, RZ, RZ, R159 ;  /* 0x000000ffff077224 */ /* 0x000fe200078e009f */
[----:B---3--:R-:W-:Y:S01]  /*10be0*/  MOV R18, R160 ;  /* 0x000000a000127202 */ /* 0x008fe20000000f00 */
[----:B------:R-:W-:-:S03]  /*10bf0*/  IMAD.MOV.U32 R19, RZ, RZ, R162 ;  /* 0x000000ffff137224 */ /* 0x000fc600078e00a2 */
[----:B--2---:R1:W-:Y:S01]  /*10c00*/  STSM.16.M88.4 [R0], R4 ;  /* 0x0000000400007844 */ /* 0x0043e20000000200 */
[----:B------:R-:W-:Y:S06]  /*10c10*/  BAR.SYNC.DEFER_BLOCKING 0x0 ;  /* 0x0000000000007b1d */ /* 0x000fec0000010000 */
[----:B------:R-:W2:Y:S01]  /*10c20*/  LDS.128 R248, [R252] ;  /* 0x00000000fcf87984 */ /* 0x000ea20000000c00 */
[----:B-1----:R-:W-:Y:S02]  /*10c30*/  IMAD.MOV.U32 R4, RZ, RZ, R93 ;  /* 0x000000ffff047224 */ /* 0x002fe400078e005d */
[----:B------:R-:W-:-:S02]  /*10c40*/  IMAD.MOV.U32 R5, RZ, RZ, R95 ;  /* 0x000000ffff057224 */ /* 0x000fc400078e005f */
[----:B------:R-:W-:Y:S02]  /*10c50*/  IMAD.MOV.U32 R6, RZ, RZ, R29 ;  /* 0x000000ffff067224 */ /* 0x000fe400078e001d */
[----:B------:R-:W-:Y:S01]  /*10c60*/  IMAD.MOV.U32 R7, RZ, RZ, R31 ;  /* 0x000000ffff077224 */ /* 0x000fe200078e001f */
[----:B------:R-:W-:Y:S06]  /*10c70*/  BAR.SYNC.DEFER_BLOCKING 0x0 ;  /* 0x0000000000007b1d */ /* 0x000fec0000010000 */
[----:B------:R-:W-:Y:S02]  /*10c80*/  STSM.16.M88.4 [R0], R4 ;  /* 0x0000000400007844 */ /* 0x000fe40000000200 */
[----:B------:R-:W-:Y:S06]  /*10c90*/  BAR.SYNC.DEFER_BLOCKING 0x0 ;  /* 0x0000000000007b1d */ /* 0x000fec0000010000 */
[----:B------:R-:W1:Y:S02]  /*10ca0*/  LDS.128 R240, [R252] ;  /* 0x00000000fcf07984 */ /* 0x000e640000000c00 */
[----:B------:R-:W-:Y:S06]  /*10cb0*/  BAR.SYNC.DEFER_BLOCKING 0x0 ;  /* 0x0000000000007b1d */ /* 0x000fec0000010000 */
[----:B--2---:R-:W-:Y:S04]  /*10cc0*/  STL [R1+0x428], R251 ;  /* 0x000428fb01007387 */ /* 0x004fe80000100800 */
[----:B----4-:R2:W-:Y:S01]  /*10cd0*/  STSM.16.M88.4 [R0], R16 ;  /* 0x0000001000007844 */ /* 0x0105e20000000200 */
[----:B------:R-:W-:Y:S06]  /*10ce0*/  BAR.SYNC.DEFER_BLOCKING 0x0 ;  /* 0x0000000000007b1d */ /* 0x000fec0000010000 */
[----:B--2---:R-:W2:Y:S04]  /*10cf0*/  LDL.LU R16, [R1+0x24] ;  /* 0x0000240001107983 */ /* 0x004ea80000300800 */
[----:B------:R-:W2:Y:S04]  /*10d00*/  LDL.LU R17, [R1+0x2c] ;  /* 0x00002c0001117983 */ /* 0x000ea80000300800 */
[----:B------:R-:W3:Y:S04]  /*10d10*/  LDL.LU R28, [R1+0x30] ;  /* 0x00003000011c7983 */ /* 0x000ee80000300800 */
[----:B------:R-:W3:Y:S04]  /*10d20*/  LDL.LU R29, [R1+0x38] ;  /* 0x00003800011d7983 */ /* 0x000ee80000300800 */
[----:B------:R-:W4:Y:S01]  /*10d30*/  LDS.128 R20, [R252] ;  /* 0x00000000fc147984 */ /* 0x000f220000000c00 */
[----:B------:R-:W-:-:S02]  /*10d40*/  IMAD.MOV.U32 R4, RZ, RZ, R96 ;  /* 0x000000ffff047224 */ /* 0x000fc400078e0060 */
[----:B------:R-:W-:Y:S02]  /*10d50*/  IMAD.MOV.U32 R5, RZ, RZ, R98 ;  /* 0x000000ffff057224 */ /* 0x000fe400078e0062 */
[----:B------:R-:W-:Y:S02]  /*10d60*/  IMAD.MOV.U32 R6, RZ, RZ, R32 ;  /* 0x000000ffff067224 */ /* 0x000fe400078e0020 */
[----:B------:R-:W-:Y:S01]  /*10d70*/  IMAD.MOV.U32 R7, RZ, RZ, R34 ;  /* 0x000000ffff077224 */ /* 0x000fe200078e0022 */
[----:B------:R-:W-:Y:S01]  /*10d80*/  BAR.SYNC.DEFER_BLOCKING 0x0 ;  /* 0x0000000000007b1d */ /* 0x000fe20000010000 */
[----:B------:R-:W-:Y:S01]  /*10d90*/  MOV R18, R161 ;  /* 0x000000a100127202 */ /* 0x000fe20000000f00 */
[----:B------:R-:W-:-:S04]  /*10da0*/  IMAD.MOV.U32 R19, RZ, RZ, R163 ;  /* 0x000000ffff137224 */ /* 0x000fc800078e00a3 */
[----:B------:R-:W5:Y:S04]  /*10db0*/  LDL.LU R32, [R1+0x34] ;  /* 0x0000340001207983 */ /* 0x000f680000300800 */
[----:B------:R-:W-:Y:S01]  /*10dc0*/  STSM.16.M88.4 [R0], R4 ;  /* 0x0000000400007844 */ /* 0x000fe20000000200 */
[----:B------:R-:W-:Y:S06]  /*10dd0*/  BAR.SYNC.DEFER_BLOCKING 0x0 ;  /* 0x0000000000007b1d */ /* 0x000fec0000010000 */
[----:B------:R-:W4:Y:S02]  /*10de0*/  LDS.128 R4, [R252] ;  /* 0x00000000fc047984 */ /* 0x000f240000000c00 */
[----:B------:R-:W-:Y:S01]  /*10df0*/  BAR.SYNC.DEFER_BLOCKING 0x0 ;  /* 0x0000000000007b1d */ /* 0x000fe20000010000 */
[----:B------:R-:W-:Y:S01]  /*10e00*/  MOV R30, R164 ;  /* 0x000000a4001e7202 */ /* 0x000fe20000000f00 */
[----:B------:R-:W-:-:S04]  /*10e10*/  IMAD.MOV.U32 R31, RZ, RZ, R166 ;  /* 0x000000ffff1f7224 */ /* 0x000fc800078e00a6 */
[----:B--2---:R2:W-:Y:S02]  /*10e20*/  STSM.16.M88.4 [R0], R16 ;  /* 0x0000001000007844 */ /* 0x0045e40000000200 */
[----:B------:R-:W-:Y:S01]  /*10e30*/  BAR.SYNC.DEFER_BLOCKING 0x0 ;  /* 0x0000000000007b1d */ /* 0x000fe20000010000 */
[----:B--2---:R-:W-:-:S05]  /*10e40*/  IMAD.MOV.U32 R18, RZ, RZ, R33 ;  /* 0x000000ffff127224 */ /* 0x004fca00078e0021 */
[----:B------:R-:W5:Y:S04]  /*10e50*/  LDL.LU R33, [R1+0x3c] ;  /* 0x00003c0001217983 */ /* 0x000f680000300800 */
[----:B------:R-:W2:Y:S04]  /*10e60*/  LDL.LU R92, [R1+0x40] ;  /* 0x00004000015c7983 */ /* 0x000ea80000300800 */
[----:B------:R-:W2:Y:S04]  /*10e70*/  LDL.LU R93, [R1+0x48] ;  /* 0x00004800015d7983 */ /* 0x000ea80000300800 */
[----:B------:R-:W4:Y:S01]  /*10e80*/  LDS.128 R24, [R252] ;  /* 0x00000000fc187984 */ /* 0x000f220000000c00 */
[----:B------:R-:W-:-:S02]  /*10e90*/  IMAD.MOV.U32 R16, RZ, RZ, R97 ;  /* 0x000000ffff107224 */ /* 0x000fc400078e0061 */
[----:B------:R-:W-:Y:S01]  /*10ea0*/  IMAD.MOV.U32 R17, RZ, RZ, R99 ;  /* 0x000000ffff117224 */ /* 0x000fe200078e0063 */
[----:B------:R-:W4:Y:S01]  /*10eb0*/  LDL.LU R96, [R1+0x44] ;  /* 0x0000440001607983 */ /* 0x000f220000300800 */
[----:B------:R-:W-:Y:S01]  /*10ec0*/  IMAD.MOV.U32 R19, RZ, RZ, R35 ;  /* 0x000000ffff137224 */ /* 0x000fe200078e0023 */
[----:B------:R-:W-:Y:S06]  /*10ed0*/  BAR.SYNC.DEFER_BLOCKING 0x0 ;  /* 0x0000000000007b1d */ /* 0x000fec0000010000 */
[----:B------:R-:W4:Y:S04]  /*10ee0*/  LDL.LU R97, [R1+0x4c] ;  /* 0x00004c0001617983 */ /* 0x000f280000300800 */
[----:B------:R-:W-:Y:S01]  /*10ef0*/  STSM.16.M88.4 [R0], R16 ;  /* 0x0000001000007844 */ /* 0x000fe20000000200 */
[----:B------:R-:W-:Y:S06]  /*10f00*/  BAR.SYNC.DEFER_BLOCKING 0x0 ;  /* 0x0000000000007b1d */ /* 0x000fec0000010000 */
[----:B------:R-:W1:Y:S02]  /*10f10*/  LDS.128 R16, [R252] ;  /* 0x00000000fc107984 */ /* 0x000e640000000c00 */
[----:B------:R-:W-:Y:S06]  /*10f20*/  BAR.SYNC.DEFER_BLOCKING 0x0 ;  /* 0x0000000000007b1d */ /* 0x000fec0000010000 */
[----:B---3--:R3:W-:Y:S02]  /*10f30*/  STSM.16.M88.4 [R0], R28 ;  /* 0x0000001c00007844 */ /* 0x0087e40000000200 */
[----:B------:R-:W-:Y:S06]  /*10f40*/  BAR.SYNC.DEFER_BLOCKING 0x0 ;  /* 0x0000000000007b1d */ /* 0x000fec0000010000 */
[----:B------:R-:W1:Y:S01]  /*10f50*/  LDS.128 R88, [R252] ;  /* 0x00000000fc587984 */ /* 0x000e620000000c00 */
[----:B---3--:R-:W-:-:S02]  /*10f60*/  IMAD.MOV.U32 R28, RZ, RZ, R100 ;  /* 0x000000ffff1c7224 */ /* 0x008fc400078e0064 */
[----:B------:R-:W-:Y:S02]  /*10f70*/  IMAD.MOV.U32 R29, RZ, RZ, R102 ;  /* 0x000000ffff1d7224 */ /* 0x000fe400078e0066 */
[----:B------:R-:W-:Y:S02]  /*10f80*/  IMAD.MOV.U32 R30, RZ, RZ, R36 ;  /* 0x000000ffff1e7224 */ /* 0x000fe400078e0024 */
[----:B------:R-:W-:Y:S01]  /*10f90*/  IMAD.MOV.U32 R31, RZ, RZ, R38 ;  /* 0x000000ffff1f7224 */ /* 0x000fe200078e0026 */
[----:B------:R-:W-:Y:S06]  /*10fa0*/  BAR.SYNC.DEFER_BLOCKING 0x0 ;  /* 0x0000000000007b1d */ /* 0x000fec0000010000 */
[----:B------:R-:W-:Y:S02]  /*10fb0*/  STSM.16.M88.4 [R0], R28 ;  /* 0x0000001c00007844 */ /* 0x000fe40000000200 */
[----:B------:R-:W-:Y:S01]  /*10fc0*/  BAR.SYNC.DEFER_BLOCKING 0x0 ;  /* 0x0000000000007b1d */ /* 0x000fe20000010000 */
[----:B------:R-:W-:Y:S01]  /*10fd0*/  MOV R34, R165 ;  /* 0x000000a500227202 */ /* 0x000fe20000000f00 */
[----:B------:R-:W-:-:S04]  /*10fe0*/  IMAD.MOV.U32 R35, RZ, RZ, R167 ;  /* 0x000000ffff237224 */ /* 0x000fc800078e00a7 */
[----:B------:R-:W3:Y:S02]  /*10ff0*/  LDS.128 R28, [R252] ;  /* 0x00000000fc1c7984 */ /* 0x000ee40000000c00 */
[----:B------:R-:W-:Y:S01]  /*11000*/  BAR.SYNC.DEFER_BLOCKING 0x0 ;  /* 0x0000000000007b1d */ /* 0x000fe20000010000 */
[----:B------:R-:W-:Y:S01]  /*11010*/  MOV R94, R168 ;  /* 0x000000a8005e7202 */ /* 0x000fe20000000f00 */
[----:B------:R-:W-:-:S04]  /*11020*/  IMAD.MOV.U32 R95, RZ, RZ, R170 ;  /* 0x000000ffff5f7224 */ /* 0x000fc800078e00aa */
[----:B-----5:R5:W-:Y:S02]  /*11030*/  STSM.16.M88.4 [R0], R32 ;  /* 0x0000002000007844 */ /* 0x020be40000000200 */
[----:B-----5:R-:W-:Y:S02]  /*11040*/  IMAD.MOV.U32 R34, RZ, RZ, R37 ;  /* 0x000000ffff227224 */ /* 0x020fe400078e0025 */
[----:B------:R-:W-:Y:S01]  /*11050*/  IMAD.MOV.U32 R35, RZ, RZ, R39 ;  /* 0x000000ffff237224 */ /* 0x000fe200078e0027 */
[----:B------:R-:W-:Y:S01]  /*11060*/  BAR.SYNC.DEFER_BLOCKING 0x0 ;  /* 0x0000000000007b1d */ /* 0x000fe20000010000 */
[----:B------:R-:W-:Y:S02]  /*11070*/  IMAD.MOV.U32 R32, RZ, RZ, R101 ;  /* 0x000000ffff207224 */ /* 0x000fe400078e0065 */
[----:B------:R-:W-:-:S03]  /*11080*/  IMAD.MOV.U32 R33, RZ, RZ, R103 ;  /* 0x000000ffff217224 */ /* 0x000fc600078e0067 */
[----:B------:R-:W5:Y:S02]  /*11090*/  LDS.128 R36, [R252] ;  /* 0x00000000fc247984 */ /* 0x000f640000000c00 */
[----:B------:R-:W-:Y:S06]  /*110a0*/  BAR.SYNC.DEFER_BLOCKING 0x0 ;  /* 0x0000000000007b1d */ /* 0x000fec0000010000 */
[----:B------:R-:W-:Y:S02]  /*110b0*/  STSM.16.M88.4 [R0], R32 ;  /* 0x0000002000007844 */ /* 0x000fe40000000200 */
[----:B------:R-:W-:Y:S06]  /*110c0*/  BAR.SYNC.DEFER_BLOCKING 0x0 ;  /* 0x0000000000007b1d */ /* 0x000fec0000010000 */
[----:B------:R-:W5:Y:S02]  /*110d0*/  LDS.128 R32, [R252] ;  /* 0x00000000fc207984 */ /* 0x000f640000000c00 */
[----:B------:R-:W-:Y:S06]  /*110e0*/  BAR.SYNC.DEFER_BLOCKING 0x0 ;  /* 0x0000000000007b1d */ /* 0x000fec0000010000 */
[----:B--2---:R2:W-:Y:S02]  /*110f0*/  STSM.16.M88.4 [R0], R92 ;  /* 0x0000005c00007844 */ /* 0x0045e40000000200 */
[----:B------:R-:W-:Y:S06]  /*11100*/  BAR.SYNC.DEFER_BLOCKING 0x0 ;  /* 0x0000000000007b1d */ /* 0x000fec0000010000 */
[----:B------:R-:W5:Y:S01]  /*11110*/  LDS.128 R100, [R252] ;  /* 0x00000000fc647984 */ /* 0x000f620000000c00 */
[----:B--2---:R-:W-:-:S02]  /*11120*/  IMAD.MOV.U32 R92, RZ, RZ, R104 ;  /* 0x000000ffff5c7224 */ /* 0x004fc400078e0068 */
[----:B------:R-:W-:Y:S01]  /*11130*/  IMAD.MOV.U32 R93, RZ, RZ, R106 ;  /* 0x000000ffff5d7224 */ /* 0x000fe200078e006a */
[----:B------:R-:W-:Y:S01]  /*11140*/  MOV R98, R169 ;  /* 0x000000a900627202 */ /* 0x000fe20000000f00 */
[----:B------:R-:W-:Y:S01]  /*11150*/  IMAD.MOV.U32 R94, RZ, RZ, R40 ;  /* 0x000000ffff5e7224 */ /* 0x000fe200078e0028 */
[----:B------:R-:W2:Y:S01]  /*11160*/  LDL.LU R104, [R1+0x50] ;  /* 0x0000500001687983 */ /* 0x000ea20000300800 */
[----:B------:R-:W-:Y:S01]  /*11170*/  IMAD.MOV.U32 R95, RZ, RZ, R42 ;  /* 0x000000ffff5f7224 */ /* 0x000fe200078e002a */
[----:B------:R-:W-:Y:S06]  /*11180*/  BAR.SYNC.DEFER_BLOCKING 0x0 ;  /* 0x0000000000007b1d */ /* 0x000fec0000010000 */
[----:B------:R-:W-:Y:S02]  /*11190*/  STSM.16.M88.4 [R0], R92 ;  /* 0x0000005c00007844 */ /* 0x000fe40000000200 */
[----:B------:R-:W-:Y:S01]  /*111a0*/  BAR.SYNC.DEFER_BLOCKING 0x0 ;  /* 0x0000000000007b1d */ /* 0x000fe20000010000 */
[----:B------:R-:W-:-:S05]  /*111b0*/  IMAD.MOV.U32 R99, RZ, RZ, R171 ;  /* 0x000000ffff637224 */ /* 0x000fca00078e00ab */
[----:B------:R-:W5:Y:S02]  /*111c0*/  LDS.128 R92, [R252] ;  /* 0x00000000fc5c7984 */ /* 0x000f640000000c00 */
[----:B------:R-:W-:Y:S06]  /*111d0*/  BAR.SYNC.DEFER_BLOCKING 0x0 ;  /* 0x0000000000007b1d */ /* 0x000fec0000010000 */
[----:B----4-:R4:W-:Y:S02]  /*111e0*/  STSM.16.M88.4 [R0], R96 ;  /* 0x0000006000007844 */ /* 0x0109e40000000200 */
[----:B----4-:R-:W-:-:S02]  /*111f0*/  IMAD.MOV.U32 R96, RZ, RZ, R105 ;  /* 0x000000ffff607224 */ /* 0x010fc400078e0069 */
[----:B------:R-:W2:Y:S04]  /*11200*/  LDL.LU R105, [R1+0x58] ;  /* 0x0000580001697983 */ /* 0x000ea80000300800 */
[----:B------:R-:W4:Y:S04]  /*11210*/  LDL.LU R152, [R1+0x54] ;  /* 0x0000540001987983 */ /* 0x000f280000300800 */
[----:B------:R-:W4:Y:S01]  /*11220*/  LDL.LU R153, [R1+0x5c] ;  /* 0x00005c0001997983 */ /* 0x000f220000300800 */
[----:B------:R-:W-:Y:S02]  /*11230*/  IMAD.MOV.U32 R98, RZ, RZ, R41 ;  /* 0x000000ffff627224 */ /* 0x000fe400078e0029 */
[----:B------:R-:W-:Y:S01]  /*11240*/  IMAD.MOV.U32 R99, RZ, RZ, R43 ;  /* 0x000000ffff637224 */ /* 0x000fe200078e002b */
[----:B------:R-:W-:Y:S01]  /*11250*/  BAR.SYNC.DEFER_BLOCKING 0x0 ;  /* 0x0000000000007b1d */ /* 0x000fe20000010000 */
[----:B------:R-:W-:-:S05]  /*11260*/  IMAD.MOV.U32 R97, RZ, RZ, R107 ;  /* 0x000000ffff617224 */ /* 0x000fca00078e006b */
[----:B------:R-:W5:Y:S02]  /*11270*/  LDS.128 R40, [R252] ;  /* 0x00000000fc287984 */ /* 0x000f640000000c00 */
[----:B------:R-:W-:Y:S06]  /*11280*/  BAR.SYNC.DEFER_BLOCKING 0x0 ;  /* 0x0000000000007b1d */ /* 0x000fec0000010000 */
[----:B------:R-:W-:Y:S02]  /*11290*/  STSM.16.M88.4 [R0], R96 ;  /* 0x0000006000007844 */ /* 0x000fe40000000200 */
[----:B------:R-:W-:Y:S01]  /*112a0*/  BAR.SYNC.DEFER_BLOCKING 0x0 ;  /* 0x0000000000007b1d */ /* 0x000fe20000010000 */
[----:B------:R-:W-:Y:S01]  /*112b0*/  MOV R106, R172 ;  /* 0x000000ac006a7202 */ /* 0x000fe20000000f00 */
[----:B------:R-:W-:-:S04]  /*112c0*/  IMAD.MOV.U32 R107, RZ, RZ, R174 ;  /* 0x000000ffff6b7224 */ /* 0x000fc800078e00ae */
[----:B------:R-:W5:Y:S02]  /*112d0*/  LDS.128 R96, [R252] ;  /* 0x00000000fc607984 */ /* 0x000f640000000c00 */
[----:B------:R-:W-:Y:S01]  /*112e0*/  BAR.SYNC.DEFER_BLOCKING 0x0 ;  /* 0x0000000000007b1d */ /* 0x000fe20000010000 */
[----:B------:R-:W-:-:S05]  /*112f0*/  IMAD.MOV.U32 R155, RZ, RZ, R175 ;  /* 0x000000ffff9b7224 */ /* 0x000fca00078e00af */
[----:B--2---:R2:W-:Y:S02]  /*11300*/  STSM.16.M88.4 [R0], R104 ;  /* 0x0000006800007844 */ /* 0x0045e40000000200 */
[----:B------:R-:W-:Y:S06]  /*11310*/  BAR.SYNC.DEFER_BLOCKING 0x0 ;  /* 0x0000000000007b1d */ /* 0x000fec0000010000 */
[----:B------:R-:W5:Y:S01]  /*11320*/  LDS.128 R156, [R252] ;  /* 0x00000000fc9c7984 */ /* 0x000f620000000c00 */
[----:B--2---:R-:W-:Y:S02]  /*11330*/  IMAD.MOV.U32 R104, RZ, RZ, R108 ;  /* 0x000000ffff687224 */ /* 0x004fe400078e006c */
[----:B------:R-:W-:-:S02]  /*11340*/  IMAD.MOV.U32 R105, RZ, RZ, R110 ;  /* 0x000000ffff697224 */ /* 0x000fc400078e006e */
[----:B------:R-:W-:Y:S02]  /*11350*/  IMAD.MOV.U32 R106, RZ, RZ, R44 ;  /* 0x000000ffff6a7224 */ /* 0x000fe400078e002c */
[----:B------:R-:W-:Y:S01]  /*11360*/  IMAD.MOV.U32 R107, RZ, RZ, R46 ;  /* 0x000000ffff6b7224 */ /* 0x000fe200078e002e */
[----:B------:R-:W-:Y:S06]  /*11370*/  BAR.SYNC.DEFER_BLOCKING 0x0 ;  /* 0x0000000000007b1d */ /* 0x000fec0000010000 */
[----:B------:R-:W-:Y:S02]  /*11380*/  STSM.16.M88.4 [R0], R104 ;  /* 0x0000006800007844 */ /* 0x000fe40000000200 */
[----:B------:R-:W-:Y:S06]  /*11390*/  BAR.SYNC.DEFER_BLOCKING 0x0 ;  /* 0x0000000000007b1d */ /* 0x000fec0000010000 */
[----:B------:R-:W2:Y:S02]  /*113a0*/  LDS.128 R104, [R252] ;  /* 0x00000000fc687984 */ /* 0x000ea40000000c00 */
[----:B------:R-:W-:Y:S06]  /*113b0*/  BAR.SYNC.DEFER_BLOCKING 0x0 ;  /* 0x0000000000007b1d */ /* 0x000fec0000010000 */
[----:B----4-:R4:W-:Y:S04]  /*113c0*/  STSM.16.M88.4 [R0], R152 ;  /* 0x0000009800007844 */ /* 0x0109e80000000200 */
[----:B----4-:R-:W4:Y:S04]  /*113d0*/  LDL.LU R152, [R1+0x60] ;  /* 0x0000600001987983 */ /* 0x010f280000300800 */
[----:B------:R-:W4:Y:S04]  /*113e0*/  LDL.LU R153, [R1+0x68] ;  /* 0x0000680001997983 */ /* 0x000f280000300800 */
[----:B------:R-:W3:Y:S04]  /*113f0*/  LDL.LU R160, [R1+0x64] ;  /* 0x0000640001a07983 */ /* 0x000ee80000300800 */
[----:B------:R-:W3:Y:S01]  /*11400*/  LDL.LU R161, [R1+0x6c] ;  /* 0x00006c0001a17983 */ /* 0x000ee20000300800 */
[----:B------:R-:W-:-:S02]  /*11410*/  IMAD.MOV.U32 R108, RZ, RZ, R109 ;  /* 0x000000ffff6c7224 */ /* 0x000fc400078e006d */
[----:B------:R-:W-:Y:S02]  /*11420*/  IMAD.MOV.U32 R109, RZ, RZ, R111 ;  /* 0x000000ffff6d7224 */ /* 0x000fe400078e006f */
[----:B------:R-:W-:Y:S02]  /*11430*/  IMAD.MOV.U32 R110, RZ, RZ, R45 ;  /* 0x000000ffff6e7224 */ /* 0x000fe400078e002d */
[----:B------:R-:W-:Y:S01]  /*11440*/  IMAD.MOV.U32 R111, RZ, RZ, R47 ;  /* 0x000000ffff6f7224 */ /* 0x000fe200078e002f */
[----:B------:R-:W-:Y:S06]  /*11450*/  BAR.SYNC.DEFER_BLOCKING 0x0 ;  /* 0x0000000000007b1d */ /* 0x000fec0000010000 */
[----:B------:R-:W2:Y:S02]  /*11460*/  LDS.128 R44, [R252] ;  /* 0x00000000fc2c7984 */ /* 0x000ea40000000c00 */
[----:B------:R-:W-:Y:S06]  /*11470*/  BAR.SYNC.DEFER_BLOCKING 0x0 ;  /* 0x0000000000007b1d */ /* 0x000fec0000010000 */
[----:B------:R-:W-:Y:S02]  /*11480*/  STSM.16.M88.4 [R0], R108 ;  /* 0x0000006c00007844 */ /* 0x000fe40000000200 */
[----:B------:R-:W-:Y:S01]  /*11490*/  BAR.SYNC.DEFER_BLOCKING 0x0 ;  /* 0x0000000000007b1d */ /* 0x000fe20000010000 */
[----:B------:R-:W-:Y:S01]  /*114a0*/  MOV R154, R176 ;  /* 0x000000b0009a7202 */ /* 0x000fe20000000f00 */
[----:B------:R-:W-:-:S04]  /*114b0*/  IMAD.MOV.U32 R155, RZ, RZ, R178 ;  /* 0x000000ffff9b7224 */ /* 0x000fc800078e00b2 */
[----:B------:R-:W2:Y:S02]  /*114c0*/  LDS.128 R108, [R252] ;  /* 0x00000000fc6c7984 */ /* 0x000ea40000000c00 */
[----:B------:R-:W-:Y:S01]  /*114d0*/  BAR.SYNC.DEFER_BLOCKING 0x0 ;  /* 0x0000000000007b1d */ /* 0x000fe20000010000 */
[----:B------:R-:W-:Y:S01]  /*114e0*/  MOV R162, R177 ;  /* 0x000000b100a27202 */ /* 0x000fe20000000f00 */
[----:B------:R-:W-:-:S04]  /*114f0*/  IMAD.MOV.U32 R163, RZ, RZ, R179 ;  /* 0x000000ffffa37224 */ /* 0x000fc800078e00b3 */
[----:B----4-:R4:W-:Y:S02]  /*11500*/  STSM.16.M88.4 [R0], R152 ;  /* 0x0000009800007844 */ /* 0x0109e40000000200 */
[----:B------:R-:W-:Y:S06]  /*11510*/  BAR.SYNC.DEFER_BLOCKING 0x0 ;  /* 0x0000000000007b1d */ /* 0x000fec0000010000 */
[----:B------:R-:W2:Y:S01]  /*11520*/  LDS.128 R164, [R252] ;  /* 0x00000000fca47984 */ /* 0x000ea20000000c00 */
[----:B----4-:R-:W-:Y:S02]  /*11530*/  IMAD.MOV.U32 R152, RZ, RZ, R112 ;  /* 0x000000ffff987224 */ /* 0x010fe400078e0070 */
[----:B------:R-:W-:-:S02]  /*11540*/  IMAD.MOV.U32 R153, RZ, RZ, R114 ;  /* 0x000000ffff997224 */ /* 0x000fc400078e0072 */
[----:B------:R-:W-:Y:S02]  /*11550*/  IMAD.MOV.U32 R154, RZ, RZ, R48 ;  /* 0x000000ffff9a7224 */ /* 0x000fe400078e0030 */
[----:B------:R-:W-:Y:S01]  /*11560*/  IMAD.MOV.U32 R155, RZ, RZ, R50 ;  /* 0x000000ffff9b7224 */ /* 0x000fe200078e0032 */
[----:B------:R-:W-:Y:S06]  /*11570*/  BAR.SYNC.DEFER_BLOCKING 0x0 ;  /* 0x0000000000007b1d */ /* 0x000fec0000010000 */
[----:B------:R-:W-:Y:S02]  /*11580*/  STSM.16.M88.4 [R0], R152 ;  /* 0x0000009800007844 */ /* 0x000fe40000000200 */
[----:B------:R-:W-:Y:S06]  /*11590*/  BAR.SYNC.DEFER_BLOCKING 0x0 ;  /* 0x0000000000007b1d */ /* 0x000fec0000010000 */
[----:B------:R-:W4:Y:S02]  /*115a0*/  LDS.128 R152, [R252] ;  /* 0x00000000fc987984 */ /* 0x000f240000000c00 */
[----:B------:R-:W-:Y:S06]  /*115b0*/  BAR.SYNC.DEFER_BLOCKING 0x0 ;  /* 0x0000000000007b1d */ /* 0x000fec0000010000 */
[----:B---3--:R3:W-:Y:S04]  /*115c0*/  STSM.16.M88.4 [R0], R160 ;  /* 0x000000a000007844 */ /* 0x0087e80000000200 */
[----:B---3--:R-:W3:Y:S04]  /*115d0*/  LDL.LU R160, [R1+0x70] ;  /* 0x0000700001a07983 */ /* 0x008ee80000300800 */
[----:B------:R-:W3:Y:S04]  /*115e0*/  LDL.LU R161, [R1+0x78] ;  /* 0x0000780001a17983 */ /* 0x000ee80000300800 */
[----:B------:R-:W5:Y:S04]  /*115f0*/  LDL.LU R168, [R1+0x74] ;  /* 0x0000740001a87983 */ /* 0x000f680000300800 */
[----:B------:R-:W5:Y:S01]  /*11600*/  LDL.LU R169, [R1+0x7c] ;  /* 0x00007c0001a97983 */ /* 0x000f620000300800 */
[----:B------:R-:W-:-:S02]  /*11610*/  IMAD.MOV.U32 R112, RZ, RZ, R113 ;  /* 0x000000ffff707224 */ /* 0x000fc400078e0071 */
[----:B------:R-:W-:Y:S02]  /*11620*/  IMAD.MOV.U32 R113, RZ, RZ, R115 ;  /* 0x000000ffff717224 */ /* 0x000fe400078e0073 */
[----:B------:R-:W-:Y:S02]  /*11630*/  IMAD.MOV.U32 R114, RZ, RZ, R49 ;  /* 0x000000ffff727224 */ /* 0x000fe400078e0031 */
[----:B------:R-:W-:Y:S01]  /*11640*/  IMAD.MOV.U32 R115, RZ, RZ, R51 ;  /* 0x000000ffff737224 */ /* 0x000fe200078e0033 */
[----:B------:R-:W-:Y:S06]  /*11650*/  BAR.SYNC.DEFER_BLOCKING 0x0 ;  /* 0x0000000000007b1d */ /* 0x000fec0000010000 */
[----:B------:R-:W4:Y:S02]  /*11660*/  LDS.128 R48, [R252] ;  /* 0x00000000fc307984 */ /* 0x000f240000000c00 */
[----:B------:R-:W-:Y:S06]  /*11670*/  BAR.SYNC.DEFER_BLOCKING 0x0 ;  /* 0x0000000000007b1d */ /* 0x000fec0000010000 */
[----:B------:R-:W-:Y:S02]  /*11680*/  STSM.16.M88.4 [R0], R112 ;  /* 0x0000007000007844 */ /* 0x000fe40000000200 */
[----:B------:R-:W-:Y:S01]  /*11690*/  BAR.SYNC.DEFER_BLOCKING 0x0 ;  /* 0x0000000000007b1d */ /* 0x000fe20000010000 */
[----:B------:R-:W-:Y:S01]  /*116a0*/  MOV R162, R180 ;  /* 0x000000b400a27202 */ /* 0x000fe20000000f00 */
[----:B------:R-:W-:-:S04]  /*116b0*/  IMAD.MOV.U32 R163, RZ, RZ, R182 ;  /* 0x000000ffffa37224 */ /* 0x000fc800078e00b6 */
[----:B------:R-:W4:Y:S02]  /*116c0*/  LDS.128 R112, [R252] ;  /* 0x00000000fc707984 */ /* 0x000f240000000c00 */
[----:B------:R-:W-:Y:S01]  /*116d0*/  BAR.SYNC.DEFER_BLOCKING 0x0 ;  /* 0x0000000000007b1d */ /* 0x000fe20000010000 */
[----:B------:R-:W-:Y:S01]  /*116e0*/  MOV R170, R181 ;  /* 0x000000b500aa7202 */ /* 0x000fe20000000f00 */
[----:B------:R-:W-:-:S04]  /*116f0*/  IMAD.MOV.U32 R171, RZ, RZ, R183 ;  /* 0x000000ffffab7224 */ /* 0x000fc800078e00b7 */
[----:B---3--:R3:W-:Y:S02]  /*11700*/  STSM.16.M88.4 [R0], R160 ;  /* 0x000000a000007844 */ /* 0x0087e40000000200 */
[----:B------:R-:W-:Y:S06]  /*11710*/  BAR.SYNC.DEFER_BLOCKING 0x0 ;  /* 0x0000000000007b1d */ /* 0x000fec0000010000 */
[----:B------:R-:W4:Y:S01]  /*11720*/  LDS.128 R172, [R252] ;  /* 0x00000000fcac7984 */ /* 0x000f220000000c00 */
[----:B---3--:R-:W-:Y:S02]  /*11730*/  IMAD.MOV.U32 R160, RZ, RZ, R116 ;  /* 0x000000ffffa07224 */ /* 0x008fe400078e0074 */
[----:B------:R-:W-:-:S02]  /*11740*/  IMAD.MOV.U32 R161, RZ, RZ, R118 ;  /* 0x000000ffffa17224 */ /* 0x000fc400078e0076 */
[----:B------:R-:W-:Y:S02]  /*11750*/  IMAD.MOV.U32 R162, RZ, RZ, R52 ;  /* 0x000000ffffa27224 */ /* 0x000fe400078e0034 */
[----:B------:R-:W-:Y:S01]  /*11760*/  IMAD.MOV.U32 R163, RZ, RZ, R54 ;  /* 0x000000ffffa37224 */ /* 0x000fe200078e0036 */
[----:B------:R-:W-:Y:S06]  /*11770*/  BAR.SYNC.DEFER_BLOCKING 0x0 ;  /* 0x0000000000007b1d */ /* 0x000fec0000010000 */
[----:B------:R-:W-:Y:S02]  /*11780*/  STSM.16.M88.4 [R0], R160 ;  /* 0x000000a000007844 */ /* 0x000fe40000000200 */
[----:B------:R-:W-:Y:S06]  /*11790*/  BAR.SYNC.DEFER_BLOCKING 0x0 ;  /* 0x0000000000007b1d */ /* 0x000fec0000010000 */
[----:B------:R-:W3:Y:S02]  /*117a0*/  LDS.128 R160, [R252] ;  /* 0x00000000fca07984 */ /* 0x000ee40000000c00 */
[----:B------:R-:W-:Y:S06]  /*117b0*/  BAR.SYNC.DEFER_BLOCKING 0x0 ;  /* 0x0000000000007b1d */ /* 0x000fec0000010000 */
[----:B-----5:R5:W-:Y:S04]  /*117c0*/  STSM.16.M88.4 [R0], R168 ;  /* 0x000000a800007844 */ /* 0x020be80000000200 */
[----:B-----5:R-:W5:Y:S04]  /*117d0*/  LDL.LU R168, [R1+0x80] ;  /* 0x0000800001a87983 */ /* 0x020f680000300800 */
[----:B------:R-:W5:Y:S04]  /*117e0*/  LDL.LU R169, [R1+0x88] ;  /* 0x0000880001a97983 */ /* 0x000f680000300800 */
[----:B------:R-:W2:Y:S04]  /*117f0*/  LDL.LU R176, [R1+0x84] ;  /* 0x0000840001b07983 */ /* 0x000ea80000300800 */
[----:B------:R-:W2:Y:S01]  /*11800*/  LDL.LU R177, [R1+0x8c] ;  /* 0x00008c0001b17983 */ /* 0x000ea20000300800 */
[----:B------:R-:W-:-:S02]  /*11810*/  IMAD.MOV.U32 R116, RZ, RZ, R117 ;  /* 0x000000ffff747224 */ /* 0x000fc400078e0075 */
[----:B------:R-:W-:Y:S02]  /*11820*/  IMAD.MOV.U32 R117, RZ, RZ, R119 ;  /* 0x000000ffff757224 */ /* 0x000fe400078e0077 */
[----:B------:R-:W-:Y:S02]  /*11830*/  IMAD.MOV.U32 R118, RZ, RZ, R53 ;  /* 0x000000ffff767224 */ /* 0x000fe400078e0035 */
[----:B------:R-:W-:Y:S01]  /*11840*/  IMAD.MOV.U32 R119, RZ, RZ, R55 ;  /* 0x000000ffff777224 */ /* 0x000fe200078e0037 */
[----:B------:R-:W-:Y:S06]  /*11850*/  BAR.SYNC.DEFER_BLOCKING 0x0 ;  /* 0x0000000000007b1d */ /* 0x000fec0000010000 */
[----:B------:R-:W3:Y:S02]  /*11860*/  LDS.128 R52, [R252] ;  /* 0x00000000fc347984 */ /* 0x000ee40000000c00 */
        /* <DEDUP_REMOVED lines=10> */
[----:B------:R-:W-:Y:S06]  /*11910*/  BAR.SYNC.DEFER_BLOCKING 0x0 ;  /* 0x0000000000007b1d */ /* 0x000fec0000010000 */
[----:B------:R-:W3:Y:S01]  /*11920*/  LDS.128 R180, [R252] ;  /* 0x00000000fcb47984 */ /* 0x000ee20000000c00 */
[----:B-----5:R-:W-:Y:S02]  /*11930*/  IMAD.MOV.U32 R168, RZ, RZ, R120 ;  /* 0x000000ffffa87224 */ /* 0x020fe400078e0078 */
[----:B------:R-:W-:-:S02]  /*11940*/  IMAD.MOV.U32 R169, RZ, RZ, R122 ;  /* 0x000000ffffa97224 */ /* 0x000fc400078e007a */
[----:B------:R-:W-:Y:S02]  /*11950*/  IMAD.MOV.U32 R170, RZ, RZ, R56 ;  /* 0x000000ffffaa7224 */ /* 0x000fe400078e0038 */
[----:B------:R-:W-:Y:S01]  /*11960*/  IMAD.MOV.U32 R171, RZ, RZ, R58 ;  /* 0x000000ffffab7224 */ /* 0x000fe200078e003a */
[----:B------:R-:W-:Y:S06]  /*11970*/  BAR.SYNC.DEFER_BLOCKING 0x0 ;  /* 0x0000000000007b1d */ /* 0x000fec0000010000 */
[----:B------:R-:W-:Y:S02]  /*11980*/  STSM.16.M88.4 [R0], R168 ;  /* 0x000000a800007844 */ /* 0x000fe40000000200 */
[----:B------:R-:W-:Y:S06]  /*11990*/  BAR.SYNC.DEFER_BLOCKING 0x0 ;  /* 0x0000000000007b1d */ /* 0x000fec0000010000 */
[----:B------:R-:W5:Y:S02]  /*119a0*/  LDS.128 R168, [R252] ;  /* 0x00000000fca87984 */ /* 0x000f640000000c00 */
[----:B------:R-:W-:Y:S06]  /*119b0*/  BAR.SYNC.DEFER_BLOCKING 0x0 ;  /* 0x0000000000007b1d */ /* 0x000fec0000010000 */
[----:B--2---:R2:W-:Y:S04]  /*119c0*/  STSM.16.M88.4 [R0], R176 ;  /* 0x000000b000007844 */ /* 0x0045e80000000200 */
[----:B--2---:R-:W2:Y:S04]  /*119d0*/  LDL.LU R176, [R1+0x90] ;  /* 0x0000900001b07983 */ /* 0x004ea80000300800 */
[----:B------:R-:W2:Y:S04]  /*119e0*/  LDL.LU R177, [R1+0x98] ;  /* 0x0000980001b17983 */ /* 0x000ea80000300800 */
[----:B------:R-:W4:Y:S04]  /*119f0*/  LDL.LU R184, [R1+0x94] ;  /* 0x0000940001b87983 */ /* 0x000f280000300800 */
[----:B------:R-:W4:Y:S01]  /*11a00*/  LDL.LU R185, [R1+0x9c] ;  /* 0x00009c0001b97983 */ /* 0x000f220000300800 */
[----:B------:R-:W-:-:S02]  /*11a10*/  IMAD.MOV.U32 R120, RZ, RZ, R121 ;  /* 0x000000ffff787224 */ /* 0x000fc400078e0079 */
[----:B------:R-:W-:Y:S02]  /*11a20*/  IMAD.MOV.U32 R121, RZ, RZ, R123 ;  /* 0x000000ffff797224 */ /* 0x000fe400078e007b */
[----:B------:R-:W-:Y:S02]  /*11a30*/  IMAD.MOV.U32 R122, RZ, RZ, R57 ;  /* 0x000000ffff7a7224 */ /* 0x000fe400078e0039 */
[----:B------:R-:W-:Y:S01]  /*11a40*/  IMAD.MOV.U32 R123, RZ, RZ, R59 ;  /* 0x000000ffff7b7224 */ /* 0x000fe200078e003b */
[----:B------:R-:W-:Y:S06]  /*11a50*/  BAR.SYNC.DEFER_BLOCKING 0x0 ;  /* 0x0000000000007b1d */ /* 0x000fec0000010000 */
        /* <DEDUP_REMOVED lines=8> */
[----:B------:R-:W-:Y:S01]  /*11ae0*/  MOV R186, R189 ;  /* 0x000000bd00ba7202 */ /* 0x000fe20000000f00 */
[----:B------:R-:W-:-:S04]  /*11af0*/  IMAD.MOV.U32 R187, RZ, RZ, R191 ;  /* 0x000000ffffbb7224 */ /* 0x000fc800078e00bf */
        /* <DEDUP_REMOVED lines=17> */
[----:B------:R-:W-:Y:S01]  /*11c10*/  BAR.SYNC.DEFER_BLOCKING 0x0 ;  /* 0x0000000000007b1d */ /* 0x000fe20000010000 */
[----:B------:R-:W-:-:S02]  /*11c20*/  IMAD.MOV.U32 R124, RZ, RZ, R125 ;  /* 0x000000ffff7c7224 */ /* 0x000fc400078e007d */
[----:B------:R-:W-:Y:S02]  /*11c30*/  IMAD.MOV.U32 R125, RZ, RZ, R127 ;  /* 0x000000ffff7d7224 */ /* 0x000fe400078e007f */
[----:B------:R-:W-:Y:S02]  /*11c40*/  IMAD.MOV.U32 R126, RZ, RZ, R61 ;  /* 0x000000ffff7e7224 */ /* 0x000fe400078e003d */
[----:B------:R-:W-:Y:S02]  /*11c50*/  IMAD.MOV.U32 R127, RZ, RZ, R63 ;  /* 0x000000ffff7f7224 */ /* 0x000fe400078e003f */
[----:B------:R-:W2:Y:S01]  /*11c60*/  LDS.128 R60, [R252] ;  /* 0x00000000fc3c7984 */ /* 0x000ea20000000c00 */
[----:B------:R-:W-:Y:S06]  /*11c70*/  BAR.SYNC.DEFER_BLOCKING 0x0 ;  /* 0x0000000000007b1d */ /* 0x000fec0000010000 */
[----:B------:R-:W-:Y:S02]  /*11c80*/  STSM.16.M88.4 [R0], R124 ;  /* 0x0000007c00007844 */ /* 0x000fe40000000200 */
[----:B------:R-:W-:Y:S01]  /*11c90*/  BAR.SYNC.DEFER_BLOCKING 0x0 ;  /* 0x0000000000007b1d */ /* 0x000fe20000010000 */
[----:B------:R-:W-:Y:S01]  /*11ca0*/  MOV R186, R192 ;  /* 0x000000c000ba7202 */ /* 0x000fe20000000f00 */
[----:B------:R-:W-:-:S04]  /*11cb0*/  IMAD.MOV.U32 R187, RZ, RZ, R194 ;  /* 0x000000ffffbb7224 */ /* 0x000fc800078e00c2 */
[----:B------:R-:W2:Y:S02]  /*11cc0*/  LDS.128 R124, [R252] ;  /* 0x00000000fc7c7984 */ /* 0x000ea40000000c00 */
[----:B------:R-:W-:Y:S06]  /*11cd0*/  BAR.SYNC.DEFER_BLOCKING 0x0 ;  /* 0x0000000000007b1d */ /* 0x000fec0000010000 */
[----:B----4-:R4:W-:Y:S02]  /*11ce0*/  STSM.16.M88.4 [R0], R184 ;  /* 0x000000b800007844 */ /* 0x0109e40000000200 */
[----:B------:R-:W-:Y:S06]  /*11cf0*/  BAR.SYNC.DEFER_BLOCKING 0x0 ;  /* 0x0000000000007b1d */ /* 0x000fec0000010000 */
[----:B------:R-:W2:Y:S01]  /*11d00*/  LDS.128 R192, [R252] ;  /* 0x00000000fcc07984 */ /* 0x000ea20000000c00 */
[----:B----4-:R-:W-:-:S02]  /*11d10*/  IMAD.MOV.U32 R184, RZ, RZ, R128 ;  /* 0x000000ffffb87224 */ /* 0x010fc400078e0080 */
[----:B------:R-:W-:Y:S02]  /*11d20*/  IMAD.MOV.U32 R185, RZ, RZ, R130 ;  /* 0x000000ffffb97224 */ /* 0x000fe400078e0082 */
        /* <DEDUP_REMOVED lines=12> */
[----:B------:R-:W-:Y:S01]  /*11df0*/  BAR.SYNC.DEFER_BLOCKING 0x0 ;  /* 0x0000000000007b1d */ /* 0x000fe20000010000 */
[----:B------:R-:W-:-:S02]  /*11e00*/  IMAD.MOV.U32 R128, RZ, RZ, R129 ;  /* 0x000000ffff807224 */ /* 0x000fc400078e0081 */
[----:B------:R-:W-:Y:S02]  /*11e10*/  IMAD.MOV.U32 R129, RZ, RZ, R131 ;  /* 0x000000ffff817224 */ /* 0x000fe400078e0083 */
[----:B------:R-:W-:Y:S02]  /*11e20*/  IMAD.MOV.U32 R130, RZ, RZ, R65 ;  /* 0x000000ffff827224 */ /* 0x000fe400078e0041 */
[----:B------:R-:W-:Y:S02]  /*11e30*/  IMAD.MOV.U32 R131, RZ, RZ, R67 ;  /* 0x000000ffff837224 */ /* 0x000fe400078e0043 */
[----:B------:R-:W4:Y:S01]  /*11e40*/  LDS.128 R64, [R252] ;  /* 0x00000000fc407984 */ /* 0x000f220000000c00 */
[----:B------:R-:W-:Y:S06]  /*11e50*/  BAR.SYNC.DEFER_BLOCKING 0x0 ;  /* 0x0000000000007b1d */ /* 0x000fec0000010000 */
[----:B------:R-:W-:Y:S02]  /*11e60*/  STSM.16.M88.4 [R0], R128 ;  /* 0x0000008000007844 */ /* 0x000fe40000000200 */
[----:B------:R-:W-:Y:S01]  /*11e70*/  BAR.SYNC.DEFER_BLOCKING 0x0 ;  /* 0x0000000000007b1d */ /* 0x000fe20000010000 */
[----:B------:R-:W-:Y:S01]  /*11e80*/  MOV R218, R196 ;  /* 0x000000c400da7202 */ /* 0x000fe20000000f00 */
[----:B------:R-:W-:-:S04]  /*11e90*/  IMAD.MOV.U32 R219, RZ, RZ, R198 ;  /* 0x000000ffffdb7224 */ /* 0x000fc800078e00c6 */
[----:B------:R-:W4:Y:S02]  /*11ea0*/  LDS.128 R128, [R252] ;  /* 0x00000000fc807984 */ /* 0x000f240000000c00 */
[----:B------:R-:W-:Y:S06]  /*11eb0*/  BAR.SYNC.DEFER_BLOCKING 0x0 ;  /* 0x0000000000007b1d */ /* 0x000fec0000010000 */
[----:B---3--:R3:W-:Y:S02]  /*11ec0*/  STSM.16.M88.4 [R0], R216 ;  /* 0x000000d800007844 */ /* 0x0087e40000000200 */
[----:B------:R-:W-:Y:S06]  /*11ed0*/  BAR.SYNC.DEFER_BLOCKING 0x0 ;  /* 0x0000000000007b1d */ /* 0x000fec0000010000 */
[----:B------:R-:W4:Y:S01]  /*11ee0*/  LDS.128 R196, [R252] ;  /* 0x00000000fcc47984 */ /* 0x000f220000000c00 */
[----:B---3--:R-:W-:-:S02]  /*11ef0*/  IMAD.MOV.U32 R216, RZ, RZ, R132 ;  /* 0x000000ffffd87224 */ /* 0x008fc400078e0084 */
[----:B------:R-:W-:Y:S02]  /*11f00*/  IMAD.MOV.U32 R217, RZ, RZ, R134 ;  /* 0x000000ffffd97224 */ /* 0x000fe400078e0086 */
        /* <DEDUP_REMOVED lines=12> */
[----:B------:R-:W-:Y:S01]  /*11fd0*/  BAR.SYNC.DEFER_BLOCKING 0x0 ;  /* 0x0000000000007b1d */ /* 0x000fe20000010000 */
[----:B------:R-:W-:-:S02]  /*11fe0*/  IMAD.MOV.U32 R132, RZ, RZ, R133 ;  /* 0x000000ffff847224 */ /* 0x000fc400078e0085 */
[----:B------:R-:W-:Y:S02]  /*11ff0*/  IMAD.MOV.U32 R133, RZ, RZ, R135 ;  /* 0x000000ffff857224 */ /* 0x000fe400078e0087 */
[----:B------:R-:W-:Y:S02]  /*12000*/  IMAD.MOV.U32 R134, RZ, RZ, R69 ;  /* 0x000000ffff867224 */ /* 0x000fe400078e0045 */
[----:B------:R-:W-:Y:S02]  /*12010*/  IMAD.MOV.U32 R135, RZ, RZ, R71 ;  /* 0x000000ffff877224 */ /* 0x000fe400078e0047 */
[----:B------:R-:W3:Y:S01]  /*12020*/  LDS.128 R68, [R252] ;  /* 0x00000000fc447984 */ /* 0x000ee20000000c00 */
[----:B------:R-:W-:Y:S06]  /*12030*/  BAR.SYNC.DEFER_BLOCKING 0x0 ;  /* 0x0000000000007b1d */ /* 0x000fec0000010000 */
[----:B------:R-:W-:Y:S02]  /*12040*/  STSM.16.M88.4 [R0], R132 ;  /* 0x0000008400007844 */ /* 0x000fe40000000200 */
[----:B------:R-:W-:Y:S01]  /*12050*/  BAR.SYNC.DEFER_BLOCKING 0x0 ;  /* 0x0000000000007b1d */ /* 0x000fe20000010000 */
[----:B------:R-:W-:Y:S01]  /*12060*/  MOV R222, R200 ;  /* 0x000000c800de7202 */ /* 0x000fe20000000f00 */
[----:B------:R-:W-:-:S04]  /*12070*/  IMAD.MOV.U32 R223, RZ, RZ, R202 ;  /* 0x000000ffffdf7224 */ /* 0x000fc800078e00ca */
[----:B------:R-:W3:Y:S02]  /*12080*/  LDS.128 R132, [R252] ;  /* 0x00000000fc847984 */ /* 0x000ee40000000c00 */
[----:B------:R-:W-:Y:S06]  /*12090*/  BAR.SYNC.DEFER_BLOCKING 0x0 ;  /* 0x0000000000007b1d */ /* 0x000fec0000010000 */
[----:B-----5:R5:W-:Y:S02]  /*120a0*/  STSM.16.M88.4 [R0], R220 ;  /* 0x000000dc00007844 */ /* 0x020be40000000200 */
[----:B------:R-:W-:Y:S06]  /*120b0*/  BAR.SYNC.DEFER_BLOCKING 0x0 ;  /* 0x0000000000007b1d */ /* 0x000fec0000010000 */
[----:B------:R-:W3:Y:S01]  /*120c0*/  LDS.128 R200, [R252] ;  /* 0x00000000fcc87984 */ /* 0x000ee20000000c00 */
[----:B-----5:R-:W-:-:S02]  /*120d0*/  IMAD.MOV.U32 R220, RZ, RZ, R136 ;  /* 0x000000ffffdc7224 */ /* 0x020fc400078e0088 */
[----:B------:R-:W-:Y:S02]  /*120e0*/  IMAD.MOV.U32 R221, RZ, RZ, R138 ;  /* 0x000000ffffdd7224 */ /* 0x000fe400078e008a */
        /* <DEDUP_REMOVED lines=12> */
[----:B------:R-:W-:Y:S01]  /*121b0*/  BAR.SYNC.DEFER_BLOCKING 0x0 ;  /* 0x0000000000007b1d */ /* 0x000fe20000010000 */
[----:B------:R-:W-:-:S02]  /*121c0*/  IMAD.MOV.U32 R136, RZ, RZ, R137 ;  /* 0x000000ffff887224 */ /* 0x000fc400078e0089 */
[----:B------:R-:W-:Y:S02]  /*121d0*/  IMAD.MOV.U32 R137, RZ, RZ, R139 ;  /* 0x000000ffff897224 */ /* 0x000fe400078e008b */
[----:B------:R-:W-:Y:S02]  /*121e0*/  IMAD.MOV.U32 R138, RZ, RZ, R73 ;  /* 0x000000ffff8a7224 */ /* 0x000fe400078e0049 */
[----:B------:R-:W-:Y:S02]  /*121f0*/  IMAD.MOV.U32 R139, RZ, RZ, R75 ;  /* 0x000000ffff8b7224 */ /* 0x000fe400078e004b */
[----:B------:R-:W5:Y:S01]  /*12200*/  LDS.128 R72, [R252] ;  /* 0x00000000fc487984 */ /* 0x000f620000000c00 */
[----:B------:R-:W-:Y:S06]  /*12210*/  BAR.SYNC.DEFER_BLOCKING 0x0 ;  /* 0x0000000000007b1d */ /* 0x000fec0000010000 */
[----:B------:R-:W-:Y:S02]  /*12220*/  STSM.16.M88.4 [R0], R136 ;  /* 0x0000008800007844 */ /* 0x000fe40000000200 */
[----:B------:R-:W-:Y:S01]  /*12230*/  BAR.SYNC.DEFER_BLOCKING 0x0 ;  /* 0x0000000000007b1d */ /* 0x000fe20000010000 */
[----:B------:R-:W-:Y:S01]  /*12240*/  MOV R226, R204 ;  /* 0x000000cc00e27202 */ /* 0x000fe20000000f00 */
[----:B------:R-:W-:-:S04]  /*12250*/  IMAD.MOV.U32 R227, RZ, RZ, R206 ;  /* 0x000000ffffe37224 */ /* 0x000fc800078e00ce */
[----:B------:R-:W5:Y:S02]  /*12260*/  LDS.128 R136, [R252] ;  /* 0x00000000fc887984 */ /* 0x000f640000000c00 */
[----:B------:R-:W-:Y:S06]  /*12270*/  BAR.SYNC.DEFER_BLOCKING 0x0 ;  /* 0x0000000000007b1d */ /* 0x000fec0000010000 */
[----:B--2---:R2:W-:Y:S02]  /*12280*/  STSM.16.M88.4 [R0], R224 ;  /* 0x000000e000007844 */ /* 0x0045e40000000200 */
[----:B------:R-:W-:Y:S06]  /*12290*/  BAR.SYNC.DEFER_BLOCKING 0x0 ;  /* 0x0000000000007b1d */ /* 0x000fec0000010000 */
[----:B------:R-:W5:Y:S01]  /*122a0*/  LDS.128 R204, [R252] ;  /* 0x00000000fccc7984 */ /* 0x000f620000000c00 */
[----:B--2---:R-:W-:-:S02]  /*122b0*/  IMAD.MOV.U32 R224, RZ, RZ, R140 ;  /* 0x000000ffffe07224 */ /* 0x004fc400078e008c */
[----:B------:R-:W-:Y:S02]  /*122c0*/  IMAD.MOV.U32 R225, RZ, RZ, R142 ;  /* 0x000000ffffe17224 */ /* 0x000fe400078e008e */
        /* <DEDUP_REMOVED lines=31> */
[----:B------:R-:W-:Y:S01]  /*124c0*/  IMAD.MOV.U32 R229, RZ, RZ, R146 ;  /* 0x000000ffffe57224 */ /* 0x000fe200078e0092 */
[----:B------:R-:W-:Y:S01]  /*124d0*/  BAR.SYNC.DEFER_BLOCKING 0x0 ;  /* 0x0000000000007b1d */ /* 0x000fe20000010000 */
[----:B------:R-:W-:Y:S02]  /*124e0*/  IMAD.MOV.U32 R230, RZ, RZ, R80 ;  /* 0x000000ffffe67224 */ /* 0x000fe400078e0050 */
[----:B------:R-:W-:-:S05]  /*124f0*/  IMAD.MOV.U32 R231, RZ, RZ, R82 ;  /* 0x000000ffffe77224 */ /* 0x000fca00078e0052 */
[----:B------:R-:W-:Y:S01]  /*12500*/  STSM.16.M88.4 [R0], R228 ;  /* 0x000000e400007844 */ /* 0x000fe20000000200 */
[----:B------:R-:W-:Y:S06]  /*12510*/  BAR.SYNC.DEFER_BLOCKING 0x0 ;  /* 0x0000000000007b1d */ /* 0x000fec0000010000 */
[----:B------:R-:W4:Y:S02]  /*12520*/  LDS.128 R228, [R252] ;  /* 0x00000000fce47984 */ /* 0x000f240000000c00 */
[----:B------:R-:W-:Y:S06]  /*12530*/  BAR.SYNC.DEFER_BLOCKING 0x0 ;  /* 0x0000000000007b1d */ /* 0x000fec0000010000 */
[----:B---3--:R3:W-:Y:S02]  /*12540*/  STSM.16.M88.4 [R0], R232 ;  /* 0x000000e800007844 */ /* 0x0087e40000000200 */
[----:B------:R-:W-:Y:S06]  /*12550*/  BAR.SYNC.DEFER_BLOCKING 0x0 ;  /* 0x0000000000007b1d */ /* 0x000fec0000010000 */
[----:B------:R-:W4:Y:S02]  /*12560*/  LDS.128 R144, [R252] ;  /* 0x00000000fc907984 */ /* 0x000f240000000c00 */
[----:B------:R-:W-:Y:S06]  /*12570*/  BAR.SYNC.DEFER_BLOCKING 0x0 ;  /* 0x0000000000007b1d */ /* 0x000fec0000010000 */
[----:B------:R-:W-:Y:S02]  /*12580*/  STSM.16.M88.4 [R0], R244 ;  /* 0x000000f400007844 */ /* 0x000fe40000000200 */
[----:B------:R-:W-:Y:S06]  /*12590*/  BAR.SYNC.DEFER_BLOCKING 0x0 ;  /* 0x0000000000007b1d */ /* 0x000fec0000010000 */
[----:B------:R-:W4:Y:S02]  /*125a0*/  LDS.128 R80, [R252] ;  /* 0x00000000fc507984 */ /* 0x000f240000000c00 */
[----:B------:R-:W-:Y:S06]  /*125b0*/  BAR.SYNC.DEFER_BLOCKING 0x0 ;  /* 0x0000000000007b1d */ /* 0x000fec0000010000 */
[----:B-----5:R-:W-:Y:S02]  /*125c0*/  STSM.16.M88.4 [R0], R236 ;  /* 0x000000ec00007844 */ /* 0x020fe40000000200 */
[----:B------:R-:W-:Y:S01]  /*125d0*/  BAR.SYNC.DEFER_BLOCKING 0x0 ;  /* 0x0000000000007b1d */ /* 0x000fe20000010000 */
[----:B---3--:R-:W-:-:S02]  /*125e0*/  IMAD.MOV.U32 R232, RZ, RZ, R148 ;  /* 0x000000ffffe87224 */ /* 0x008fc400078e0094 */
[----:B------:R-:W-:-:S03]  /*125f0*/  IMAD.MOV.U32 R233, RZ, RZ, R150 ;  /* 0x000000ffffe97224 */ /* 0x000fc600078e0096 */
[----:B------:R-:W3:Y:S01]  /*12600*/  LDS.128 R236, [R252] ;  /* 0x00000000fcec7984 */ /* 0x000ee20000000c00 */
[----:B------:R-:W-:Y:S02]  /*12610*/  IMAD.MOV.U32 R234, RZ, RZ, R84 ;  /* 0x000000ffffea7224 */ /* 0x000fe400078e0054 */
[----:B------:R-:W-:Y:S01]  /*12620*/  IMAD.MOV.U32 R235, RZ, RZ, R86 ;  /* 0x000000ffffeb7224 */ /* 0x000fe200078e0056 */
[----:B------:R-:W-:Y:S06]  /*12630*/  BAR.SYNC.DEFER_BLOCKING 0x0 ;  /* 0x0000000000007b1d */ /* 0x000fec0000010000 */
[----:B------:R5:W-:Y:S04]  /*12640*/  STSM.16.M88.4 [R0], R232 ;  /* 0x000000e800007844 */ /* 0x000be80000000200 */
[----:B-----5:R-:W5:Y:S04]  /*12650*/  LDL.LU R232, [R1+0xf4] ;  /* 0x0000f40001e87983 */ /* 0x020f680000300800 */
[----:B------:R-:W5:Y:S04]  /*12660*/  LDL.LU R233, [R1+0xfc] ;  /* 0x0000fc0001e97983 */ /* 0x000f680000300800 */
[----:B------:R-:W2:Y:S01]  /*12670*/  LDL.LU R251, [R1+0x130] ;  /* 0x0001300001fb7983 */ /* 0x000ea20000300800 */
[----:B------:R-:W-:Y:S01]  /*12680*/  MOV R234, R213 ;  /* 0x000000d500ea7202 */ /* 0x000fe20000000f00 */
[----:B------:R-:W-:Y:S01]  /*12690*/  IMAD.MOV.U32 R235, RZ, RZ, R215 ;  /* 0x000000ffffeb7224 */ /* 0x000fe200078e00d7 */
[----:B------:R-:W-:Y:S01]  /*126a0*/  BAR.SYNC.DEFER_BLOCKING 0x0 ;  /* 0x0000000000007b1d */ /* 0x000fe20000010000 */
[----:B------:R-:W-:-:S02]  /*126b0*/  IMAD.MOV.U32 R148, RZ, RZ, R149 ;  /* 0x000000ffff947224 */ /* 0x000fc400078e0095 */
[----:B------:R-:W-:Y:S01]  /*126c0*/  IMAD.MOV.U32 R150, RZ, RZ, R85 ;  /* 0x000000ffff967224 */ /* 0x000fe200078e0055 */
[----:B------:R-:W-:Y:S02]  /*126d0*/  LEA R2, P5, R3, UR4, 0x2 ;  /* 0x0000000403027c11 */ /* 0x000fe4000f8a10ff */
[----:B------:R-:W-:Y:S01]  /*126e0*/  ISETP.LT.AND P6, PT, R11, UR31, !P6 ;  /* 0x0000001f0b007c0c */ /* 0x000fe2000f7c1270 */
[----:B------:R-:W-:Y:S01]  /*126f0*/  IMAD R9, R9, 0x80, R3 ;  /* 0x0000008009097824 */ /* 0x000fe200078e0203 */
[----:B------:R-:W4:Y:S04]  /*12700*/  LDL.LU R246, [R1+0x118] ;  /* 0x0001180001f67983 */ /* 0x000f280000300800 */
[----:B------:R-:W3:Y:S01]  /*12710*/  LDS.128 R212, [R252] ;  /* 0x00000000fcd47984 */ /* 0x000ee20000000c00 */
[----:B------:R-:W-:Y:S01]  /*12720*/  BAR.SYNC.DEFER_BLOCKING 0x0 ;  /* 0x0000000000007b1d */ /* 0x000fe20000010000 */
[----:B------:R-:W-:Y:S01]  /*12730*/  IMAD.MOV.U32 R149, RZ, RZ, R151 ;  /* 0x000000ffff957224 */ /* 0x000fe200078e0097 */
[----:B------:R-:W-:-:S02]  /*12740*/  MOV R151, R87 ;  /* 0x0000005700977202 */ /* 0x000fc40000000f00 */
[----:B------:R-:W-:Y:S02]  /*12750*/  LEA.HI.X.SX32 R3, R3, UR5, 0x2, P5 ;  /* 0x0000000503037c11 */ /* 0x000fe4000a8f16ff */
[----:B------:R-:W-:Y:S01]  /*12760*/  ISETP.GE.AND P5, PT, R11, UR7, PT ;  /* 0x000000070b007c0c */ /* 0x000fe2000bfa6270 */
[----:B------:R-:W-:Y:S01]  /*12770*/  ULDC.64 UR6, c[0x0][0x228] ;  /* 0x00008a0000067ab9 */ /* 0x000fe20000000a00 */
[----:B------:R-:W3:Y:S04]  /*12780*/  LDL.LU R244, [R1+0x13c] ;  /* 0x00013c0001f47983 */ /* 0x000ee80000300800 */
[----:B------:R-:W3:Y:S04]  /*12790*/  LDL.LU R245, [R1+0x12c] ;  /* 0x00012c0001f57983 */ /* 0x000ee80000300800 */
[----:B------:R-:W3:Y:S01]  /*127a0*/  LDL.LU R247, [R1+0x10c] ;  /* 0x00010c0001f77983 */ /* 0x000ee20000300800 */
[----:B------:R-:W-:Y:S01]  /*127b0*/  ISETP.LT.AND P5, PT, R13, UR6, !P5 ;  /* 0x000000060d007c0c */ /* 0x000fe2000efa1270 */
[----:B------:R-:W-:-:S02]  /*127c0*/  ULDC UR6, c[0x0][0x22c] ;  /* 0x00008b0000067ab9 */ /* 0x000fc40000000800 */
[----:B-----5:R5:W-:Y:S01]  /*127d0*/  STSM.16.M88.4 [R0], R232 ;  /* 0x000000e800007844 */ /* 0x020be20000000200 */
[----:B------:R-:W-:Y:S06]  /*127e0*/  BAR.SYNC.DEFER_BLOCKING 0x0 ;  /* 0x0000000000007b1d */ /* 0x000fec0000010000 */
[----:B-----5:R-:W5:Y:S04]  /*127f0*/  LDL.LU R232, [R1+0x104] ;  /* 0x0001040001e87983 */ /* 0x020f680000300800 */
[----:B------:R-:W4:Y:S04]  /*12800*/  LDL.LU R233, [R1+0x138] ;  /* 0x0001380001e97983 */ /* 0x000f280000300800 */
[----:B------:R-:W3:Y:S04]  /*12810*/  LDL.LU R234, [R1+0x128] ;  /* 0x0001280001ea7983 */ /* 0x000ee80000300800 */
[----:B------:R-:W1:Y:S01]  /*12820*/  LDS.128 R84, [R252] ;  /* 0x00000000fc547984 */ /* 0x000e620000000c00 */
[----:B------:R-:W-:Y:S06]  /*12830*/  BAR.SYNC.DEFER_BLOCKING 0x0 ;  /* 0x0000000000007b1d */ /* 0x000fec0000010000 */
[----:B------:R-:W3:Y:S04]  /*12840*/  LDL.LU R235, [R1+0x108] ;  /* 0x0001080001eb7983 */ /* 0x000ee80000300800 */
[----:B------:R2:W-:Y:S02]  /*12850*/  STSM.16.M88.4 [R0], R148 ;  /* 0x0000009400007844 */ /* 0x0005e40000000200 */
[----:B--2---:R-:W-:-:S02]  /*12860*/  IMAD R148, R11, UR26, RZ ;  /* 0x0000001a0b947c24 */ /* 0x004fc4000f8e02ff */
[----:B------:R-:W2:Y:S01]  /*12870*/  LDL.LU R150, [R1+0x110] ;  /* 0x0001100001967983 */ /* 0x000ea20000300800 */
[----:B------:R-:W-:Y:S02]  /*12880*/  VIADD R0, R11, 0x4 ;  /* 0x000000040b007836 */ /* 0x000fe40000000000 */
[----:B------:R-:W-:Y:S01]  /*12890*/  IMAD.WIDE R14, R148, 0x4, R2 ;  /* 0x00000004940e7825 */ /* 0x000fe200078e0202 */
[----:B------:R-:W-:Y:S06]  /*128a0*/  BAR.SYNC.DEFER_BLOCKING 0x0 ;  /* 0x0000000000007b1d */ /* 0x000fec0000010000 */
[----:B------:R-:W5:Y:S04]  /*128b0*/  LDL.LU R151, [R1+0x114] ;  /* 0x0001140001977983 */ /* 0x000f680000300800 */
[----:B------:R1:W-:Y:S01]  /*128c0*/  @P6 STG.E desc[UR16][R14.64], R251 ;  /* 0x000000fb0e006986 */ /* 0x0003e2000c101910 */
[----:B------:R-:W-:-:S02]  /*128d0*/  ISETP.GE.AND P6, PT, R0, UR6, PT ;  /* 0x0000000600007c0c */ /* 0x000fc4000bfc6270 */
[C---:B------:R-:W-:Y:S01]  /*128e0*/  LEA R8, P4, R9.reuse, UR4, 0x2 ;  /* 0x0000000409087c11 */ /* 0x040fe2000f8810ff */
[----:B------:R-:W-:Y:S01]  /*128f0*/  VIADD R10, R148, UR26 ;  /* 0x0000001a940a7c36 */ /* 0x000fe20008000000 */
[----:B------:R-:W-:Y:S01]  /*12900*/  ULDC UR6, c[0x0][0x228] ;  /* 0x00008a0000067ab9 */ /* 0x000fe20000000800 */
[----:B-1----:R-:W3:Y:S04]  /*12910*/  LDL.LU R251, [R1+0x428] ;  /* 0x0004280001fb7983 */ /* 0x002ee80000300800 */
[----:B------:R-:W4:Y:S01]  /*12920*/  LDL.LU R0, [R1+0x120] ;  /* 0x0001200001007983 */ /* 0x000f220000300800 */
[----:B------:R-:W-:Y:S01]  /*12930*/  LEA.HI.X.SX32 R9, R9, UR5, 0x2, P4 ;  /* 0x0000000509097c11 */ /* 0x000fe2000a0f16ff */
[----:B------:R-:W-:Y:S02]  /*12940*/  ULDC.64 UR4, c[0x0][0x228] ;  /* 0x00008a0000047ab9 */ /* 0x000fe40000000a00 */
[----:B------:R-:W-:Y:S01]  /*12950*/  ISETP.LT.AND P4, PT, R12, UR4, !P3 ;  /* 0x000000040c007c0c */ /* 0x000fe2000df81270 */
[----:B------:R-:W-:-:S04]  /*12960*/  IMAD.WIDE R14, R10, 0x4, R2 ;  /* 0x000000040a0e7825 */ /* 0x000fc800078e0202 */
[----:B------:R-:W-:Y:S01]  /*12970*/  IMAD.WIDE R148, R148, 0x4, R8 ;  /* 0x0000000494947825 */ /* 0x000fe200078e0208 */
[----:B------:R-:W-:Y:S01]  /*12980*/  ISETP.LT.AND P3, PT, R13, UR14, !P3 ;  /* 0x0000000e0d007c0c */ /* 0x000fe2000df61270 */
[----:B------:R-:W-:-:S03]  /*12990*/  ULDC UR4, c[0x0][0x22c] ;  /* 0x00008b0000047ab9 */ /* 0x000fc60000000800 */
[----:B----4-:R1:W-:Y:S04]  /*129a0*/  @P5 STG.E desc[UR16][R148.64], R0 ;  /* 0x0000000094005986 */ /* 0x0103e8000c101910 */
[----:B--2---:R2:W-:Y:S01]  /*129b0*/  @P4 STG.E desc[UR16][R14.64], R150 ;  /* 0x000000960e004986 */ /* 0x0045e2000c101910 */
[C---:B-1----:R-:W-:Y:S02]  /*129c0*/  VIADD R0, R10.reuse, UR26 ;  /* 0x0000001a0a007c36 */ /* 0x042fe40008000000 */
[----:B--2---:R-:W-:Y:S02]  /*129d0*/  IMAD.WIDE R14, R10, 0x4, R8 ;  /* 0x000000040a0e7825 */ /* 0x004fe400078e0208 */
[----:B------:R-:W2:Y:S01]  /*129e0*/  LDL.LU R10, [R1+0x100] ;  /* 0x00010000010a7983 */ /* 0x000ea20000300800 */
[----:B------:R-:W-:Y:S01]  /*129f0*/  ISETP.LT.AND P5, PT, R12, UR12, !P2 ;  /* 0x0000000c0c007c0c */ /* 0x000fe2000d7a1270 */
[----:B------:R-:W-:-:S02]  /*12a00*/  IMAD.WIDE R148, R0, 0x4, R2 ;  /* 0x0000000400947825 */ /* 0x000fc400078e0202 */
[----:B--2---:R1:W-:Y:S04]  /*12a10*/  @P3 STG.E desc[UR16][R14.64], R10 ;  /* 0x0000000a0e003986 */ /* 0x0043e8000c101910 */
[----:B-1----:R-:W2:Y:S01]  /*12a20*/  LDL.LU R15, [R1+0x134] ;  /* 0x00013400010f7983 */ /* 0x002ea20000300800 */
[----:B------:R-:W-:Y:S01]  /*12a30*/  VIADD R10, R0, UR26 ;  /* 0x0000001a000a7c36 */ /* 0x000fe20008000000 */
[----:B------:R-:W-:Y:S02]  /*12a40*/  ISETP.LT.AND P2, PT, R13, UR10, !P2 ;  /* 0x0000000a0d007c0c */ /* 0x000fe4000d741270 */
[----:B------:R-:W-:Y:S01]  /*12a50*/  ISETP.LT.AND P4, PT, R12, UR8, !P1 ;  /* 0x000000080c007c0c */ /* 0x000fe2000cf81270 */
[----:B------:R-:W-:Y:S01]  /*12a60*/  VIADD R150, R11, 0x5 ;  /* 0x000000050b967836 */ /* 0x000fe20000000000 */
[----:B--2---:R1:W-:Y:S01]  /*12a70*/  @P5 STG.E desc[UR16][R148.64], R15 ;  /* 0x0000000f94005986 */ /* 0x0043e2000c101910 */
[----:B------:R-:W-:Y:S01]  /*12a80*/  ULDC UR8, c[0x0][0x228] ;  /* 0x00008a0000087ab9 */ /* 0x000fe20000000800 */
[----:B-1----:R-:W-:-:S02]  /*12a90*/  IMAD.WIDE R148, R0, 0x4, R8 ;  /* 0x0000000400947825 */ /* 0x002fc400078e0208 */
[----:B------:R-:W2:Y:S01]  /*12aa0*/  LDL.LU R0, [R1+0x124] ;  /* 0x0001240001007983 */ /* 0x000ea20000300800 */
[----:B------:R-:W-:Y:S01]  /*12ab0*/  ISETP.LT.AND P1, PT, R13, UR18, !P1 ;  /* 0x000000120d007c0c */ /* 0x000fe2000cf21270 */
[----:B------:R-:W-:Y:S01]  /*12ac0*/  IMAD.WIDE R14, R10, 0x4, R2 ;  /* 0x000000040a0e7825 */ /* 0x000fe200078e0202 */
[----:B------:R-:W-:Y:S01]  /*12ad0*/  ISETP.GE.AND P3, PT, R150, UR4, PT ;  /* 0x0000000496007c0c */ /* 0x000fe2000bf66270 */
[----:B------:R-:W-:Y:S01]  /*12ae0*/  ULDC UR4, c[0x0][0x22c] ;  /* 0x00008b0000047ab9 */ /* 0x000fe20000000800 */
[----:B------:R-:W-:-:S04]  /*12af0*/  IADD3 R150, R11, 0x6, RZ ;  /* 0x000000060b967810 */ /* 0x000fc80007ffe0ff */
[----:B------:R-:W-:Y:S01]  /*12b00*/  ISETP.GE.AND P5, PT, R150, UR4, PT ;  /* 0x0000000496007c0c */ /* 0x000fe2000bfa6270 */
[----:B------:R-:W-:Y:S01]  /*12b10*/  ULDC UR4, c[0x0][0x22c] ;  /* 0x00008b0000047ab9 */ /* 0x000fe20000000800 */
[----:B--2---:R1:W-:Y:S01]  /*12b20*/  @P2 STG.E desc[UR16][R148.64], R0 ;  /* 0x0000000094002986 */ /* 0x0043e2000c101910 */
[----:B------:R-:W-:-:S03]  /*12b30*/  ISETP.LT.AND P2, PT, R12, UR24, !P6 ;  /* 0x000000180c007c0c */ /* 0x000fc6000f741270 */
[----:B-----5:R2:W-:Y:S01]  /*12b40*/  @P4 STG.E desc[UR16][R14.64], R151 ;  /* 0x000000970e004986 */ /* 0x0205e2000c101910 */
[----:B------:R-:W-:Y:S02]  /*12b50*/  ISETP.LT.AND P6, PT, R13, UR22, !P6 ;  /* 0x000000160d007c0c */ /* 0x000fe4000f7c1270 */
[----:B------:R-:W-:Y:S01]  /*12b60*/  ISETP.LT.AND P4, PT, R12, UR20, !P3 ;  /* 0x000000140c007c0c */ /* 0x000fe2000df81270 */
[----:B-1----:R-:W-:Y:S02]  /*12b70*/  VIADD R0, R11, 0x7 ;  /* 0x000000070b007836 */ /* 0x002fe40000000000 */
[----:B--2---:R-:W-:-:S04]  /*12b80*/  IMAD.WIDE R14, R10, 0x4, R8 ;  /* 0x000000040a0e7825 */ /* 0x004fc800078e0208 */
[----:B------:R-:W-:Y:S01]  /*12b90*/  VIADD R10, R10, UR26 ;  /* 0x0000001a0a0a7c36 */ /* 0x000fe20008000000 */
[----:B------:R1:W-:Y:S01]  /*12ba0*/  @P1 STG.E desc[UR16][R14.64], R232 ;  /* 0x000000e80e001986 */ /* 0x0003e2000c101910 */
[----:B------:R-:W-:Y:S01]  /*12bb0*/  ISETP.GE.AND P1, PT, R0, UR4, PT ;  /* 0x0000000400007c0c */ /* 0x000fe2000bf26270 */
[----:B------:R-:W-:Y:S01]  /*12bc0*/  ULDC UR4, c[0x0][0x22c] ;  /* 0x00008b0000047ab9 */ /* 0x000fe20000000800 */
[C---:B------:R-:W-:Y:S02]  /*12bd0*/  VIADD R0, R10.reuse, UR26 ;  /* 0x0000001a0a007c36 */ /* 0x040fe40008000000 */
[----:B------:R-:W-:-:S04]  /*12be0*/  IMAD.WIDE R150, R10, 0x4, R2 ;  /* 0x000000040a967825 */ /* 0x000fc800078e0202 */
[----:B------:R-:W-:Y:S01]  /*12bf0*/  IMAD.WIDE R148, R10, 0x4, R8 ;  /* 0x000000040a947825 */ /* 0x000fe200078e0208 */
[----:B------:R-:W-:Y:S03]  /*12c00*/  @P2 STG.E desc[UR16][R150.64], R233 ;  /* 0x000000e996002986 */ /* 0x000fe6000c101910 */
[C---:B-1----:R-:W-:Y:S01]  /*12c10*/  IMAD.WIDE R14, R0.reuse, 0x4, R2 ;  /* 0x00000004000e7825 */ /* 0x042fe200078e0202 */
[----:B---3--:R-:W-:Y:S04]  /*12c20*/  @P6 STG.E desc[UR16][R148.64], R234 ;  /* 0x000000ea94006986 */ /* 0x008fe8000c101910 */
[----:B------:R1:W-:Y:S04]  /*12c30*/  @P4 STG.E desc[UR16][R14.64], R246 ;  /* 0x000000f60e004986 */ /* 0x0003e8000c101910 */
[----:B-1----:R-:W2:Y:S01]  /*12c40*/  LDL.LU R246, [R1+0x11c] ;  /* 0x00011c0001f67983 */ /* 0x002ea20000300800 */
[----:B------:R-:W-:Y:S01]  /*12c50*/  ISETP.LT.AND P3, PT, R13, UR28, !P3 ;  /* 0x0000001c0d007c0c */ /* 0x000fe2000df61270 */
[----:B------:R-:W-:-:S02]  /*12c60*/  IMAD.WIDE R14, R0, 0x4, R8 ;  /* 0x00000004000e7825 */ /* 0x000fc400078e0208 */
[----:B------:R-:W3:Y:S01]  /*12c70*/  LDL.LU R233, [R1+0x10] ;  /* 0x0000100001e97983 */ /* 0x000ee20000300800 */
[----:B------:R-:W-:Y:S01]  /*12c80*/  ISETP.LT.AND P6, PT, R12, UR30, !P5 ;  /* 0x0000001e0c007c0c */ /* 0x000fe2000efc1270 */
[----:B------:R-:W-:-:S08]  /*12c90*/  VIADD R232, R11, 0x8 ;  /* 0x000000080be87836 */ /* 0x000fd00000000000 */
[----:B------:R1:W-:Y:S01]  /*12ca0*/  @P3 STG.E desc[UR16][R14.64], R235 ;  /* 0x000000eb0e003986 */ /* 0x0003e2000c101910 */
[----:B------:R-:W-:Y:S01]  /*12cb0*/  ISETP.LT.AND P5, PT, R13, UR6, !P5 ;  /* 0x000000060d007c0c */ /* 0x000fe2000efa1270 */
[----:B------:R-:W-:Y:S01]  /*12cc0*/  VIADD R148, R11, 0x9 ;  /* 0x000000090b947836 */ /* 0x000fe20000000000 */
[----:B------:R-:W-:Y:S01]  /*12cd0*/  IADD3 R10, R0, UR26, RZ ;  /* 0x0000001a000a7c10 */ /* 0x000fe2000fffe0ff */
[----:B------:R-:W-:Y:S01]  /*12ce0*/  ULDC UR6, c[0x0][0x228] ;  /* 0x00008a0000067ab9 */ /* 0x000fe20000000800 */
[----:B-1----:R-:W4:Y:S01]  /*12cf0*/  LDL.LU R235, [R1] ;  /* 0x0000000001eb7983 */ /* 0x002f220000300800 */
[----:B------:R-:W-:Y:S01]  /*12d00*/  ISETP.GE.AND P2, PT, R232, UR4, PT ;  /* 0x00000004e8007c0c */ /* 0x000fe2000bf46270 */
[----:B------:R-:W-:Y:S02]  /*12d10*/  ULDC UR4, c[0x0][0x22c] ;  /* 0x00008b0000047ab9 */ /* 0x000fe40000000800 */
[----:B------:R-:W5:Y:S01]  /*12d20*/  LDL.LU R232, [R1+0x14] ;  /* 0x0000140001e87983 */ /* 0x000f620000300800 */
[----:B------:R-:W-:Y:S01]  /*12d30*/  ISETP.GE.AND P4, PT, R148, UR4, PT ;  /* 0x0000000494007c0c */ /* 0x000fe2000bf86270 */
[----:B------:R-:W-:Y:S01]  /*12d40*/  IMAD.WIDE R148, R10, 0x4, R2 ;  /* 0x000000040a947825 */ /* 0x000fe200078e0202 */
[----:B------:R-:W-:-:S03]  /*12d50*/  ULDC UR4, c[0x0][0x22c] ;  /* 0x00008b0000047ab9 */ /* 0x000fc60000000800 */
[----:B------:R-:W-:Y:S01]  /*12d60*/  IMAD.WIDE R14, R10, 0x4, R8 ;  /* 0x000000040a0e7825 */ /* 0x000fe200078e0208 */
[----:B------:R-:W-:Y:S04]  /*12d70*/  @P6 STG.E desc[UR16][R148.64], R244 ;  /* 0x000000f494006986 */ /* 0x000fe8000c101910 */
[----:B------:R1:W-:Y:S04]  /*12d80*/  @P5 STG.E desc[UR16][R14.64], R245 ;  /* 0x000000f50e005986 */ /* 0x0003e8000c101910 */
[----:B-1----:R-:W5:Y:S01]  /*12d90*/  LDL.LU R245, [R1+0x4] ;  /* 0x0000040001f57983 */ /* 0x002f620000300800 */
[----:B------:R-:W-:-:S03]  /*12da0*/  VIADD R0, R11, 0xa ;  /* 0x0000000a0b007836 */ /* 0x000fc60000000000 */
[----:B------:R-:W5:Y:S02]  /*12db0*/  LDL.LU R234, [R1+0x18] ;  /* 0x0000180001ea7983 */ /* 0x000f640000300800 */
[----:B------:R-:W-:Y:S01]  /*12dc0*/  ISETP.GE.AND P3, PT, R0, UR4, PT ;  /* 0x0000000400007c0c */ /* 0x000fe2000bf66270 */
[----:B------:R-:W-:Y:S01]  /*12dd0*/  ULDC UR4, c[0x0][0x228] ;  /* 0x00008a0000047ab9 */ /* 0x000fe20000000800 */
[----:B------:R-:W5:Y:S01]  /*12de0*/  LDL.LU R244, [R1+0x8] ;  /* 0x0000080001f47983 */ /* 0x000f620000300800 */
[----:B------:R-:W-:Y:S01]  /*12df0*/  ISETP.LT.AND P6, PT, R12, UR4, !P1 ;  /* 0x000000040c007c0c */ /* 0x000fe2000cfc1270 */
[----:B------:R-:W-:Y:S01]  /*12e00*/  VIADD R151, R10, UR26 ;  /* 0x0000001a0a977c36 */ /* 0x000fe20008000000 */
[----:B------:R-:W-:Y:S01]  /*12e10*/  ISETP.LT.AND P1, PT, R13, UR6, !P1 ;  /* 0x000000060d007c0c */ /* 0x000fe2000cf21270 */
[----:B------:R-:W-:Y:S01]  /*12e20*/  ULDC UR4, c[0x0][0x228] ;  /* 0x00008a0000047ab9 */ /* 0x000fe20000000800 */
[----:B------:R-:W-:Y:S02]  /*12e30*/  VIADD R10, R11, 0xb ;  /* 0x0000000b0b0a7836 */ /* 0x000fe40000000000 */
[----:B------:R-:W-:-:S04]  /*12e40*/  IMAD.WIDE R148, R151, 0x4, R2 ;  /* 0x0000000497947825 */ /* 0x000fc800078e0202 */
[C---:B------:R-:W-:Y:S01]  /*12e50*/  IMAD.WIDE R14, R151.reuse, 0x4, R8 ;  /* 0x00000004970e7825 */ /* 0x040fe200078e0208 */
[----:B------:R-:W-:Y:S01]  /*12e60*/  ISETP.LT.AND P5, PT, R12, UR4, !P2 ;  /* 0x000000040c007c0c */ /* 0x000fe2000d7a1270 */
[----:B------:R-:W-:Y:S01]  /*12e70*/  ULDC UR6, c[0x0][0x228] ;  /* 0x00008a0000067ab9 */ /* 0x000fe20000000800 */
[----:B------:R-:W-:Y:S01]  /*12e80*/  ULDC UR4, c[0x0][0x22c] ;  /* 0x00008b0000047ab9 */ /* 0x000fe20000000800 */
[----:B--2---:R1:W-:Y:S04]  /*12e90*/  @P6 STG.E desc[UR16][R148.64], R246 ;  /* 0x000000f694006986 */ /* 0x0043e8000c101910 */
[----:B------:R2:W-:Y:S04]  /*12ea0*/  @P1 STG.E desc[UR16][R14.64], R247 ;  /* 0x000000f70e001986 */ /* 0x0005e8000c101910 */
[----:B-1----:R-:W5:Y:S04]  /*12eb0*/  LDL.LU R246, [R1+0x1c] ;  /* 0x00001c0001f67983 */ /* 0x002f680000300800 */
[----:B--2---:R-:W2:Y:S01]  /*12ec0*/  LDL.LU R247, [R1+0xc] ;  /* 0x00000c0001f77983 */ /* 0x004ea20000300800 */
[----:B------:R-:W-:Y:S01]  /*12ed0*/  VIADD R0, R151, UR26 ;  /* 0x0000001a97007c36 */ /* 0x000fe20008000000 */
[----:B------:R-:W-:Y:S01]  /*12ee0*/  ISETP.LT.AND P2, PT, R13, UR6, !P2 ;  /* 0x000000060d007c0c */ /* 0x000fe2000d741270 */
[----:B------:R-:W-:Y:S01]  /*12ef0*/  ULDC UR6, c[0x0][0x228] ;  /* 0x00008a0000067ab9 */ /* 0x000fe20000000800 */
[----:B------:R-:W-:Y:S01]  /*12f00*/  ISETP.GE.AND P6, PT, R10, UR4, PT ;  /* 0x000000040a007c0c */ /* 0x000fe2000bfc6270 */
[----:B------:R-:W-:Y:S01]  /*12f10*/  IMAD.WIDE R14, R0, 0x4, R2 ;  /* 0x00000004000e7825 */ /* 0x000fe200078e0202 */
[----:B------:R-:W-:-:S03]  /*12f20*/  ULDC UR4, c[0x0][0x228] ;  /* 0x00008a0000047ab9 */ /* 0x000fc60000000800 */
[----:B------:R-:W-:Y:S01]  /*12f30*/  VIADD R10, R11, 0xc ;  /* 0x0000000c0b0a7836 */ /* 0x000fe20000000000 */
[----:B------:R-:W-:Y:S01]  /*12f40*/  ISETP.LT.AND P1, PT, R12, UR4, !P4 ;  /* 0x000000040c007c0c */ /* 0x000fe2000e721270 */
[----:B------:R-:W-:Y:S01]  /*12f50*/  ULDC UR4, c[0x0][0x22c] ;  /* 0x00008b0000047ab9 */ /* 0x000fe20000000800 */
[----:B---3--:R1:W-:Y:S01]  /*12f60*/  @P5 STG.E desc[UR16][R14.64], R233 ;  /* 0x000000e90e005986 */ /* 0x0083e2000c101910 */
[----:B------:R-:W-:Y:S01]  /*12f70*/  IMAD.WIDE R148, R0, 0x4, R8 ;  /* 0x0000000400947825 */ /* 0x000fe200078e0208 */
[----:B------:R-:W-:Y:S01]  /*12f80*/  ISETP.GE.AND P5, PT, R10, UR4, PT ;  /* 0x000000040a007c0c */ /* 0x000fe2000bfa6270 */
[----:B------:R-:W-:Y:S02]  /*12f90*/  ULDC UR4, c[0x0][0x228] ;  /* 0x00008a0000047ab9 */ /* 0x000fe40000000800 */
[----:B------:R-:W-:Y:S01]  /*12fa0*/  ISETP.LT.AND P4, PT, R13, UR4, !P4 ;  /* 0x000000040d007c0c */ /* 0x000fe2000e781270 */
[----:B----4-:R3:W-:Y:S01]  /*12fb0*/  @P2 STG.E desc[UR16][R148.64], R235 ;  /* 0x000000eb94002986 */ /* 0x0107e2000c101910 */
[----:B-1----:R-:W-:Y:S01]  /*12fc0*/  IADD3 R233, R0, UR26, RZ ;  /* 0x0000001a00e97c10 */ /* 0x002fe2000fffe0ff */
[----:B------:R-:W-:Y:S01]  /*12fd0*/  VIADD R0, R11, 0xd ;  /* 0x0000000d0b007836 */ /* 0x000fe20000000000 */
[----:B------:R-:W-:Y:S01]  /*12fe0*/  ISETP.LT.AND P2, PT, R12, UR6, !P3 ;  /* 0x000000060c007c0c */ /* 0x000fe2000df41270 */
[----:B------:R-:W-:Y:S01]  /*12ff0*/  ULDC UR4, c[0x0][0x22c] ;  /* 0x00008b0000047ab9 */ /* 0x000fe20000000800 */
[----:B------:R-:W-:Y:S01]  /*13000*/  ULDC UR6, c[0x0][0x228] ;  /* 0x00008a0000067ab9 */ /* 0x000fe20000000800 */
[----:B------:R-:W-:-:S04]  /*13010*/  IMAD.WIDE R150, R233, 0x4, R2 ;  /* 0x00000004e9967825 */ /* 0x000fc800078e0202 */
[C---:B---3--:R-:W-:Y:S01]  /*13020*/  VIADD R235, R233.reuse, UR26 ;  /* 0x0000001ae9eb7c36 */ /* 0x048fe20008000000 */
[----:B------:R1:W-:Y:S01]  /*13030*/  @P1 STG.E desc[UR16][R150.64], R248 ;  /* 0x000000f896001986 */ /* 0x0003e2000c101910 */
[----:B------:R-:W-:Y:S01]  /*13040*/  ISETP.GE.AND P1, PT, R0, UR4, PT ;  /* 0x0000000400007c0c */ /* 0x000fe2000bf26270 */
[----:B------:R-:W-:Y:S01]  /*13050*/  IMAD.WIDE R14, R233, 0x4, R8 ;  /* 0x00000004e90e7825 */ /* 0x000fe200078e0208 */
[----:B------:R-:W-:-:S03]  /*13060*/  ULDC UR4, c[0x0][0x228] ;  /* 0x00008a0000047ab9 */ /* 0x000fc60000000800 */
[----:B------:R-:W-:Y:S01]  /*13070*/  VIADD R0, R11, 0xe ;  /* 0x0000000e0b007836 */ /* 0x000fe20000000000 */
[----:B------:R-:W-:Y:S01]  /*13080*/  ISETP.LT.AND P3, PT, R13, UR4, !P3 ;  /* 0x000000040d007c0c */ /* 0x000fe2000df61270 */
[C---:B------:R-:W-:Y:S01]  /*13090*/  IMAD.WIDE R148, R235.reuse, 0x4, R2 ;  /* 0x00000004eb947825 */ /* 0x040fe200078e0202 */
[----:B------:R-:W-:Y:S01]  /*130a0*/  ULDC UR4, c[0x0][0x22c] ;  /* 0x00008b0000047ab9 */ /* 0x000fe20000000800 */
[----:B------:R-:W-:Y:S01]  /*130b0*/  @P4 STG.E desc[UR16][R14.64], R240 ;  /* 0x000000f00e004986 */ /* 0x000fe2000c101910 */
[----:B------:R-:W-:Y:S01]  /*130c0*/  ISETP.GE.AND P4, PT, R0, UR4, PT ;  /* 0x0000000400007c0c */ /* 0x000fe2000bf86270 */
[----:B------:R-:W-:Y:S02]  /*130d0*/  ULDC UR4, c[0x0][0x228] ;  /* 0x00008a0000047ab9 */ /* 0x000fe40000000800 */
[----:B-----5:R3:W-:Y:S01]  /*130e0*/  @P2 STG.E desc[UR16][R148.64], R232 ;  /* 0x000000e894002986 */ /* 0x0207e2000c101910 */
[----:B------:R-:W-:Y:S01]  /*130f0*/  ISETP.LT.AND P2, PT, R12, UR4, !P6 ;  /* 0x000000040c007c0c */ /* 0x000fe2000f741270 */
[----:B-1----:R-:W-:Y:S01]  /*13100*/  IMAD.WIDE R150, R235, 0x4, R8 ;  /* 0x00000004eb967825 */ /* 0x002fe200078e0208 */
[----:B------:R-:W-:-:S03]  /*13110*/  ULDC UR4, c[0x0][0x228] ;  /* 0x00008a0000047ab9 */ /* 0x000fc60000000800 */
[----:B------:R-:W-:Y:S01]  /*13120*/  VIADD R235, R235, UR26 ;  /* 0x0000001aebeb7c36 */ /* 0x000fe20008000000 */
[----:B------:R-:W-:Y:S01]  /*13130*/  ISETP.LT.AND P6, PT, R13, UR4, !P6 ;  /* 0x000000040d007c0c */ /* 0x000fe2000f7c1270 */
[----:B------:R-:W-:Y:S01]  /*13140*/  ULDC UR4, c[0x0][0x228] ;  /* 0x00008a0000047ab9 */ /* 0x000fe20000000800 */
[----:B------:R1:W-:Y:S01]  /*13150*/  @P3 STG.E desc[UR16][R150.64], R245 ;  /* 0x000000f596003986 */ /* 0x0003e2000c101910 */
[----:B------:R-:W-:Y:S01]  /*13160*/  ISETP.LT.AND P3, PT, R12, UR4, !P5 ;  /* 0x000000040c007c0c */ /* 0x000fe2000ef61270 */
[----:B------:R-:W-:Y:S01]  /*13170*/  VIADD R0, R11, 0xf ;  /* 0x0000000f0b007836 */ /* 0x000fe20000000000 */
[----:B------:R-:W-:Y:S01]  /*13180*/  ULDC UR4, c[0x0][0x22c] ;  /* 0x00008b0000047ab9 */ /* 0x000fe20000000800 */
[----:B---3--:R-:W-:-:S05]  /*13190*/  IMAD.WIDE R232, R235, 0x4, R2 ;  /* 0x00000004ebe87825 */ /* 0x008fca00078e0202 */
[----:B------:R3:W-:Y:S01]  /*131a0*/  @P2 STG.E desc[UR16][R232.64], R249 ;  /* 0x000000f9e8002986 */ /* 0x0007e2000c101910 */
[----:B------:R-:W-:Y:S01]  /*131b0*/  ISETP.GE.AND P2, PT, R0, UR4, PT ;  /* 0x0000000400007c0c */ /* 0x000fe2000bf46270 */
[----:B------:R-:W-:Y:S01]  /*131c0*/  ULDC UR4, c[0x0][0x228] ;  /* 0x00008a0000047ab9 */ /* 0x000fe20000000800 */
[C---:B-1----:R-:W-:Y:S01]  /*131d0*/  IADD3 R245, R235.reuse, UR26, RZ ;  /* 0x0000001aebf57c10 */ /* 0x042fe2000fffe0ff */
[----:B------:R-:W-:Y:S01]  /*131e0*/  IMAD.WIDE R14, R235, 0x4, R8 ;  /* 0x00000004eb0e7825 */ /* 0x000fe200078e0208 */
[----:B------:R-:W-:Y:S01]  /*131f0*/  ISETP.LT.AND P5, PT, R13, UR4, !P5 ;  /* 0x000000040d007c0c */ /* 0x000fe2000efa1270 */
[----:B------:R-:W-:Y:S02]  /*13200*/  ULDC UR4, c[0x0][0x228] ;  /* 0x00008a0000047ab9 */ /* 0x000fe40000000800 */
[C---:B------:R-:W-:Y:S01]  /*13210*/  IMAD.WIDE R148, R245.reuse, 0x4, R2 ;  /* 0x00000004f5947825 */ /* 0x040fe200078e0202 */
[----:B------:R1:W-:Y:S04]  /*13220*/  @P6 STG.E desc[UR16][R14.64], R241 ;  /* 0x000000f10e006986 */ /* 0x0003e8000c101910 */
[----:B------:R4:W-:Y:S01]  /*13230*/  @P3 STG.E desc[UR16][R148.64], R234 ;  /* 0x000000ea94003986 */ /* 0x0009e2000c101910 */
[----:B------:R-:W-:Y:S01]  /*13240*/  ISETP.LT.AND P3, PT, R12, UR4, !P1 ;  /* 0x000000040c007c0c */ /* 0x000fe2000cf61270 */
[----:B------:R-:W-:Y:S01]  /*13250*/  IMAD.WIDE R150, R245, 0x4, R8 ;  /* 0x00000004f5967825 */ /* 0x000fe200078e0208 */
[----:B------:R-:W-:Y:S01]  /*13260*/  ISETP.LT.AND P1, PT, R13, UR6, !P1 ;  /* 0x000000060d007c0c */ /* 0x000fe2000cf21270 */
[----:B------:R-:W-:-:S02]  /*13270*/  ULDC UR4, c[0x0][0x22c] ;  /* 0x00008b0000047ab9 */ /* 0x000fc40000000800 */
[----:B------:R-:W-:Y:S02]  /*13280*/  VIADD R0, R11, 0x10 ;  /* 0x000000100b007836 */ /* 0x000fe40000000000 */
[----:B---3--:R-:W-:Y:S01]  /*13290*/  VIADD R233, R245, UR26 ;  /* 0x0000001af5e97c36 */ /* 0x008fe20008000000 */
[----:B------:R3:W-:Y:S01]  /*132a0*/  @P5 STG.E desc[UR16][R150.64], R244 ;  /* 0x000000f496005986 */ /* 0x0007e2000c101910 */
[----:B------:R-:W-:Y:S01]  /*132b0*/  ISETP.LT.AND P6, PT, R12, UR8, !P4 ;  /* 0x000000080c007c0c */ /* 0x000fe2000e7c1270 */
[----:B------:R-:W-:Y:S01]  /*132c0*/  ULDC UR6, c[0x0][0x228] ;  /* 0x00008a0000067ab9 */ /* 0x000fe20000000800 */
[----:B-1----:R-:W-:Y:S01]  /*132d0*/  IMAD.WIDE R14, R233, 0x4, R2 ;  /* 0x00000004e90e7825 */ /* 0x002fe200078e0202 */
[----:B------:R-:W-:Y:S01]  /*132e0*/  ISETP.GE.AND P5, PT, R0, UR4, PT ;  /* 0x0000000400007c0c */ /* 0x000fe2000bfa6270 */
[----:B------:R-:W-:Y:S01]  /*132f0*/  ULDC UR4, c[0x0][0x22c] ;  /* 0x00008b0000047ab9 */ /* 0x000fe20000000800 */
[----:B------:R-:W-:Y:S01]  /*13300*/  ULDC UR8, c[0x0][0x228] ;  /* 0x00008a0000087ab9 */ /* 0x000fe20000000800 */
[----:B------:R-:W-:Y:S01]  /*13310*/  VIADD R0, R11, 0x11 ;  /* 0x000000110b007836 */ /* 0x000fe20000000000 */
[----:B------:R-:W-:Y:S01]  /*13320*/  ISETP.LT.AND P4, PT, R13, UR6, !P4 ;  /* 0x000000060d007c0c */ /* 0x000fe2000e781270 */
[C---:B----4-:R-:W-:Y:S01]  /*13330*/  IMAD.WIDE R148, R233.reuse, 0x4, R8 ;  /* 0x00000004e9947825 */ /* 0x050fe200078e0208 */
[----:B------:R1:W-:Y:S01]  /*13340*/  @P3 STG.E desc[UR16][R14.64], R250 ;  /* 0x000000fa0e003986 */ /* 0x0003e2000c101910 */
[----:B------:R-:W-:Y:S01]  /*13350*/  ULDC UR6, c[0x0][0x228] ;  /* 0x00008a0000067ab9 */ /* 0x000fe20000000800 */
[----:B------:R-:W-:Y:S01]  /*13360*/  ISETP.GE.AND P3, PT, R0, UR4, PT ;  /* 0x0000000400007c0c */ /* 0x000fe2000bf66270 */
[----:B------:R-:W-:Y:S01]  /*13370*/  VIADD R235, R233, UR26 ;  /* 0x0000001ae9eb7c36 */ /* 0x000fe20008000000 */
[----:B------:R-:W-:Y:S01]  /*13380*/  ULDC UR4, c[0x0][0x228] ;  /* 0x00008a0000047ab9 */ /* 0x000fe20000000800 */
[----:B------:R4:W-:Y:S01]  /*13390*/  @P1 STG.E desc[UR16][R148.64], R242 ;  /* 0x000000f294001986 */ /* 0x0009e2000c101910 */
[----:B------:R-:W-:Y:S01]  /*133a0*/  ISETP.LT.AND P1, PT, R12, UR4, !P2 ;  /* 0x000000040c007c0c */ /* 0x000fe2000d721270 */
[C---:B------:R-:W-:Y:S01]  /*133b0*/  IMAD.WIDE R232, R235.reuse, 0x4, R2 ;  /* 0x00000004ebe87825 */ /* 0x040fe200078e0202 */
[----:B---3--:R-:W-:Y:S01]  /*133c0*/  IADD3 R151, R235, UR26, RZ ;  /* 0x0000001aeb977c10 */ /* 0x008fe2000fffe0ff */
[----:B------:R-:W-:-:S02]  /*133d0*/  ULDC UR4, c[0x0][0x22c] ;  /* 0x00008b0000047ab9 */ /* 0x000fc40000000800 */
[----:B------:R-:W-:Y:S02]  /*133e0*/  VIADD R0, R11, 0x12 ;  /* 0x000000120b007836 */ /* 0x000fe40000000000 */
[----:B-1----:R-:W-:Y:S01]  /*133f0*/  IMAD.WIDE R14, R235, 0x4, R8 ;  /* 0x00000004eb0e7825 */ /* 0x002fe200078e0208 */
[----:B------:R-:W-:Y:S01]  /*13400*/  ISETP.LT.AND P2, PT, R13, UR6, !P2 ;  /* 0x000000060d007c0c */ /* 0x000fe2000d741270 */
[----:B------:R-:W-:Y:S02]  /*13410*/  ULDC UR6, c[0x0][0x228] ;  /* 0x00008a0000067ab9 */ /* 0x000fe40000000800 */
[----:B----4-:R-:W-:-:S04]  /*13420*/  IMAD.WIDE R148, R151, 0x4, R2 ;  /* 0x0000000497947825 */ /* 0x010fc800078e0202 */
[C---:B------:R-:W-:Y:S02]  /*13430*/  VIADD R235, R151.reuse, UR26 ;  /* 0x0000001a97eb7c36 */ /* 0x040fe40008000000 */
[----:B------:R-:W-:-:S04]  /*13440*/  IMAD.WIDE R150, R151, 0x4, R8 ;  /* 0x0000000497967825 */ /* 0x000fc800078e0208 */
[----:B------:R-:W-:Y:S01]  /*13450*/  VIADD R241, R235, UR26 ;  /* 0x0000001aebf17c36 */ /* 0x000fe20008000000 */
[----:B------:R1:W-:Y:S01]  /*13460*/  @P6 STG.E desc[UR16][R232.64], R246 ;  /* 0x000000f6e8006986 */ /* 0x0003e2000c101910 */
[----:B------:R-:W-:Y:S01]  /*13470*/  ISETP.LT.AND P6, PT, R12, UR8, !P5 ;  /* 0x000000080c007c0c */ /* 0x000fe2000efc1270 */
[----:B------:R-:W-:Y:S02]  /*13480*/  ULDC UR8, c[0x0][0x228] ;  /* 0x00008a0000087ab9 */ /* 0x000fe40000000800 */
[----:B--2---:R2:W-:Y:S01]  /*13490*/  @P4 STG.E desc[UR16][R14.64], R247 ;  /* 0x000000f70e004986 */ /* 0x0045e2000c101910 */
[----:B------:R-:W-:Y:S01]  /*134a0*/  ISETP.GE.AND P4, PT, R0, UR4, PT ;  /* 0x0000000400007c0c */ /* 0x000fe2000bf86270 */
[----:B------:R-:W-:Y:S01]  /*134b0*/  VIADD R0, R11, 0x13 ;  /* 0x000000130b007836 */ /* 0x000fe20000000000 */
[----:B------:R-:W-:Y:S01]  /*134c0*/  ULDC UR4, c[0x0][0x22c] ;  /* 0x00008b0000047ab9 */ /* 0x000fe20000000800 */
[----:B------:R3:W-:Y:S03]  /*134d0*/  @P1 STG.E desc[UR16][R148.64], R251 ;  /* 0x000000fb94001986 */ /* 0x0007e6000c101910 */
[----:B------:R-:W-:Y:S01]  /*134e0*/  ISETP.GE.AND P1, PT, R0, UR4, PT ;  /* 0x0000000400007c0c */ /* 0x000fe2000bf26270 */
[----:B-1----:R-:W-:Y:S01]  /*134f0*/  IMAD.WIDE R232, R235, 0x4, R2 ;  /* 0x00000004ebe87825 */ /* 0x002fe200078e0202 */
[----:B------:R-:W-:Y:S01]  /*13500*/  ULDC UR4, c[0x0][0x228] ;  /* 0x00008a0000047ab9 */ /* 0x000fe20000000800 */
[----:B------:R1:W-:Y:S01]  /*13510*/  @P2 STG.E desc[UR16][R150.64], R243 ;  /* 0x000000f396002986 */ /* 0x0003e2000c101910 */
[----:B------:R-:W-:Y:S01]  /*13520*/  ISETP.LT.AND P5, PT, R13, UR4, !P5 ;  /* 0x000000040d007c0c */ /* 0x000fe2000efa1270 */
[----:B------:R-:W-:Y:S01]  /*13530*/  ULDC UR4, c[0x0][0x228] ;  /* 0x00008a0000047ab9 */ /* 0x000fe20000000800 */
[----:B------:R-:W-:Y:S01]  /*13540*/  VIADD R0, R11, 0x14 ;  /* 0x000000140b007836 */ /* 0x000fe20000000000 */
[----:B------:R-:W-:Y:S01]  /*13550*/  @P6 STG.E desc[UR16][R232.64], R20 ;  /* 0x00000014e8006986 */ /* 0x000fe2000c101910 */
[----:B------:R-:W-:Y:S01]  /*13560*/  ISETP.LT.AND P6, PT, R12, UR4, !P3 ;  /* 0x000000040c007c0c */ /* 0x000fe2000dfc1270 */
[----:B------:R-:W-:Y:S01]  /*13570*/  ULDC UR4, c[0x0][0x22c] ;  /* 0x00008b0000047ab9 */ /* 0x000fe20000000800 */
[----:B--2---:R-:W-:Y:S01]  /*13580*/  IMAD.WIDE R14, R235, 0x4, R8 ;  /* 0x00000004eb0e7825 */ /* 0x004fe200078e0208 */
[----:B------:R-:W-:Y:S01]  /*13590*/  ISETP.GE.AND P2, PT, R0, UR4, PT ;  /* 0x0000000400007c0c */ /* 0x000fe2000bf46270 */
[----:B------:R-:W-:Y:S01]  /*135a0*/  ULDC UR4, c[0x0][0x22c] ;  /* 0x00008b0000047ab9 */ /* 0x000fe20000000800 */
[----:B------:R-:W-:Y:S01]  /*135b0*/  ISETP.LT.AND P3, PT, R13, UR6, !P3 ;  /* 0x000000060d007c0c */ /* 0x000fe2000df61270 */
[----:B------:R-:W-:Y:S01]  /*135c0*/  VIADD R0, R11, 0x15 ;  /* 0x000000150b007836 */ /* 0x000fe20000000000 */
[----:B------:R-:W-:Y:S01]  /*135d0*/  ULDC UR6, c[0x0][0x228] ;  /* 0x00008a0000067ab9 */ /* 0x000fe20000000800 */
[C---:B---3--:R-:W-:Y:S01]  /*135e0*/  IMAD.WIDE R148, R241.reuse, 0x4, R2 ;  /* 0x00000004f1947825 */ /* 0x048fe200078e0202 */
[----:B------:R2:W-:Y:S02]  /*135f0*/  @P5 STG.E desc[UR16][R14.64], R4 ;  /* 0x000000040e005986 */ /* 0x0005e4000c101910 */
[----:B------:R-:W-:Y:S01]  /*13600*/  ISETP.GE.AND P5, PT, R0, UR4, PT ;  /* 0x0000000400007c0c */ /* 0x000fe2000bfa6270 */
[----:B------:R-:W-:Y:S01]  /*13610*/  ULDC UR4, c[0x0][0x228] ;  /* 0x00008a0000047ab9 */ /* 0x000fe20000000800 */
[----:B------:R3:W-:Y:S01]  /*13620*/  @P6 STG.E desc[UR16][R148.64], R24 ;  /* 0x0000001894006986 */ /* 0x0007e2000c101910 */
[----:B-1----:R-:W-:Y:S01]  /*13630*/  IMAD.WIDE R150, R241, 0x4, R8 ;  /* 0x00000004f1967825 */ /* 0x002fe200078e0208 */
[C---:B------:R-:W-:Y:S01]  /*13640*/  ISETP.LT.AND P6, PT, R12.reuse, UR4, !P4 ;  /* 0x000000040c007c0c */ /* 0x040fe2000e7c1270 */
[----:B------:R-:W-:Y:S01]  /*13650*/  ULDC UR4, c[0x0][0x228] ;  /* 0x00008a0000047ab9 */ /* 0x000fe20000000800 */
[----:B------:R-:W-:Y:S01]  /*13660*/  ISETP.LT.AND P4, PT, R13, UR6, !P4 ;  /* 0x000000060d007c0c */ /* 0x000fe2000e781270 */
[----:B------:R-:W-:Y:S01]  /*13670*/  VIADD R0, R11, 0x16 ;  /* 0x000000160b007836 */ /* 0x000fe20000000000 */
[----:B------:R-:W-:Y:S01]  /*13680*/  IADD3 R241, R241, UR26, RZ ;  /* 0x0000001af1f17c10 */ /* 0x000fe2000fffe0ff */
[----:B------:R1:W-:Y:S01]  /*13690*/  @P3 STG.E desc[UR16][R150.64], R16 ;  /* 0x0000001096003986 */ /* 0x0003e2000c101910 */
[----:B------:R-:W-:Y:S01]  /*136a0*/  ISETP.LT.AND P3, PT, R12, UR4, !P1 ;  /* 0x000000040c007c0c */ /* 0x000fe2000cf61270 */
[----:B------:R-:W-:Y:S01]  /*136b0*/  ULDC UR6, c[0x0][0x228] ;  /* 0x00008a0000067ab9 */ /* 0x000fe20000000800 */
[----:B------:R-:W-:Y:S01]  /*136c0*/  ULDC UR4, c[0x0][0x22c] ;  /* 0x00008b0000047ab9 */ /* 0x000fe20000000800 */
[----:B--2---:R-:W-:Y:S01]  /*136d0*/  IMAD.WIDE R14, R241, 0x4, R2 ;  /* 0x00000004f10e7825 */ /* 0x004fe200078e0202 */
[----:B------:R-:W-:Y:S01]  /*136e0*/  ISETP.LT.AND P1, PT, R13, UR6, !P1 ;  /* 0x000000060d007c0c */ /* 0x000fe2000cf21270 */
[----:B------:R-:W-:-:S02]  /*136f0*/  ULDC UR6, c[0x0][0x228] ;  /* 0x00008a0000067ab9 */ /* 0x000fc40000000800 */
[C---:B---3--:R-:W-:Y:S01]  /*13700*/  IMAD.WIDE R148, R241.reuse, 0x4, R8 ;  /* 0x00000004f1947825 */ /* 0x048fe200078e0208 */
[----:B------:R-:W-:Y:S03]  /*13710*/  @P6 STG.E desc[UR16][R14.64], R21 ;  /* 0x000000150e006986 */ /* 0x000fe6000c101910 */
[----:B------:R-:W-:Y:S01]  /*13720*/  VIADD R241, R241, UR26 ;  /* 0x0000001af1f17c36 */ /* 0x000fe20008000000 */
[----:B------:R-:W-:Y:S01]  /*13730*/  ISETP.GE.AND P6, PT, R0, UR4, PT ;  /* 0x0000000400007c0c */ /* 0x000fe2000bfc6270 */
[----:B------:R-:W-:Y:S01]  /*13740*/  ULDC UR4, c[0x0][0x228] ;  /* 0x00008a0000047ab9 */ /* 0x000fe20000000800 */
[----:B------:R-:W-:Y:S02]  /*13750*/  VIADD R0, R11, 0x17 ;  /* 0x000000170b007836 */ /* 0x000fe40000000000 */
[C---:B-1----:R-:W-:Y:S01]  /*13760*/  IMAD.WIDE R150, R241.reuse, 0x4, R2 ;  /* 0x00000004f1967825 */ /* 0x042fe200078e0202 */
[----:B------:R1:W-:Y:S01]  /*13770*/  @P4 STG.E desc[UR16][R148.64], R5 ;  /* 0x0000000594004986 */ /* 0x0003e2000c101910 */
[----:B------:R-:W-:Y:S01]  /*13780*/  ISETP.LT.AND P4, PT, R12, UR4, !P2 ;  /* 0x000000040c007c0c */ /* 0x000fe2000d781270 */
[----:B------:R-:W-:Y:S01]  /*13790*/  ULDC UR4, c[0x0][0x22c] ;  /* 0x00008b0000047ab9 */ /* 0x000fe20000000800 */
[C---:B------:R-:W-:Y:S01]  /*137a0*/  IMAD.WIDE R232, R241.reuse, 0x4, R8 ;  /* 0x00000004f1e87825 */ /* 0x040fe200078e0208 */
[----:B------:R-:W-:Y:S01]  /*137b0*/  @P3 STG.E desc[UR16][R150.64], R25 ;  /* 0x0000001996003986 */ /* 0x000fe2000c101910 */
[----:B------:R-:W-:Y:S01]  /*137c0*/  ISETP.GE.AND P3, PT, R0, UR4, PT ;  /* 0x0000000400007c0c */ /* 0x000fe2000bf66270 */
[----:B------:R-:W-:Y:S01]  /*137d0*/  ULDC UR4, c[0x0][0x228] ;  /* 0x00008a0000047ab9 */ /* 0x000fe20000000800 */
[----:B------:R-:W-:Y:S01]  /*137e0*/  VIADD R241, R241, UR26 ;  /* 0x0000001af1f17c36 */ /* 0x000fe20008000000 */
[----:B------:R-:W-:Y:S01]  /*137f0*/  ISETP.LT.AND P2, PT, R13, UR4, !P2 ;  /* 0x000000040d007c0c */ /* 0x000fe2000d741270 */
[----:B------:R2:W-:Y:S01]  /*13800*/  @P1 STG.E desc[UR16][R232.64], R17 ;  /* 0x00000011e8001986 */ /* 0x0005e2000c101910 */
[----:B------:R-:W-:Y:S01]  /*13810*/  VIADD R0, R11, 0x18 ;  /* 0x000000180b007836 */ /* 0x000fe20000000000 */
[----:B------:R-:W-:Y:S01]  /*13820*/  ISETP.LT.AND P1, PT, R12, UR6, !P5 ;  /* 0x000000060c007c0c */ /* 0x000fe2000ef21270 */
[C---:B-1----:R-:W-:Y:S01]  /*13830*/  IMAD.WIDE R4, R241.reuse, 0x4, R2 ;  /* 0x00000004f1047825 */ /* 0x042fe200078e0202 */
[----:B------:R-:W-:Y:S01]  /*13840*/  ULDC UR4, c[0x0][0x22c] ;  /* 0x00008b0000047ab9 */ /* 0x000fe20000000800 */
[C---:B------:R-:W-:Y:S01]  /*13850*/  IADD3 R21, R241.reuse, UR26, RZ ;  /* 0x0000001af1157c10 */ /* 0x040fe2000fffe0ff */
[----:B------:R-:W-:Y:S01]  /*13860*/  ULDC UR6, c[0x0][0x228] ;  /* 0x00008a0000067ab9 */ /* 0x000fe20000000800 */
[----:B------:R-:W-:Y:S01]  /*13870*/  IMAD.WIDE R14, R241, 0x4, R8 ;  /* 0x00000004f10e7825 */ /* 0x000fe200078e0208 */
[----:B------:R1:W-:Y:S01]  /*13880*/  @P4 STG.E desc[UR16][R4.64], R22 ;  /* 0x0000001604004986 */ /* 0x0003e2000c101910 */
[----:B------:R-:W-:Y:S01]  /*13890*/  ISETP.GE.AND P4, PT, R0, UR4, PT ;  /* 0x0000000400007c0c */ /* 0x000fe2000bf86270 */
[----:B------:R-:W-:Y:S01]  /*138a0*/  ULDC UR4, c[0x0][0x228] ;  /* 0x00008a0000047ab9 */ /* 0x000fe20000000800 */
[----:B------:R-:W-:Y:S01]  /*138b0*/  VIADD R0, R11, 0x19 ;  /* 0x000000190b007836 */ /* 0x000fe20000000000 */
[----:B------:R-:W-:Y:S01]  /*138c0*/  ISETP.LT.AND P5, PT, R13, UR4, !P5 ;  /* 0x000000040d007c0c */ /* 0x000fe2000efa1270 */
[----:B--2---:R-:W-:Y:S01]  /*138d0*/  IMAD.WIDE R16, R21, 0x4, R2 ;  /* 0x0000000415107825 */ /* 0x004fe200078e0202 */
[----:B------:R-:W-:Y:S01]  /*138e0*/  ULDC UR4, c[0x0][0x22c] ;  /* 0x00008b0000047ab9 */ /* 0x000fe20000000800 */
[----:B------:R2:W-:Y:S01]  /*138f0*/  @P2 STG.E desc[UR16][R14.64], R6 ;  /* 0x000000060e002986 */ /* 0x0005e2000c101910 */
[----:B------:R-:W-:Y:S01]  /*13900*/  ISETP.GE.AND P2, PT, R0, UR4, PT ;  /* 0x0000000400007c0c */ /* 0x000fe2000bf46270 */
[----:B------:R-:W-:-:S02]  /*13910*/  ULDC UR4, c[0x0][0x228] ;  /* 0x00008a0000047ab9 */ /* 0x000fc40000000800 */
[----:B------:R3:W-:Y:S01]  /*13920*/  @P1 STG.E desc[UR16][R16.64], R26 ;  /* 0x0000001a10001986 */ /* 0x0007e2000c101910 */
[----:B------:R-:W-:Y:S01]  /*13930*/  ISETP.LT.AND P1, PT, R12, UR4, !P6 ;  /* 0x000000040c007c0c */ /* 0x000fe2000f721270 */
[----:B-1----:R-:W-:Y:S01]  /*13940*/  IMAD.WIDE R4, R21, 0x4, R8 ;  /* 0x0000000415047825 */ /* 0x002fe200078e0208 */
[----:B------:R-:W-:-:S03]  /*13950*/  ULDC UR4, c[0x0][0x228] ;  /* 0x00008a0000047ab9 */ /* 0x000fc60000000800 */
[----:B------:R-:W-:Y:S01]  /*13960*/  VIADD R21, R21, UR26 ;  /* 0x0000001a15157c36 */ /* 0x000fe20008000000 */
[----:B------:R-:W-:Y:S01]  /*13970*/  ISETP.LT.AND P6, PT, R13, UR4, !P6 ;  /* 0x000000040d007c0c */ /* 0x000fe2000f7c1270 */
[----:B------:R-:W-:Y:S01]  /*13980*/  ULDC UR4, c[0x0][0x228] ;  /* 0x00008a0000047ab9 */ /* 0x000fe20000000800 */
[----:B------:R1:W-:Y:S01]  /*13990*/  @P5 STG.E desc[UR16][R4.64], R18 ;  /* 0x0000001204005986 */ /* 0x0003e2000c101910 */
[----:B--2---:R-:W-:Y:S01]  /*139a0*/  IMAD.WIDE R14, R21, 0x4, R2 ;  /* 0x00000004150e7825 */ /* 0x004fe200078e0202 */
[----:B------:R-:W-:Y:S01]  /*139b0*/  ISETP.LT.AND P5, PT, R12, UR4, !P3 ;  /* 0x000000040c007c0c */ /* 0x000fe2000dfa1270 */
[----:B------:R-:W-:Y:S02]  /*139c0*/  ULDC UR4, c[0x0][0x22c] ;  /* 0x00008b0000047ab9 */ /* 0x000fe40000000800 */
[----:B------:R-:W-:Y:S01]  /*139d0*/  VIADD R0, R11, 0x1a ;  /* 0x0000001a0b007836 */ /* 0x000fe20000000000 */
[----:B------:R2:W-:Y:S01]  /*139e0*/  @P1 STG.E desc[UR16][R14.64], R23 ;  /* 0x000000170e001986 */ /* 0x0005e2000c101910 */
[----:B------:R-:W-:-:S03]  /*139f0*/  VIADD R25, R21, UR26 ;  /* 0x0000001a15197c36 */ /* 0x000fc60008000000 */
[----:B------:R-:W-:Y:S01]  /*13a00*/  ISETP.GE.AND P1, PT, R0, UR4, PT ;  /* 0x0000000400007c0c */ /* 0x000fe2000bf26270 */
[----:B------:R-:W-:Y:S01]  /*13a10*/  ULDC UR4, c[0x0][0x228] ;  /* 0x00008a0000047ab9 */ /* 0x000fe20000000800 */
[----:B---3--:R-:W-:Y:S01]  /*13a20*/  IMAD.WIDE R16, R21, 0x4, R8 ;  /* 0x0000000415107825 */ /* 0x008fe200078e0208 */
[----:B------:R-:W-:Y:S01]  /*13a30*/  ISETP.LT.AND P3, PT, R13, UR4, !P3 ;  /* 0x000000040d007c0c */ /* 0x000fe2000df61270 */
[----:B------:R-:W-:Y:S02]  /*13a40*/  ULDC UR4, c[0x0][0x228] ;  /* 0x00008a0000047ab9 */ /* 0x000fe40000000800 */
[C---:B------:R-:W-:Y:S01]  /*13a50*/  IMAD.WIDE R20, R25.reuse, 0x4, R2 ;  /* 0x0000000419147825 */ /* 0x040fe200078e0202 */
[----:B------:R3:W-:Y:S04]  /*13a60*/  @P6 STG.E desc[UR16][R16.64], R7 ;  /* 0x0000000710006986 */ /* 0x0007e8000c101910 */
[----:B------:R4:W-:Y:S01]  /*13a70*/  @P5 STG.E desc[UR16][R20.64], R27 ;  /* 0x0000001b14005986 */ /* 0x0009e2000c101910 */
[C---:B------:R-:W-:Y:S01]  /*13a80*/  ISETP.LT.AND P5, PT, R12.reuse, UR4, !P4 ;  /* 0x000000040c007c0c */ /* 0x040fe2000e7a1270 */
[C---:B-1----:R-:W-:Y:S01]  /*13a90*/  IMAD.WIDE R4, R25.reuse, 0x4, R8 ;  /* 0x0000000419047825 */ /* 0x042fe200078e0208 */
[----:B--2---:R-:W-:Y:S01]  /*13aa0*/  IADD3 R15, R25, UR26, RZ ;  /* 0x0000001a190f7c10 */ /* 0x004fe2000fffe0ff */
[----:B------:R-:W-:Y:S01]  /*13ab0*/  ULDC UR4, c[0x0][0x22c] ;  /* 0x00008b0000047ab9 */ /* 0x000fe20000000800 */
[----:B------:R-:W-:Y:S01]  /*13ac0*/  ISETP.LT.AND P4, PT, R13, UR6, !P4 ;  /* 0x000000060d007c0c */ /* 0x000fe2000e781270 */
[----:B------:R-:W-:Y:S01]  /*13ad0*/  VIADD R0, R11, 0x1b ;  /* 0x0000001b0b007836 */ /* 0x000fe20000000000 */
[----:B------:R1:W-:Y:S01]  /*13ae0*/  @P3 STG.E desc[UR16][R4.64], R19 ;  /* 0x0000001304003986 */ /* 0x0003e2000c101910 */
[----:B---3--:R-:W-:Y:S01]  /*13af0*/  IMAD.WIDE R6, R15, 0x4, R2 ;  /* 0x000000040f067825 */ /* 0x008fe200078e0202 */
[----:B------:R-:W-:Y:S01]  /*13b00*/  ISETP.LT.AND P6, PT, R12, UR8, !P2 ;  /* 0x000000080c007c0c */ /* 0x000fe2000d7c1270 */
[----:B------:R-:W-:Y:S01]  /*13b10*/  ULDC UR6, c[0x0][0x228] ;  /* 0x00008a0000067ab9 */ /* 0x000fe20000000800 */
[----:B------:R-:W-:Y:S01]  /*13b20*/  ISETP.GE.AND P3, PT, R0, UR4, PT ;  /* 0x0000000400007c0c */ /* 0x000fe2000bf66270 */
[----:B------:R-:W-:Y:S01]  /*13b30*/  VIADD R0, R11, 0x1c ;  /* 0x0000001c0b007836 */ /* 0x000fe20000000000 */
[----:B------:R-:W-:Y:S01]  /*13b40*/  ULDC UR4, c[0x0][0x22c] ;  /* 0x00008b0000047ab9 */ /* 0x000fe20000000800 */
[----:B----4-:R-:W-:Y:S01]  /*13b50*/  VIADD R21, R15, UR26 ;  /* 0x0000001a0f157c36 */ /* 0x010fe20008000000 */
[----:B------:R-:W-:Y:S01]  /*13b60*/  ISETP.LT.AND P2, PT, R13, UR6, !P2 ;  /* 0x000000060d007c0c */ /* 0x000fe2000d741270 */
[----:B------:R-:W-:Y:S01]  /*13b70*/  IMAD.WIDE R14, R15, 0x4, R8 ;  /* 0x000000040f0e7825 */ /* 0x000fe200078e0208 */
[----:B------:R2:W-:Y:S01]  /*13b80*/  @P5 STG.E desc[UR16][R6.64], R88 ;  /* 0x0000005806005986 */ /* 0x0005e2000c101910 */
[----:B------:R-:W-:Y:S01]  /*13b90*/  ISETP.GE.AND P5, PT, R0, UR4, PT ;  /* 0x0000000400007c0c */ /* 0x000fe2000bfa6270 */
[----:B------:R-:W-:Y:S01]  /*13ba0*/  ULDC UR4, c[0x0][0x228] ;  /* 0x00008a0000047ab9 */ /* 0x000fe20000000800 */
[C---:B------:R-:W-:Y:S01]  /*13bb0*/  IMAD.WIDE R16, R21.reuse, 0x4, R2 ;  /* 0x0000000415107825 */ /* 0x040fe200078e0202 */
[----:B------:R3:W-:Y:S01]  /*13bc0*/  @P4 STG.E desc[UR16][R14.64], R28 ;  /* 0x0000001c0e004986 */ /* 0x0007e2000c101910 */
[C---:B------:R-:W-:Y:S01]  /*13bd0*/  ISETP.LT.AND P4, PT, R12.reuse, UR4, !P1 ;  /* 0x000000040c007c0c */ /* 0x040fe2000cf81270 */
[----:B------:R-:W-:Y:S01]  /*13be0*/  ULDC UR6, c[0x0][0x228] ;  /* 0x00008a0000067ab9 */ /* 0x000fe20000000800 */
[----:B-1----:R-:W-:Y:S01]  /*13bf0*/  IMAD.WIDE R4, R21, 0x4, R8 ;  /* 0x0000000415047825 */ /* 0x002fe200078e0208 */
[----:B------:R-:W-:Y:S01]  /*13c00*/  ULDC UR8, c[0x0][0x228] ;  /* 0x00008a0000087ab9 */ /* 0x000fe20000000800 */
[----:B------:R1:W-:Y:S01]  /*13c10*/  @P6 STG.E desc[UR16][R16.64], R36 ;  /* 0x0000002410006986 */ /* 0x0003e2000c101910 */
[----:B------:R-:W-:Y:S01]  /*13c20*/  ISETP.LT.AND P1, PT, R13, UR6, !P1 ;  /* 0x000000060d007c0c */ /* 0x000fe2000cf21270 */
[----:B------:R-:W-:Y:S01]  /*13c30*/  VIADD R0, R11, 0x1d ;  /* 0x0000001d0b007836 */ /* 0x000fe20000000000 */
[----:B------:R-:W-:Y:S01]  /*13c40*/  ULDC UR4, c[0x0][0x22c] ;  /* 0x00008b0000047ab9 */ /* 0x000fe20000000800 */
[----:B------:R-:W-:Y:S01]  /*13c50*/  VIADD R21, R21, UR26 ;  /* 0x0000001a15157c36 */ /* 0x000fe20008000000 */
[----:B------:R-:W-:Y:S01]  /*13c60*/  ISETP.LT.AND P6, PT, R12, UR8, !P3 ;  /* 0x000000080c007c0c */ /* 0x000fe2000dfc1270 */
[----:B------:R4:W-:Y:S01]  /*13c70*/  @P2 STG.E desc[UR16][R4.64], R32 ;  /* 0x0000002004002986 */ /* 0x0009e2000c101910 */
[----:B------:R-:W-:Y:S01]  /*13c80*/  ISETP.GE.AND P2, PT, R0, UR4, PT ;  /* 0x0000000400007c0c */ /* 0x000fe2000bf46270 */
[----:B--2---:R-:W-:Y:S01]  /*13c90*/  IMAD.WIDE R6, R21, 0x4, R2 ;  /* 0x0000000415067825 */ /* 0x004fe200078e0202 */
[----:B------:R-:W-:Y:S01]  /*13ca0*/  IADD3 R0, R11, 0x1e, RZ ;  /* 0x0000001e0b007810 */ /* 0x000fe20007ffe0ff */
[----:B------:R-:W-:Y:S01]  /*13cb0*/  ULDC UR4, c[0x0][0x22c] ;  /* 0x00008b0000047ab9 */ /* 0x000fe20000000800 */
[----:B------:R-:W-:Y:S01]  /*13cc0*/  ULDC UR6, c[0x0][0x228] ;  /* 0x00008a0000067ab9 */ /* 0x000fe20000000800 */
[C---:B------:R-:W-:Y:S01]  /*13cd0*/  VIADD R19, R21.reuse, UR26 ;  /* 0x0000001a15137c36 */ /* 0x040fe20008000000 */
[----:B------:R2:W-:Y:S01]  /*13ce0*/  @P4 STG.E desc[UR16][R6.64], R89 ;  /* 0x0000005906004986 */ /* 0x0005e2000c101910 */
[----:B---3--:R-:W-:Y:S01]  /*13cf0*/  IMAD.WIDE R14, R21, 0x4, R8 ;  /* 0x00000004150e7825 */ /* 0x008fe200078e0208 */
[----:B------:R-:W-:Y:S01]  /*13d00*/  ISETP.GE.AND P4, PT, R0, UR4, PT ;  /* 0x0000000400007c0c */ /* 0x000fe2000bf86270 */
[----:B------:R-:W-:Y:S01]  /*13d10*/  ULDC UR4, c[0x0][0x228] ;  /* 0x00008a0000047ab9 */ /* 0x000fe20000000800 */
[----:B------:R-:W-:Y:S01]  /*13d20*/  ULDC UR8, c[0x0][0x228] ;  /* 0x00008a0000087ab9 */ /* 0x000fe20000000800 */
[----:B-1----:R-:W-:Y:S01]  /*13d30*/  IMAD.WIDE R16, R19, 0x4, R2 ;  /* 0x0000000413107825 */ /* 0x002fe200078e0202 */
[----:B------:R-:W-:Y:S01]  /*13d40*/  ISETP.LT.AND P3, PT, R13, UR4, !P3 ;  /* 0x000000040d007c0c */ /* 0x000fe2000df61270 */
[----:B------:R1:W-:Y:S01]  /*13d50*/  @P1 STG.E desc[UR16][R14.64], R29 ;  /* 0x0000001d0e001986 */ /* 0x0003e2000c101910 */
[----:B------:R-:W-:Y:S01]  /*13d60*/  ULDC UR4, c[0x0][0x228] ;  /* 0x00008a0000047ab9 */ /* 0x000fe20000000800 */
[----:B------:R-:W-:-:S02]  /*13d70*/  VIADD R0, R11, 0x1f ;  /* 0x0000001f0b007836 */ /* 0x000fc40000000000 */
[----:B------:R-:W-:Y:S01]  /*13d80*/  @P6 STG.E desc[UR16][R16.64], R37 ;  /* 0x0000002510006986 */ /* 0x000fe2000c101910 */
[----:B------:R-:W-:Y:S01]  /*13d90*/  ISETP.LT.AND P6, PT, R12, UR4, !P5 ;  /* 0x000000040c007c0c */ /* 0x000fe2000efc1270 */
[----:B------:R-:W-:Y:S01]  /*13da0*/  ULDC UR4, c[0x0][0x22c] ;  /* 0x00008b0000047ab9 */ /* 0x000fe20000000800 */
[C---:B------:R-:W-:Y:S01]  /*13db0*/  VIADD R21, R19.reuse, UR26 ;  /* 0x0000001a13157c36 */ /* 0x040fe20008000000 */
[----:B------:R-:W-:Y:S01]  /*13dc0*/  ISETP.GE.AND P1, PT, R0, UR4, PT ;  /* 0x0000000400007c0c */ /* 0x000fe2000bf26270 */
[----:B----4-:R-:W-:Y:S01]  /*13dd0*/  IMAD.WIDE R4, R19, 0x4, R8 ;  /* 0x0000000413047825 */ /* 0x010fe200078e0208 */
[----:B------:R-:W-:Y:S01]  /*13de0*/  ISETP.LT.AND P5, PT, R13, UR6, !P5 ;  /* 0x000000060d007c0c */ /* 0x000fe2000efa1270 */
[----:B------:R-:W-:Y:S01]  /*13df0*/  ULDC UR4, c[0x0][0x22c] ;  /* 0x00008b0000047ab9 */ /* 0x000fe20000000800 */
[----:B------:R-:W-:Y:S01]  /*13e00*/  ULDC UR6, c[0x0][0x228] ;  /* 0x00008a0000067ab9 */ /* 0x000fe20000000800 */
[----:B------:R-:W-:Y:S01]  /*13e10*/  VIADD R0, R11, 0x20 ;  /* 0x000000200b007836 */ /* 0x000fe20000000000 */
[----:B------:R-:W3:Y:S01]  /*13e20*/  LDS.128 R24, [R252] ;  /* 0x00000000fc187984 */ /* 0x000ee20000000c00 */
[----:B--2---:R-:W-:-:S03]  /*13e30*/  IMAD.WIDE R6, R21, 0x4, R2 ;  /* 0x0000000415067825 */ /* 0x004fc600078e0202 */
[----:B------:R2:W-:Y:S01]  /*13e40*/  @P3 STG.E desc[UR16][R4.64], R33 ;  /* 0x0000002104003986 */ /* 0x0005e2000c101910 */
[----:B------:R-:W-:Y:S01]  /*13e50*/  ISETP.GE.AND P3, PT, R0, UR4, PT ;  /* 0x0000000400007c0c */ /* 0x000fe2000bf66270 */
[----:B------:R-:W-:Y:S01]  /*13e60*/  ULDC UR4, c[0x0][0x228] ;  /* 0x00008a0000047ab9 */ /* 0x000fe20000000800 */
[----:B-1----:R-:W-:Y:S01]  /*13e70*/  IMAD.WIDE R14, R21, 0x4, R8 ;  /* 0x00000004150e7825 */ /* 0x002fe200078e0208 */
[----:B------:R1:W-:Y:S01]  /*13e80*/  @P6 STG.E desc[UR16][R6.64], R90 ;  /* 0x0000005a06006986 */ /* 0x0003e2000c101910 */
[C---:B------:R-:W-:Y:S01]  /*13e90*/  ISETP.LT.AND P6, PT, R12.reuse, UR4, !P2 ;  /* 0x000000040c007c0c */ /* 0x040fe2000d7c1270 */
[----:B------:R-:W-:Y:S01]  /*13ea0*/  ULDC UR4, c[0x0][0x228] ;  /* 0x00008a0000047ab9 */ /* 0x000fe20000000800 */
[----:B------:R-:W-:Y:S01]  /*13eb0*/  ISETP.LT.AND P2, PT, R13, UR6, !P2 ;  /* 0x000000060d007c0c */ /* 0x000fe2000d741270 */
[----:B------:R-:W-:Y:S01]  /*13ec0*/  VIADD R21, R21, UR26 ;  /* 0x0000001a15157c36 */ /* 0x000fe20008000000 */
[----:B------:R4:W-:Y:S01]  /*13ed0*/  @P5 STG.E desc[UR16][R14.64], R30 ;  /* 0x0000001e0e005986 */ /* 0x0009e2000c101910 */
[----:B------:R-:W-:Y:S01]  /*13ee0*/  ISETP.LT.AND P5, PT, R12, UR4, !P4 ;  /* 0x000000040c007c0c */ /* 0x000fe2000e7a1270 */
[----:B------:R-:W-:Y:S01]  /*13ef0*/  VIADD R0, R11, 0x21 ;  /* 0x000000210b007836 */ /* 0x000fe20000000000 */
[----:B------:R-:W-:Y:S01]  /*13f00*/  ULDC UR6, c[0x0][0x228] ;  /* 0x00008a0000067ab9 */ /* 0x000fe20000000800 */
[----:B--2---:R-:W-:Y:S01]  /*13f10*/  IMAD.WIDE R4, R21, 0x4, R2 ;  /* 0x0000000415047825 */ /* 0x004fe200078e0202 */
[----:B------:R-:W-:-:S03]  /*13f20*/  ULDC UR4, c[0x0][0x22c] ;  /* 0x00008b0000047ab9 */ /* 0x000fc60000000800 */
[C---:B-1----:R-:W-:Y:S01]  /*13f30*/  IMAD.WIDE R6, R21.reuse, 0x4, R8 ;  /* 0x0000000415067825 */ /* 0x042fe200078e0208 */
[----:B------:R-:W-:Y:S01]  /*13f40*/  IADD3 R21, R21, UR26, RZ ;  /* 0x0000001a15157c10 */ /* 0x000fe2000fffe0ff */
[----:B------:R1:W-:Y:S01]  /*13f50*/  @P6 STG.E desc[UR16][R4.64], R38 ;  /* 0x0000002604006986 */ /* 0x0003e2000c101910 */
[----:B------:R-:W-:Y:S01]  /*13f60*/  ISETP.LT.AND P4, PT, R13, UR6, !P4 ;  /* 0x000000060d007c0c */ /* 0x000fe2000e781270 */
[----:B------:R-:W-:Y:S01]  /*13f70*/  ULDC UR6, c[0x0][0x228] ;  /* 0x00008a0000067ab9 */ /* 0x000fe20000000800 */
[----:B------:R-:W-:Y:S01]  /*13f80*/  ISETP.GE.AND P6, PT, R0, UR4, PT ;  /* 0x0000000400007c0c */ /* 0x000fe2000bfc6270 */
[----:B----4-:R-:W-:Y:S01]  /*13f90*/  IMAD.WIDE R14, R21, 0x4, R2 ;  /* 0x00000004150e7825 */ /* 0x010fe200078e0202 */
[----:B------:R-:W-:Y:S01]  /*13fa0*/  ULDC UR4, c[0x0][0x228] ;  /* 0x00008a0000047ab9 */ /* 0x000fe20000000800 */
[----:B------:R2:W-:Y:S02]  /*13fb0*/  @P2 STG.E desc[UR16][R6.64], R34 ;  /* 0x0000002206002986 */ /* 0x0005e4000c101910 */
[----:B------:R-:W-:Y:S01]  /*13fc0*/  VIADD R0, R11, 0x22 ;  /* 0x000000220b007836 */ /* 0x000fe20000000000 */
[----:B------:R-:W-:Y:S01]  /*13fd0*/  ISETP.LT.AND P2, PT, R12, UR4, !P1 ;  /* 0x000000040c007c0c */ /* 0x000fe2000cf41270 */
[----:B------:R-:W-:Y:S01]  /*13fe0*/  ULDC UR4, c[0x0][0x22c] ;  /* 0x00008b0000047ab9 */ /* 0x000fe20000000800 */
[----:B------:R4:W-:Y:S01]  /*13ff0*/  @P5 STG.E desc[UR16][R14.64], R91 ;  /* 0x0000005b0e005986 */ /* 0x0009e2000c101910 */
[----:B------:R-:W-:Y:S01]  /*14000*/  IMAD.WIDE R16, R21, 0x4, R8 ;  /* 0x0000000415107825 */ /* 0x000fe200078e0208 */
[----:B------:R-:W-:Y:S01]  /*14010*/  ISETP.GE.AND P5, PT, R0, UR4, PT ;  /* 0x0000000400007c0c */ /* 0x000fe2000bfa6270 */
[----:B------:R-:W-:-:S02]  /*14020*/  ULDC UR4, c[0x0][0x228] ;  /* 0x00008a0000047ab9 */ /* 0x000fc40000000800 */
[----:B------:R-:W-:Y:S01]  /*14030*/  VIADD R21, R21, UR26 ;  /* 0x0000001a15157c36 */ /* 0x000fe20008000000 */
[----:B------:R-:W-:Y:S01]  /*14040*/  ISETP.LT.AND P1, PT, R13, UR4, !P1 ;  /* 0x000000040d007c0c */ /* 0x000fe2000cf21270 */
[----:B------:R-:W-:Y:S01]  /*14050*/  @P4 STG.E desc[UR16][R16.64], R31 ;  /* 0x0000001f10004986 */ /* 0x000fe2000c101910 */
[----:B------:R-:W-:Y:S01]  /*14060*/  VIADD R0, R11, 0x23 ;  /* 0x000000230b007836 */ /* 0x000fe20000000000 */
[----:B------:R-:W-:Y:S01]  /*14070*/  ISETP.LT.AND P4, PT, R12, UR6, !P3 ;  /* 0x000000060c007c0c */ /* 0x000fe2000df81270 */
[C---:B-1----:R-:W-:Y:S01]  /*14080*/  IMAD.WIDE R4, R21.reuse, 0x4, R2 ;  /* 0x0000000415047825 */ /* 0x042fe200078e0202 */
[----:B------:R-:W-:Y:S01]  /*14090*/  ULDC UR4, c[0x0][0x22c] ;  /* 0x00008b0000047ab9 */ /* 0x000fe20000000800 */
[----:B------:R-:W-:Y:S02]  /*140a0*/  ULDC UR6, c[0x0][0x228] ;  /* 0x00008a0000067ab9 */ /* 0x000fe40000000800 */
[C---:B------:R-:W-:Y:S01]  /*140b0*/  VIADD R19, R21.reuse, UR26 ;  /* 0x0000001a15137c36 */ /* 0x040fe20008000000 */
[----:B------:R1:W-:Y:S01]  /*140c0*/  @P2 STG.E desc[UR16][R4.64], R39 ;  /* 0x0000002704002986 */ /* 0x0003e2000c101910 */
[----:B------:R-:W-:Y:S01]  /*140d0*/  ISETP.GE.AND P2, PT, R0, UR4, PT ;  /* 0x0000000400007c0c */ /* 0x000fe2000bf46270 */
[----:B--2---:R-:W-:Y:S01]  /*140e0*/  IMAD.WIDE R6, R21, 0x4, R8 ;  /* 0x0000000415067825 */ /* 0x004fe200078e0208 */
[----:B------:R-:W-:-:S03]  /*140f0*/  ULDC UR4, c[0x0][0x228] ;  /* 0x00008a0000047ab9 */ /* 0x000fc60000000800 */
[----:B------:R-:W-:Y:S01]  /*14100*/  VIADD R0, R11, 0x24 ;  /* 0x000000240b007836 */ /* 0x000fe20000000000 */
[----:B------:R-:W-:Y:S01]  /*14110*/  ISETP.LT.AND P3, PT, R13, UR4, !P3 ;  /* 0x000000040d007c0c */ /* 0x000fe2000df61270 */
[C---:B----4-:R-:W-:Y:S01]  /*14120*/  IMAD.WIDE R14, R19.reuse, 0x4, R2 ;  /* 0x00000004130e7825 */ /* 0x050fe200078e0202 */
[----:B------:R-:W-:Y:S01]  /*14130*/  ULDC UR4, c[0x0][0x22c] ;  /* 0x00008b0000047ab9 */ /* 0x000fe20000000800 */
[----:B------:R2:W-:Y:S01]  /*14140*/  @P1 STG.E desc[UR16][R6.64], R35 ;  /* 0x0000002306001986 */ /* 0x0005e2000c101910 */
[----:B------:R-:W-:Y:S01]  /*14150*/  ISETP.GE.AND P1, PT, R0, UR4, PT ;  /* 0x0000000400007c0c */ /* 0x000fe2000bf26270 */
[----:B------:R-:W-:Y:S02]  /*14160*/  ULDC UR4, c[0x0][0x228] ;  /* 0x00008a0000047ab9 */ /* 0x000fe40000000800 */
[----:B------:R4:W-:Y:S01]  /*14170*/  @P4 STG.E desc[UR16][R14.64], R100 ;  /* 0x000000640e004986 */ /* 0x0009e2000c101910 */
[----:B------:R-:W-:Y:S01]  /*14180*/  ISETP.LT.AND P4, PT, R12, UR4, !P6 ;  /* 0x000000040c007c0c */ /* 0x000fe2000f781270 */
[C---:B-1----:R-:W-:Y:S01]  /*14190*/  IMAD.WIDE R4, R19.reuse, 0x4, R8 ;  /* 0x0000000413047825 */ /* 0x042fe200078e0208 */
[----:B------:R-:W-:Y:S01]  /*141a0*/  ULDC UR4, c[0x0][0x228] ;  /* 0x00008a0000047ab9 */ /* 0x000fe20000000800 */
[----:B------:R-:W-:-:S02]  /*141b0*/  IADD3 R19, R19, UR26, RZ ;  /* 0x0000001a13137c10 */ /* 0x000fc4000fffe0ff */
[----:B------:R-:W-:Y:S01]  /*141c0*/  ISETP.LT.AND P6, PT, R13, UR4, !P6 ;  /* 0x000000040d007c0c */ /* 0x000fe2000f7c1270 */
[----:B------:R-:W-:Y:S01]  /*141d0*/  ULDC UR4, c[0x0][0x228] ;  /* 0x00008a0000047ab9 */ /* 0x000fe20000000800 */
[----:B------:R1:W-:Y:S01]  /*141e0*/  @P3 STG.E desc[UR16][R4.64], R92 ;  /* 0x0000005c04003986 */ /* 0x0003e2000c101910 */
[----:B------:R-:W-:Y:S01]  /*141f0*/  ISETP.LT.AND P3, PT, R12, UR4, !P5 ;  /* 0x000000040c007c0c */ /* 0x000fe2000ef61270 */
[----:B--2---:R-:W-:Y:S01]  /*14200*/  IMAD.WIDE R6, R19, 0x4, R2 ;  /* 0x0000000413067825 */ /* 0x004fe200078e0202 */
[----:B------:R-:W-:-:S03]  /*14210*/  ULDC UR4, c[0x0][0x22c] ;  /* 0x00008b0000047ab9 */ /* 0x000fc60000000800 */
[----:B------:R-:W-:Y:S01]  /*14220*/  VIADD R0, R11, 0x25 ;  /* 0x000000250b007836 */ /* 0x000fe20000000000 */
[----:B------:R2:W-:Y:S01]  /*14230*/  @P4 STG.E desc[UR16][R6.64], R40 ;  /* 0x0000002806004986 */ /* 0x0005e2000c101910 */
[C---:B------:R-:W-:Y:S02]  /*14240*/  VIADD R21, R19.reuse, UR26 ;  /* 0x0000001a13157c36 */ /* 0x040fe40008000000 */
[----:B----4-:R-:W-:Y:S01]  /*14250*/  IMAD.WIDE R14, R19, 0x4, R8 ;  /* 0x00000004130e7825 */ /* 0x010fe200078e0208 */
[----:B------:R-:W-:Y:S01]  /*14260*/  ISETP.GE.AND P4, PT, R0, UR4, PT ;  /* 0x0000000400007c0c */ /* 0x000fe2000bf86270 */
[----:B------:R-:W-:Y:S02]  /*14270*/  ULDC UR4, c[0x0][0x228] ;  /* 0x00008a0000047ab9 */ /* 0x000fe40000000800 */
[----:B------:R-:W-:Y:S01]  /*14280*/  IMAD.WIDE R16, R21, 0x4, R2 ;  /* 0x0000000415107825 */ /* 0x000fe200078e0202 */
[----:B------:R-:W-:Y:S01]  /*14290*/  ISETP.LT.AND P5, PT, R13, UR4, !P5 ;  /* 0x000000040d007c0c */ /* 0x000fe2000efa1270 */
[----:B------:R4:W-:Y:S01]  /*142a0*/  @P6 STG.E desc[UR16][R14.64], R96 ;  /* 0x000000600e006986 */ /* 0x0009e2000c101910 */
[----:B------:R-:W-:-:S03]  /*142b0*/  ULDC UR4, c[0x0][0x228] ;  /* 0x00008a0000047ab9 */ /* 0x000fc60000000800 */
[----:B------:R5:W-:Y:S01]  /*142c0*/  @P3 STG.E desc[UR16][R16.64], R101 ;  /* 0x0000006510003986 */ /* 0x000be2000c101910 */
[C---:B------:R-:W-:Y:S01]  /*142d0*/  ISETP.LT.AND P3, PT, R12.reuse, UR4, !P2 ;  /* 0x000000040c007c0c */ /* 0x040fe2000d761270 */
[----:B-1----:R-:W-:Y:S01]  /*142e0*/  IMAD.WIDE R4, R21, 0x4, R8 ;  /* 0x0000000415047825 */ /* 0x002fe200078e0208 */
[----:B------:R-:W-:Y:S01]  /*142f0*/  ISETP.LT.AND P2, PT, R13, UR6, !P2 ;  /* 0x000000060d007c0c */ /* 0x000fe2000d741270 */
[----:B------:R-:W-:Y:S02]  /*14300*/  ULDC UR4, c[0x0][0x22c] ;  /* 0x00008b0000047ab9 */ /* 0x000fe40000000800 */
[----:B------:R-:W-:Y:S02]  /*14310*/  VIADD R0, R11, 0x26 ;  /* 0x000000260b007836 */ /* 0x000fe40000000000 */
[----:B------:R-:W-:Y:S01]  /*14320*/  VIADD R19, R21, UR26 ;  /* 0x0000001a15137c36 */ /* 0x000fe20008000000 */
[----:B------:R1:W-:Y:S01]  /*14330*/  @P5 STG.E desc[UR16][R4.64], R93 ;  /* 0x0000005d04005986 */ /* 0x0003e2000c101910 */
[----:B------:R-:W-:Y:S01]  /*14340*/  ISETP.LT.AND P6, PT, R12, UR8, !P1 ;  /* 0x000000080c007c0c */ /* 0x000fe2000cfc1270 */
[----:B------:R-:W-:Y:S01]  /*14350*/  ULDC UR6, c[0x0][0x228] ;  /* 0x00008a0000067ab9 */ /* 0x000fe20000000800 */
[----:B--2---:R-:W-:Y:S01]  /*14360*/  IMAD.WIDE R6, R19, 0x4, R2 ;  /* 0x0000000413067825 */ /* 0x004fe200078e0202 */
[----:B------:R-:W-:Y:S01]  /*14370*/  ISETP.GE.AND P5, PT, R0, UR4, PT ;  /* 0x0000000400007c0c */ /* 0x000fe2000bfa6270 */
[----:B------:R-:W-:Y:S01]  /*14380*/  ULDC UR4, c[0x0][0x22c] ;  /* 0x00008b0000047ab9 */ /* 0x000fe20000000800 */
[----:B------:R-:W-:Y:S01]  /*14390*/  IADD3 R0, R11, 0x27, RZ ;  /* 0x000000270b007810 */ /* 0x000fe20007ffe0ff */
[----:B----4-:R-:W-:Y:S01]  /*143a0*/  IMAD.WIDE R14, R19, 0x4, R8 ;  /* 0x00000004130e7825 */ /* 0x010fe200078e0208 */
[----:B------:R-:W-:Y:S01]  /*143b0*/  ISETP.LT.AND P1, PT, R13, UR6, !P1 ;  /* 0x000000060d007c0c */ /* 0x000fe2000cf21270 */
[----:B------:R2:W-:Y:S01]  /*143c0*/  @P3 STG.E desc[UR16][R6.64], R41 ;  /* 0x0000002906003986 */ /* 0x0005e2000c101910 */
[----:B------:R-:W-:Y:S01]  /*143d0*/  ISETP.GE.AND P3, PT, R0, UR4, PT ;  /* 0x0000000400007c0c */ /* 0x000fe2000bf66270 */
[----:B------:R-:W-:Y:S01]  /*143e0*/  VIADD R21, R19, UR26 ;  /* 0x0000001a13157c36 */ /* 0x000fe20008000000 */
[----:B------:R-:W-:Y:S01]  /*143f0*/  ULDC UR4, c[0x0][0x228] ;  /* 0x00008a0000047ab9 */ /* 0x000fe20000000800 */
[----:B------:R4:W-:Y:S01]  /*14400*/  @P2 STG.E desc[UR16][R14.64], R97 ;  /* 0x000000610e002986 */ /* 0x0009e2000c101910 */
[----:B------:R-:W-:Y:S01]  /*14410*/  ISETP.LT.AND P2, PT, R12, UR4, !P4 ;  /* 0x000000040c007c0c */ /* 0x000fe2000e741270 */
[----:B-----5:R-:W-:Y:S01]  /*14420*/  IMAD.WIDE R16, R21, 0x4, R2 ;  /* 0x0000000415107825 */ /* 0x020fe200078e0202 */
[----:B------:R-:W-:Y:S01]  /*14430*/  ULDC UR6, c[0x0][0x228] ;  /* 0x00008a0000067ab9 */ /* 0x000fe20000000800 */
[----:B------:R-:W-:-:S02]  /*14440*/  ULDC UR8, c[0x0][0x228] ;  /* 0x00008a0000087ab9 */ /* 0x000fc40000000800 */
[----:B-1----:R-:W-:Y:S01]  /*14450*/  IMAD.WIDE R4, R21, 0x4, R8 ;  /* 0x0000000415047825 */ /* 0x002fe200078e0208 */
[----:B------:R1:W-:Y:S01]  /*14460*/  @P6 STG.E desc[UR16][R16.64], R102 ;  /* 0x0000006610006986 */ /* 0x0003e2000c101910 */
[----:B------:R-:W-:Y:S01]  /*14470*/  ISETP.LT.AND P4, PT, R13, UR6, !P4 ;  /* 0x000000060d007c0c */ /* 0x000fe2000e781270 */
[----:B------:R-:W-:Y:S01]  /*14480*/  ULDC UR4, c[0x0][0x22c] ;  /* 0x00008b0000047ab9 */ /* 0x000fe20000000800 */
[----:B------:R-:W-:Y:S02]  /*14490*/  VIADD R0, R11, 0x28 ;  /* 0x000000280b007836 */ /* 0x000fe40000000000 */
[----:B------:R-:W-:Y:S01]  /*144a0*/  VIADD R21, R21, UR26 ;  /* 0x0000001a15157c36 */ /* 0x000fe20008000000 */
[----:B------:R-:W-:Y:S01]  /*144b0*/  ISETP.LT.AND P6, PT, R12, UR8, !P5 ;  /* 0x000000080c007c0c */ /* 0x000fe2000efc1270 */
[----:B------:R5:W-:Y:S01]  /*144c0*/  @P1 STG.E desc[UR16][R4.64], R94 ;  /* 0x0000005e04001986 */ /* 0x000be2000c101910 */
[----:B------:R-:W-:Y:S01]  /*144d0*/  ISETP.GE.AND P1, PT, R0, UR4, PT ;  /* 0x0000000400007c0c */ /* 0x000fe2000bf26270 */
[----:B--2---:R-:W-:Y:S01]  /*144e0*/  IMAD.WIDE R6, R21, 0x4, R2 ;  /* 0x0000000415067825 */ /* 0x004fe200078e0202 */
[----:B------:R-:W-:Y:S01]  /*144f0*/  ULDC UR4, c[0x0][0x22c] ;  /* 0x00008b0000047ab9 */ /* 0x000fe20000000800 */
[----:B------:R-:W-:Y:S01]  /*14500*/  ULDC UR6, c[0x0][0x228] ;  /* 0x00008a0000067ab9 */ /* 0x000fe20000000800 */
[----:B------:R-:W-:Y:S01]  /*14510*/  ULDC UR8, c[0x0][0x228] ;  /* 0x00008a0000087ab9 */ /* 0x000fe20000000800 */
[----:B------:R-:W-:-:S02]  /*14520*/  VIADD R0, R11, 0x29 ;  /* 0x000000290b007836 */ /* 0x000fc40000000000 */
[C---:B------:R-:W-:Y:S01]  /*14530*/  VIADD R19, R21.reuse, UR26 ;  /* 0x0000001a15137c36 */ /* 0x040fe20008000000 */
[----:B------:R2:W-:Y:S01]  /*14540*/  @P2 STG.E desc[UR16][R6.64], R42 ;  /* 0x0000002a06002986 */ /* 0x0005e2000c101910 */
[----:B----4-:R-:W-:Y:S01]  /*14550*/  IMAD.WIDE R14, R21, 0x4, R8 ;  /* 0x00000004150e7825 */ /* 0x010fe200078e0208 */
[----:B------:R-:W-:Y:S01]  /*14560*/  ISETP.GE.AND P2, PT, R0, UR4, PT ;  /* 0x0000000400007c0c */ /* 0x000fe2000bf46270 */
[----:B------:R-:W-:Y:S02]  /*14570*/  ULDC UR4, c[0x0][0x228] ;  /* 0x00008a0000047ab9 */ /* 0x000fe40000000800 */
        /* <DEDUP_REMOVED lines=8> */
[C---:B------:R-:W-:Y:S01]  /*14600*/  IADD3 R21, R19.reuse, UR26, RZ ;  /* 0x0000001a13157c10 */ /* 0x040fe2000fffe0ff */
[----:B-----5:R-:W-:Y:S01]  /*14610*/  IMAD.WIDE R4, R19, 0x4, R8 ;  /* 0x0000000413047825 */ /* 0x020fe200078e0208 */
[----:B------:R-:W-:Y:S01]  /*14620*/  ISETP.GE.AND P4, PT, R0, UR4, PT ;  /* 0x0000000400007c0c */ /* 0x000fe2000bf86270 */
[----:B------:R-:W-:Y:S01]  /*14630*/  ULDC UR4, c[0x0][0x22c] ;  /* 0x00008b0000047ab9 */ /* 0x000fe20000000800 */
[----:B------:R-:W-:Y:S01]  /*14640*/  ISETP.LT.AND P3, PT, R13, UR6, !P3 ;  /* 0x000000060d007c0c */ /* 0x000fe2000df61270 */
[----:B------:R-:W-:Y:S02]  /*14650*/  VIADD R0, R11, 0x2b ;  /* 0x0000002b0b007836 */ /* 0x000fe40000000000 */
[C---:B--2---:R-:W-:Y:S01]  /*14660*/  IMAD.WIDE R6, R21.reuse, 0x4, R2 ;  /* 0x0000000415067825 */ /* 0x044fe200078e0202 */
[----:B------:R2:W-:Y:S01]  /*14670*/  @P5 STG.E desc[UR16][R4.64], R95 ;  /* 0x0000005f04005986 */ /* 0x0005e2000c101910 */
[----:B------:R-:W-:Y:S01]  /*14680*/  ULDC UR6, c[0x0][0x228] ;  /* 0x00008a0000067ab9 */ /* 0x000fe20000000800 */
[----:B------:R-:W-:Y:S01]  /*14690*/  ISETP.GE.AND P5, PT, R0, UR4, PT ;  /* 0x0000000400007c0c */ /* 0x000fe2000bfa6270 */
[----:B------:R-:W-:Y:S01]  /*146a0*/  ULDC UR4, c[0x0][0x228] ;  /* 0x00008a0000047ab9 */ /* 0x000fe20000000800 */
[----:B------:R4:W-:Y:S01]  /*146b0*/  @P6 STG.E desc[UR16][R6.64], R43 ;  /* 0x0000002b06006986 */ /* 0x0009e2000c101910 */
[----:B-1----:R-:W-:Y:S01]  /*146c0*/  IMAD.WIDE R14, R21, 0x4, R8 ;  /* 0x00000004150e7825 */ /* 0x002fe200078e0208 */
        /* <DEDUP_REMOVED lines=10> */
[----:B----4-:R-:W-:Y:S01]  /*14770*/  IMAD.WIDE R6, R21, 0x4, R8 ;  /* 0x0000000415067825 */ /* 0x010fe200078e0208 */
[----:B------:R-:W-:Y:S01]  /*14780*/  ISETP.LT.AND P2, PT, R13, UR6, !P2 ;  /* 0x000000060d007c0c */ /* 0x000fe2000d741270 */
[----:B------:R2:W-:Y:S02]  /*14790*/  @P6 STG.E desc[UR16][R4.64], R156 ;  /* 0x0000009c04006986 */ /* 0x0005e4000c101910 */
[----:B------:R-:W-:Y:S01]  /*147a0*/  VIADD R21, R21, UR26 ;  /* 0x0000001a15157c36 */ /* 0x000fe20008000000 */
[----:B------:R-:W-:Y:S01]  /*147b0*/  ISETP.GE.AND P6, PT, R0, UR4, PT ;  /* 0x0000000400007c0c */ /* 0x000fe2000bfc6270 */
[----:B------:R-:W-:Y:S01]  /*147c0*/  ULDC UR4, c[0x0][0x228] ;  /* 0x00008a0000047ab9 */ /* 0x000fe20000000800 */
[----:B------:R-:W-:Y:S01]  /*147d0*/  VIADD R0, R11, 0x2d ;  /* 0x0000002d0b007836 */ /* 0x000fe20000000000 */
[----:B------:R-:W-:Y:S01]  /*147e0*/  ULDC UR6, c[0x0][0x228] ;  /* 0x00008a0000067ab9 */ /* 0x000fe20000000800 */
[C---:B-1----:R-:W-:Y:S01]  /*147f0*/  IMAD.WIDE R14, R21.reuse, 0x4, R2 ;  /* 0x00000004150e7825 */ /* 0x042fe200078e0202 */
[----:B------:R1:W-:Y:S01]  /*14800*/  @P1 STG.E desc[UR16][R6.64], R104 ;  /* 0x0000006806001986 */ /* 0x0003e2000c101910 */
[----:B------:R-:W-:Y:S01]  /*14810*/  ISETP.LT.AND P1, PT, R12, UR4, !P4 ;  /* 0x000000040c007c0c */ /* 0x000fe2000e721270 */
[----:B------:R-:W-:Y:S01]  /*14820*/  ULDC UR4, c[0x0][0x22c] ;  /* 0x00008b0000047ab9 */ /* 0x000fe20000000800 */
[C---:B------:R-:W-:Y:S01]  /*14830*/  IMAD.WIDE R16, R21.reuse, 0x4, R8 ;  /* 0x0000000415107825 */ /* 0x040fe200078e0208 */
[----:B------:R4:W-:Y:S01]  /*14840*/  @P3 STG.E desc[UR16][R14.64], R44 ;  /* 0x0000002c0e003986 */ /* 0x0009e2000c101910 */
[----:B------:R-:W-:-:S02]  /*14850*/  IADD3 R21, R21, UR26, RZ ;  /* 0x0000001a15157c10 */ /* 0x000fc4000fffe0ff */
[----:B------:R-:W-:Y:S01]  /*14860*/  ISETP.GE.AND P3, PT, R0, UR4, PT ;  /* 0x0000000400007c0c */ /* 0x000fe2000bf66270 */
[----:B------:R-:W-:Y:S02]  /*14870*/  ULDC UR4, c[0x0][0x228] ;  /* 0x00008a0000047ab9 */ /* 0x000fe40000000800 */
[----:B------:R-:W-:Y:S01]  /*14880*/  ISETP.LT.AND P4, PT, R13, UR4, !P4 ;  /* 0x000000040d007c0c */ /* 0x000fe2000e781270 */
[----:B------:R-:W-:Y:S01]  /*14890*/  @P2 STG.E desc[UR16][R16.64], R108 ;  /* 0x0000006c10002986 */ /* 0x000fe2000c101910 */
[----:B--2---:R-:W-:Y:S01]  /*148a0*/  IMAD.WIDE R4, R21, 0x4, R2 ;  /* 0x0000000415047825 */ /* 0x004fe200078e0202 */
[----:B------:R-:W-:Y:S01]  /*148b0*/  ISETP.LT.AND P2, PT, R12, UR6, !P5 ;  /* 0x000000060c007c0c */ /* 0x000fe2000ef41270 */
[----:B------:R-:W-:Y:S01]  /*148c0*/  ULDC UR4, c[0x0][0x22c] ;  /* 0x00008b0000047ab9 */ /* 0x000fe20000000800 */
[----:B------:R-:W-:Y:S01]  /*148d0*/  ULDC UR6, c[0x0][0x228] ;  /* 0x00008a0000067ab9 */ /* 0x000fe20000000800 */
[----:B------:R-:W-:Y:S01]  /*148e0*/  VIADD R0, R11, 0x2e ;  /* 0x0000002e0b007836 */ /* 0x000fe20000000000 */
[----:B------:R2:W-:Y:S01]  /*148f0*/  @P1 STG.E desc[UR16][R4.64], R157 ;  /* 0x0000009d04001986 */ /* 0x0005e2000c101910 */
[----:B------:R-:W-:-:S02]  /*14900*/  VIADD R19, R21, UR26 ;  /* 0x0000001a15137c36 */ /* 0x000fc40008000000 */
[----:B-1----:R-:W-:Y:S01]  /*14910*/  IMAD.WIDE R6, R21, 0x4, R8 ;  /* 0x0000000415067825 */ /* 0x002fe200078e0208 */
[----:B------:R-:W-:Y:S01]  /*14920*/  ISETP.GE.AND P1, PT, R0, UR4, PT ;  /* 0x0000000400007c0c */ /* 0x000fe2000bf26270 */
[----:B------:R-:W-:Y:S02]  /*14930*/  ULDC UR4, c[0x0][0x228] ;  /* 0x00008a0000047ab9 */ /* 0x000fe40000000800 */
[----:B------:R-:W-:Y:S01]  /*14940*/  VIADD R0, R11, 0x2f ;  /* 0x0000002f0b007836 */ /* 0x000fe20000000000 */
[----:B------:R-:W-:Y:S01]  /*14950*/  ISETP.LT.AND P5, PT, R13, UR4, !P5 ;  /* 0x000000040d007c0c */ /* 0x000fe2000efa1270 */
[----:B----4-:R-:W-:Y:S01]  /*14960*/  IMAD.WIDE R14, R19, 0x4, R2 ;  /* 0x00000004130e7825 */ /* 0x010fe200078e0202 */
[----:B------:R-:W-:Y:S01]  /*14970*/  ULDC UR4, c[0x0][0x22c] ;  /* 0x00008b0000047ab9 */ /* 0x000fe20000000800 */
[----:B------:R1:W-:Y:S01]  /*14980*/  @P4 STG.E desc[UR16][R6.64], R105 ;  /* 0x0000006906004986 */ /* 0x0003e2000c101910 */
[----:B------:R-:W-:Y:S01]  /*14990*/  ISETP.GE.AND P4, PT, R0, UR4, PT ;  /* 0x0000000400007c0c */ /* 0x000fe2000bf86270 */
[----:B------:R-:W-:-:S02]  /*149a0*/  ULDC UR4, c[0x0][0x228] ;  /* 0x00008a0000047ab9 */ /* 0x000fc40000000800 */
[----:B------:R4:W-:Y:S01]  /*149b0*/  @P2 STG.E desc[UR16][R14.64], R45 ;  /* 0x0000002d0e002986 */ /* 0x0009e2000c101910 */
[----:B------:R-:W-:Y:S01]  /*149c0*/  ISETP.LT.AND P2, PT, R12, UR4, !P6 ;  /* 0x000000040c007c0c */ /* 0x000fe2000f741270 */
[----:B--2---:R-:W-:Y:S01]  /*149d0*/  IMAD.WIDE R4, R19, 0x4, R8 ;  /* 0x0000000413047825 */ /* 0x004fe200078e0208 */
[----:B------:R-:W-:-:S03]  /*149e0*/  ULDC UR4, c[0x0][0x228] ;  /* 0x00008a0000047ab9 */ /* 0x000fc60000000800 */
[----:B------:R-:W-:Y:S01]  /*149f0*/  VIADD R19, R19, UR26 ;  /* 0x0000001a13137c36 */ /* 0x000fe20008000000 */
[----:B------:R-:W-:Y:S01]  /*14a00*/  ISETP.LT.AND P6, PT, R13, UR4, !P6 ;  /* 0x000000040d007c0c */ /* 0x000fe2000f7c1270 */
[----:B------:R-:W-:Y:S01]  /*14a10*/  ULDC UR4, c[0x0][0x228] ;  /* 0x00008a0000047ab9 */ /* 0x000fe20000000800 */
[----:B------:R-:W-:Y:S02]  /*14a20*/  VIADD R0, R11, 0x30 ;  /* 0x000000300b007836 */ /* 0x000fe40000000000 */
[C---:B-1----:R-:W-:Y:S01]  /*14a30*/  IMAD.WIDE R6, R19.reuse, 0x4, R2 ;  /* 0x0000000413067825 */ /* 0x042fe200078e0202 */
[----:B------:R1:W-:Y:S01]  /*14a40*/  @P5 STG.E desc[UR16][R4.64], R109 ;  /* 0x0000006d04005986 */ /* 0x0003e2000c101910 */
[----:B------:R-:W-:Y:S01]  /*14a50*/  ISETP.LT.AND P5, PT, R12, UR4, !P3 ;  /* 0x000000040c007c0c */ /* 0x000fe2000dfa1270 */
[----:B------:R-:W-:Y:S02]  /*14a60*/  ULDC UR4, c[0x0][0x22c] ;  /* 0x00008b0000047ab9 */ /* 0x000fe40000000800 */
[----:B------:R2:W-:Y:S01]  /*14a70*/  @P2 STG.E desc[UR16][R6.64], R158 ;  /* 0x0000009e06002986 */ /* 0x0005e2000c101910 */
[----:B------:R-:W-:Y:S01]  /*14a80*/  ISETP.GE.AND P2, PT, R0, UR4, PT ;  /* 0x0000000400007c0c */ /* 0x000fe2000bf46270 */
[----:B------:R-:W-:Y:S01]  /*14a90*/  ULDC UR4, c[0x0][0x228] ;  /* 0x00008a0000047ab9 */ /* 0x000fe20000000800 */
[----:B----4-:R-:W-:Y:S01]  /*14aa0*/  IMAD.WIDE R14, R19, 0x4, R8 ;  /* 0x00000004130e7825 */ /* 0x010fe200078e0208 */
[----:B------:R-:W-:Y:S01]  /*14ab0*/  ISETP.LT.AND P3, PT, R13, UR4, !P3 ;  /* 0x000000040d007c0c */ /* 0x000fe2000df61270 */
[----:B------:R-:W-:Y:S01]  /*14ac0*/  ULDC UR4, c[0x0][0x228] ;  /* 0x00008a0000047ab9 */ /* 0x000fe20000000800 */
[----:B------:R-:W-:-:S02]  /*14ad0*/  IADD3 R21, R19, UR26, RZ ;  /* 0x0000001a13157c10 */ /* 0x000fc4000fffe0ff */
[----:B------:R4:W-:Y:S01]  /*14ae0*/  @P6 STG.E desc[UR16][R14.64], R106 ;  /* 0x0000006a0e006986 */ /* 0x0009e2000c101910 */
[----:B------:R-:W-:Y:S01]  /*14af0*/  ISETP.LT.AND P6, PT, R12, UR4, !P1 ;  /* 0x000000040c007c0c */ /* 0x000fe2000cfc1270 */
[----:B------:R-:W-:Y:S02]  /*14b00*/  VIADD R0, R11, 0x31 ;  /* 0x000000310b007836 */ /* 0x000fe40000000000 */
[----:B------:R-:W-:Y:S01]  /*14b10*/  IMAD.WIDE R16, R21, 0x4, R2 ;  /* 0x0000000415107825 */ /* 0x000fe200078e0202 */
[----:B------:R-:W-:Y:S01]  /*14b20*/  ISETP.LT.AND P1, PT, R13, UR6, !P1 ;  /* 0x000000060d007c0c */ /* 0x000fe2000cf21270 */
[----:B------:R-:W-:Y:S01]  /*14b30*/  ULDC UR4, c[0x0][0x22c] ;  /* 0x00008b0000047ab9 */ /* 0x000fe20000000800 */
[----:B------:R-:W-:Y:S01]  /*14b40*/  ULDC UR6, c[0x0][0x228] ;  /* 0x00008a0000067ab9 */ /* 0x000fe20000000800 */
[C---:B-1----:R-:W-:Y:S01]  /*14b50*/  IMAD.WIDE R4, R21.reuse, 0x4, R8 ;  /* 0x0000000415047825 */ /* 0x042fe200078e0208 */
[----:B------:R1:W-:Y:S03]  /*14b60*/  @P5 STG.E desc[UR16][R16.64], R46 ;  /* 0x0000002e10005986 */ /* 0x0003e6000c101910 */
[----:B------:R-:W-:Y:S01]  /*14b70*/  VIADD R19, R21, UR26 ;  /* 0x0000001a15137c36 */ /* 0x000fe20008000000 */
[----:B------:R5:W-:Y:S01]  /*14b80*/  @P3 STG.E desc[UR16][R4.64], R110 ;  /* 0x0000006e04003986 */ /* 0x000be2000c101910 */
[----:B------:R-:W-:Y:S01]  /*14b90*/  ISETP.GE.AND P3, PT, R0, UR4, PT ;  /* 0x0000000400007c0c */ /* 0x000fe2000bf66270 */
[----:B------:R-:W-:Y:S01]  /*14ba0*/  VIADD R0, R11, 0x32 ;  /* 0x000000320b007836 */ /* 0x000fe20000000000 */
[----:B------:R-:W-:Y:S01]  /*14bb0*/  ISETP.LT.AND P5, PT, R12, UR8, !P4 ;  /* 0x000000080c007c0c */ /* 0x000fe2000e7a1270 */
[----:B--2---:R-:W-:Y:S01]  /*14bc0*/  IMAD.WIDE R6, R19, 0x4, R2 ;  /* 0x0000000413067825 */ /* 0x004fe200078e0202 */
[----:B------:R-:W-:Y:S01]  /*14bd0*/  ISETP.LT.AND P4, PT, R13, UR6, !P4 ;  /* 0x000000060d007c0c */ /* 0x000fe2000e781270 */
[----:B------:R-:W-:Y:S01]  /*14be0*/  ULDC UR4, c[0x0][0x22c] ;  /* 0x00008b0000047ab9 */ /* 0x000fe20000000800 */
[----:B------:R-:W-:Y:S01]  /*14bf0*/  ULDC UR6, c[0x0][0x228] ;  /* 0x00008a0000067ab9 */ /* 0x000fe20000000800 */
[C---:B----4-:R-:W-:Y:S01]  /*14c00*/  IMAD.WIDE R14, R19.reuse, 0x4, R8 ;  /* 0x00000004130e7825 */ /* 0x050fe200078e0208 */
[----:B------:R2:W-:Y:S01]  /*14c10*/  @P6 STG.E desc[UR16][R6.64], R159 ;  /* 0x0000009f06006986 */ /* 0x0005e2000c101910 */
[----:B------:R-:W-:Y:S01]  /*14c20*/  ISETP.GE.AND P6, PT, R0, UR4, PT ;  /* 0x0000000400007c0c */ /* 0x000fe2000bfc6270 */
[----:B------:R-:W-:Y:S01]  /*14c30*/  ULDC UR4, c[0x0][0x228] ;  /* 0x00008a0000047ab9 */ /* 0x000fe20000000800 */
[----:B------:R-:W-:Y:S01]  /*14c40*/  VIADD R21, R19, UR26 ;  /* 0x0000001a13157c36 */ /* 0x000fe20008000000 */
[----:B------:R4:W-:Y:S01]  /*14c50*/  @P1 STG.E desc[UR16][R14.64], R107 ;  /* 0x0000006b0e001986 */ /* 0x0009e2000c101910 */
[C---:B------:R-:W-:Y:S01]  /*14c60*/  ISETP.LT.AND P1, PT, R12.reuse, UR4, !P2 ;  /* 0x000000040c007c0c */ /* 0x040fe2000d721270 */
[----:B------:R-:W-:Y:S01]  /*14c70*/  VIADD R0, R11, 0x33 ;  /* 0x000000330b007836 */ /* 0x000fe20000000000 */
[----:B------:R-:W-:Y:S01]  /*14c80*/  ULDC UR8, c[0x0][0x228] ;  /* 0x00008a0000087ab9 */ /* 0x000fe20000000800 */
[----:B-1----:R-:W-:Y:S01]  /*14c90*/  IMAD.WIDE R16, R21, 0x4, R2 ;  /* 0x0000000415107825 */ /* 0x002fe200078e0202 */
[----:B------:R-:W-:Y:S01]  /*14ca0*/  ISETP.LT.AND P2, PT, R13, UR6, !P2 ;  /* 0x000000060d007c0c */ /* 0x000fe2000d741270 */
[----:B------:R-:W-:Y:S01]  /*14cb0*/  ULDC UR4, c[0x0][0x22c] ;  /* 0x00008b0000047ab9 */ /* 0x000fe20000000800 */
[----:B------:R-:W-:Y:S01]  /*14cc0*/  ULDC UR6, c[0x0][0x228] ;  /* 0x00008a0000067ab9 */ /* 0x000fe20000000800 */
[C---:B-----5:R-:W-:Y:S01]  /*14cd0*/  IMAD.WIDE R4, R21.reuse, 0x4, R8 ;  /* 0x0000000415047825 */ /* 0x060fe200078e0208 */
[----:B------:R-:W-:Y:S01]  /*14ce0*/  IADD3 R21, R21, UR26, RZ ;  /* 0x0000001a15157c10 */ /* 0x000fe2000fffe0ff */
[----:B------:R1:W-:Y:S01]  /*14cf0*/  @P5 STG.E desc[UR16][R16.64], R47 ;  /* 0x0000002f10005986 */ /* 0x0003e2000c101910 */
[----:B------:R-:W-:Y:S01]  /*14d00*/  ISETP.LT.AND P5, PT, R12, UR8, !P3 ;  /* 0x000000080c007c0c */ /* 0x000fe2000dfa1270 */
[----:B------:R-:W-:-:S02]  /*14d10*/  ULDC UR8, c[0x0][0x228] ;  /* 0x00008a0000087ab9 */ /* 0x000fc40000000800 */
[----:B------:R5:W-:Y:S01]  /*14d20*/  @P4 STG.E desc[UR16][R4.64], R111 ;  /* 0x0000006f04004986 */ /* 0x000be2000c101910 */
[----:B------:R-:W-:Y:S01]  /*14d30*/  ISETP.GE.AND P4, PT, R0, UR4, PT ;  /* 0x0000000400007c0c */ /* 0x000fe2000bf86270 */
[----:B--2---:R-:W-:Y:S01]  /*14d40*/  IMAD.WIDE R6, R21, 0x4, R2 ;  /* 0x0000000415067825 */ /* 0x004fe200078e0202 */
[----:B------:R-:W-:-:S03]  /*14d50*/  ULDC UR4, c[0x0][0x22c] ;  /* 0x00008b0000047ab9 */ /* 0x000fc60000000800 */
[----:B------:R-:W-:Y:S02]  /*14d60*/  VIADD R0, R11, 0x34 ;  /* 0x000000340b007836 */ /* 0x000fe40000000000 */
        /* <DEDUP_REMOVED lines=15> */
[----:B-----5:R-:W-:Y:S01]  /*14e60*/  IMAD.WIDE R4, R19, 0x4, R8 ;  /* 0x0000000413047825 */ /* 0x020fe200078e0208 */
[----:B------:R-:W-:Y:S01]  /*14e70*/  ISETP.LT.AND P6, PT, R13, UR6, !P6 ;  /* 0x000000060d007c0c */ /* 0x000fe2000f7c1270 */
[----:B------:R-:W-:Y:S01]  /*14e80*/  ULDC UR4, c[0x0][0x22c] ;  /* 0x00008b0000047ab9 */ /* 0x000fe20000000800 */
[----:B------:R-:W-:Y:S01]  /*14e90*/  ULDC UR6, c[0x0][0x228] ;  /* 0x00008a0000067ab9 */ /* 0x000fe20000000800 */
[----:B------:R-:W-:Y:S02]  /*14ea0*/  VIADD R0, R11, 0x36 ;  /* 0x000000360b007836 */ /* 0x000fe40000000000 */
[C---:B--2---:R-:W-:Y:S01]  /*14eb0*/  IMAD.WIDE R6, R21.reuse, 0x4, R2 ;  /* 0x0000000415067825 */ /* 0x044fe200078e0202 */
        /* <DEDUP_REMOVED lines=17> */
[C---:B----4-:R-:W-:Y:S01]  /*14fd0*/  IMAD.WIDE R6, R21.reuse, 0x4, R8 ;  /* 0x0000000415067825 */ /* 0x050fe200078e0208 */
[----:B------:R2:W-:Y:S03]  /*14fe0*/  @P5 STG.E desc[UR16][R4.64], R49 ;  /* 0x0000003104005986 */ /* 0x0005e6000c101910 */
        /* <DEDUP_REMOVED lines=9> */
[----:B------:R4:W-:Y:S01]  /*15080*/  @P6 STG.E desc[UR16][R14.64], R166 ;  /* 0x000000a60e006986 */ /* 0x0009e2000c101910 */
[----:B------:R-:W-:Y:S01]  /*15090*/  ISETP.GE.AND P6, PT, R0, UR4, PT ;  /* 0x0000000400007c0c */ /* 0x000fe2000bfc6270 */
[----:B------:R-:W-:Y:S01]  /*150a0*/  ULDC UR4, c[0x0][0x228] ;  /* 0x00008a0000047ab9 */ /* 0x000fe20000000800 */
[----:B------:R-:W-:Y:S01]  /*150b0*/  VIADD R21, R21, UR26 ;  /* 0x0000001a15157c36 */ /* 0x000fe20008000000 */
[----:B------:R-:W-:Y:S01]  /*150c0*/  ISETP.LT.AND P2, PT, R13, UR4, !P2 ;  /* 0x000000040d007c0c */ /* 0x000fe2000d741270 */
[----:B------:R-:W-:Y:S01]  /*150d0*/  @P1 STG.E desc[UR16][R16.64], R154 ;  /* 0x0000009a10001986 */ /* 0x000fe2000c101910 */
[----:B------:R-:W-:Y:S01]  /*150e0*/  VIADD R0, R11, 0x39 ;  /* 0x000000390b007836 */ /* 0x000fe20000000000 */
[----:B------:R-:W-:Y:S01]  /*150f0*/  ISETP.LT.AND P1, PT, R12, UR6, !P3 ;  /* 0x000000060c007c0c */ /* 0x000fe2000df21270 */
[C---:B--2---:R-:W-:Y:S01]  /*15100*/  IMAD.WIDE R4, R21.reuse, 0x4, R2 ;  /* 0x0000000415047825 */ /* 0x044fe200078e0202 */
[----:B------:R-:W-:Y:S01]  /*15110*/  ULDC UR4, c[0x0][0x22c] ;  /* 0x00008b0000047ab9 */ /* 0x000fe20000000800 */
[C---:B------:R-:W-:Y:S01]  /*15120*/  IADD3 R19, R21.reuse, UR26, RZ ;  /* 0x0000001a15137c10 */ /* 0x040fe2000fffe0ff */
[----:B------:R-:W-:Y:S01]  /*15130*/  ULDC UR6, c[0x0][0x228] ;  /* 0x00008a0000067ab9 */ /* 0x000fe20000000800 */
[----:B-1----:R-:W-:Y:S01]  /*15140*/  IMAD.WIDE R6, R21, 0x4, R8 ;  /* 0x0000000415067825 */ /* 0x002fe200078e0208 */
[----:B------:R1:W-:Y:S01]  /*15150*/  @P4 STG.E desc[UR16][R4.64], R50 ;  /* 0x0000003204004986 */ /* 0x0003e2000c101910 */
[----:B------:R-:W-:Y:S01]  /*15160*/  ISETP.GE.AND P4, PT, R0, UR4, PT ;  /* 0x0000000400007c0c */ /* 0x000fe2000bf86270 */
[----:B------:R-:W-:Y:S01]  /*15170*/  ULDC UR4, c[0x0][0x228] ;  /* 0x00008a0000047ab9 */ /* 0x000fe20000000800 */
        /* <DEDUP_REMOVED lines=23> */
[----:B----4-:R-:W-:Y:S01]  /*152f0*/  IMAD.WIDE R14, R19, 0x4, R8 ;  /* 0x00000004130e7825 */ /* 0x010fe200078e0208 */
[----:B------:R-:W-:Y:S01]  /*15300*/  ISETP.LT.AND P6, PT, R13, UR4, !P6 ;  /* 0x000000040d007c0c */ /* 0x000fe2000f7c1270 */
[----:B------:R-:W-:Y:S02]  /*15310*/  ULDC UR4, c[0x0][0x228] ;  /* 0x00008a0000047ab9 */ /* 0x000fe40000000800 */
[C---:B------:R-:W-:Y:S01]  /*15320*/  IMAD.WIDE R16, R21.reuse, 0x4, R2 ;  /* 0x0000000415107825 */ /* 0x040fe200078e0202 */
[----:B------:R4:W-:Y:S01]  /*15330*/  @P5 STG.E desc[UR16][R14.64], R115 ;  /* 0x000000730e005986 */ /* 0x0009e2000c101910 */
[----:B------:R-:W-:-:S03]  /*15340*/  IADD3 R19, R21, UR26, RZ ;  /* 0x0000001a15137c10 */ /* 0x000fc6000fffe0ff */
[----:B------:R5:W-:Y:S01]  /*15350*/  @P3 STG.E desc[UR16][R16.64], R172 ;  /* 0x000000ac10003986 */ /* 0x000be2000c101910 */
[C---:B------:R-:W-:Y:S01]  /*15360*/  ISETP.LT.AND P3, PT, R12.reuse, UR4, !P4 ;  /* 0x000000040c007c0c */ /* 0x040fe2000e761270 */
[----:B-1----:R-:W-:Y:S01]  /*15370*/  IMAD.WIDE R4, R21, 0x4, R8 ;  /* 0x0000000415047825 */ /* 0x002fe200078e0208 */
[----:B------:R-:W-:Y:S01]  /*15380*/  ISETP.LT.AND P4, PT, R13, UR6, !P4 ;  /* 0x000000060d007c0c */ /* 0x000fe2000e781270 */
[----:B------:R-:W-:Y:S01]  /*15390*/  ULDC UR4, c[0x0][0x22c] ;  /* 0x00008b0000047ab9 */ /* 0x000fe20000000800 */
[----:B------:R-:W-:Y:S01]  /*153a0*/  ISETP.LT.AND P5, PT, R12, UR8, !P2 ;  /* 0x000000080c007c0c */ /* 0x000fe2000d7a1270 */
[----:B------:R-:W-:Y:S01]  /*153b0*/  VIADD R0, R11, 0x3c ;  /* 0x0000003c0b007836 */ /* 0x000fe20000000000 */
[----:B------:R1:W-:Y:S01]  /*153c0*/  @P6 STG.E desc[UR16][R4.64], R160 ;  /* 0x000000a004006986 */ /* 0x0003e2000c101910 */
[C---:B------:R-:W-:Y:S01]  /*153d0*/  VIADD R21, R19.reuse, UR26 ;  /* 0x0000001a13157c36 */ /* 0x040fe20008000000 */
[----:B------:R-:W-:Y:S01]  /*153e0*/  ULDC UR6, c[0x0][0x228] ;  /* 0x00008a0000067ab9 */ /* 0x000fe20000000800 */
[----:B--2---:R-:W-:Y:S01]  /*153f0*/  IMAD.WIDE R6, R19, 0x4, R2 ;  /* 0x0000000413067825 */ /* 0x004fe200078e0202 */
[----:B------:R-:W-:Y:S01]  /*15400*/  ISETP.GE.AND P6, PT, R0, UR4, PT ;  /* 0x0000000400007c0c */ /* 0x000fe2000bfc6270 */
[----:B------:R-:W-:Y:S01]  /*15410*/  ULDC UR4, c[0x0][0x22c] ;  /* 0x00008b0000047ab9 */ /* 0x000fe20000000800 */
[----:B------:R-:W-:Y:S01]  /*15420*/  ULDC UR8, c[0x0][0x228] ;  /* 0x00008a0000087ab9 */ /* 0x000fe20000000800 */
[----:B------:R-:W-:-:S02]  /*15430*/  VIADD R0, R11, 0x3d ;  /* 0x0000003d0b007836 */ /* 0x000fc40000000000 */
[----:B----4-:R-:W-:Y:S01]  /*15440*/  IMAD.WIDE R14, R19, 0x4, R8 ;  /* 0x00000004130e7825 */ /* 0x010fe200078e0208 */
[----:B------:R-:W-:Y:S01]  /*15450*/  ISETP.LT.AND P2, PT, R13, UR6, !P2 ;  /* 0x000000060d007c0c */ /* 0x000fe2000d741270 */
[----:B------:R2:W-:Y:S02]  /*15460*/  @P3 STG.E desc[UR16][R6.64], R52 ;  /* 0x0000003406003986 */ /* 0x0005e4000c101910 */
[C---:B-----5:R-:W-:Y:S01]  /*15470*/  IMAD.WIDE R16, R21.reuse, 0x4, R2 ;  /* 0x0000000415107825 */ /* 0x060fe200078e0202 */
[----:B------:R-:W-:Y:S01]  /*15480*/  ISETP.GE.AND P3, PT, R0, UR4, PT ;  /* 0x0000000400007c0c */ /* 0x000fe2000bf66270 */
[----:B------:R4:W-:Y:S01]  /*15490*/  @P4 STG.E desc[UR16][R14.64], R116 ;  /* 0x000000740e004986 */ /* 0x0009e2000c101910 */
[----:B------:R-:W-:Y:S01]  /*154a0*/  ULDC UR4, c[0x0][0x228] ;  /* 0x00008a0000047ab9 */ /* 0x000fe20000000800 */
[----:B------:R-:W-:Y:S02]  /*154b0*/  ULDC UR6, c[0x0][0x228] ;  /* 0x00008a0000067ab9 */ /* 0x000fe40000000800 */
[----:B------:R5:W-:Y:S01]  /*154c0*/  @P5 STG.E desc[UR16][R16.64], R173 ;  /* 0x000000ad10005986 */ /* 0x000be2000c101910 */
[----:B------:R-:W-:Y:S01]  /*154d0*/  ISETP.LT.AND P5, PT, R12, UR4, !P1 ;  /* 0x000000040c007c0c */ /* 0x000fe2000cfa1270 */
[----:B-1----:R-:W-:Y:S01]  /*154e0*/  IMAD.WIDE R4, R21, 0x4, R8 ;  /* 0x0000000415047825 */ /* 0x002fe200078e0208 */
[----:B------:R-:W-:Y:S01]  /*154f0*/  ISETP.LT.AND P1, PT, R13, UR6, !P1 ;  /* 0x000000060d007c0c */ /* 0x000fe2000cf21270 */
[----:B------:R-:W-:-:S02]  /*15500*/  ULDC UR4, c[0x0][0x22c] ;  /* 0x00008b0000047ab9 */ /* 0x000fc40000000800 */
[----:B------:R-:W-:Y:S02]  /*15510*/  VIADD R0, R11, 0x3e ;  /* 0x0000003e0b007836 */ /* 0x000fe40000000000 */
        /* <DEDUP_REMOVED lines=10> */
[----:B----4-:R-:W-:Y:S01]  /*155c0*/  IMAD.WIDE R14, R21, 0x4, R8 ;  /* 0x00000004150e7825 */ /* 0x010fe200078e0208 */
[----:B------:R-:W-:Y:S01]  /*155d0*/  ISETP.GE.AND P5, PT, R0, UR4, PT ;  /* 0x0000000400007c0c */ /* 0x000fe2000bfa6270 */
[----:B------:R-:W-:Y:S01]  /*155e0*/  ULDC UR4, c[0x0][0x228] ;  /* 0x00008a0000047ab9 */ /* 0x000fe20000000800 */
[----:B------:R-:W-:Y:S01]  /*155f0*/  ULDC UR8, c[0x0][0x228] ;  /* 0x00008a0000087ab9 */ /* 0x000fe20000000800 */
[----:B-----5:R-:W-:Y:S01]  /*15600*/  IMAD.WIDE R16, R19, 0x4, R2 ;  /* 0x0000000413107825 */ /* 0x020fe200078e0202 */
        /* <DEDUP_REMOVED lines=9> */
[----:B-1----:R-:W-:Y:S01]  /*156a0*/  IMAD.WIDE R4, R19, 0x4, R8 ;  /* 0x0000000413047825 */ /* 0x002fe200078e0208 */
        /* <DEDUP_REMOVED lines=9> */
[----:B----4-:R-:W-:Y:S01]  /*15740*/  IMAD.WIDE R14, R21, 0x4, R8 ;  /* 0x00000004150e7825 */ /* 0x010fe200078e0208 */
        /* <DEDUP_REMOVED lines=8> */
[----:B-1----:R-:W-:Y:S01]  /*157d0*/  IMAD.WIDE R4, R21, 0x4, R2 ;  /* 0x0000000415047825 */ /* 0x002fe200078e0202 */
[----:B------:R-:W-:-:S03]  /*157e0*/  ULDC UR4, c[0x0][0x22c] ;  /* 0x00008b0000047ab9 */ /* 0x000fc60000000800 */
[C---:B--2---:R-:W-:Y:S01]  /*157f0*/  IMAD.WIDE R6, R21.reuse, 0x4, R8 ;  /* 0x0000000415067825 */ /* 0x044fe200078e0208 */
        /* <DEDUP_REMOVED lines=38> */
[----:B------:R-:W-:Y:S01]  /*15a60*/  IADD3 R19, R19, UR26, RZ ;  /* 0x0000001a13137c10 */ /* 0x000fe2000fffe0ff */
[----:B------:R-:W-:-:S02]  /*15a70*/  ULDC UR4, c[0x0][0x228] ;  /* 0x00008a0000047ab9 */ /* 0x000fc40000000800 */
[----:B------:R-:W-:Y:S01]  /*15a80*/  ISETP.LT.AND P4, PT, R13, UR4, !P4 ;  /* 0x000000040d007c0c */ /* 0x000fe2000e781270 */
[----:B------:R-:W-:Y:S01]  /*15a90*/  ULDC UR4, c[0x0][0x228] ;  /* 0x00008a0000047ab9 */ /* 0x000fe20000000800 */
[----:B--2---:R-:W-:Y:S01]  /*15aa0*/  IMAD.WIDE R6, R19, 0x4, R2 ;  /* 0x0000000413067825 */ /* 0x004fe200078e0202 */
[----:B------:R1:W-:Y:S01]  /*15ab0*/  @P6 STG.E desc[UR16][R4.64], R120 ;  /* 0x0000007804006986 */ /* 0x0003e2000c101910 */
[----:B------:R-:W-:Y:S01]  /*15ac0*/  ISETP.LT.AND P6, PT, R12, UR4, !P3 ;  /* 0x000000040c007c0c */ /* 0x000fe2000dfc1270 */
[----:B------:R-:W-:Y:S01]  /*15ad0*/  ULDC UR4, c[0x0][0x22c] ;  /* 0x00008b0000047ab9 */ /* 0x000fe20000000800 */
[----:B------:R-:W-:Y:S02]  /*15ae0*/  VIADD R0, R11, 0x46 ;  /* 0x000000460b007836 */ /* 0x000fe40000000000 */
[----:B------:R2:W-:Y:S01]  /*15af0*/  @P5 STG.E desc[UR16][R6.64], R181 ;  /* 0x000000b506005986 */ /* 0x0005e2000c101910 */
[----:B----4-:R-:W-:Y:S02]  /*15b00*/  IMAD.WIDE R14, R19, 0x4, R8 ;  /* 0x00000004130e7825 */ /* 0x010fe400078e0208 */
[----:B------:R-:W-:Y:S01]  /*15b10*/  ISETP.GE.AND P5, PT, R0, UR4, PT ;  /* 0x0000000400007c0c */ /* 0x000fe2000bfa6270 */
[----:B------:R-:W-:-:S02]  /*15b20*/  ULDC UR4, c[0x0][0x228] ;  /* 0x00008a0000047ab9 */ /* 0x000fc40000000800 */
[----:B------:R-:W-:Y:S01]  /*15b30*/  ISETP.LT.AND P3, PT, R13, UR4, !P3 ;  /* 0x000000040d007c0c */ /* 0x000fe2000df61270 */
[----:B------:R-:W-:Y:S01]  /*15b40*/  VIADD R21, R19, UR26 ;  /* 0x0000001a13157c36 */ /* 0x000fe20008000000 */
[----:B------:R-:W-:Y:S01]  /*15b50*/  ULDC UR4, c[0x0][0x228] ;  /* 0x00008a0000047ab9 */ /* 0x000fe20000000800 */
[----:B------:R4:W-:Y:S01]  /*15b60*/  @P4 STG.E desc[UR16][R14.64], R169 ;  /* 0x000000a90e004986 */ /* 0x0009e2000c101910 */
[----:B------:R-:W-:Y:S01]  /*15b70*/  ISETP.LT.AND P4, PT, R12, UR4, !P2 ;  /* 0x000000040c007c0c */ /* 0x000fe2000d781270 */
[----:B------:R-:W-:Y:S01]  /*15b80*/  IMAD.WIDE R16, R21, 0x4, R2 ;  /* 0x0000000415107825 */ /* 0x000fe200078e0202 */
[----:B------:R-:W-:Y:S01]  /*15b90*/  ISETP.LT.AND P2, PT, R13, UR6, !P2 ;  /* 0x000000060d007c0c */ /* 0x000fe2000d741270 */
[----:B------:R-:W-:Y:S01]  /*15ba0*/  ULDC UR4, c[0x0][0x22c] ;  /* 0x00008b0000047ab9 */ /* 0x000fe20000000800 */
[----:B------:R-:W-:Y:S01]  /*15bb0*/  ULDC UR6, c[0x0][0x228] ;  /* 0x00008a0000067ab9 */ /* 0x000fe20000000800 */
[----:B-1----:R-:W-:Y:S01]  /*15bc0*/  IMAD.WIDE R4, R21, 0x4, R8 ;  /* 0x0000000415047825 */ /* 0x002fe200078e0208 */
[----:B------:R1:W-:Y:S03]  /*15bd0*/  @P6 STG.E desc[UR16][R16.64], R57 ;  /* 0x0000003910006986 */ /* 0x0003e6000c101910 */
[----:B------:R-:W-:-:S02]  /*15be0*/  VIADD R0, R11, 0x47 ;  /* 0x000000470b007836 */ /* 0x000fc40000000000 */
        /* <DEDUP_REMOVED lines=16> */
[----:B-1----:R-:W-:Y:S01]  /*15cf0*/  IMAD.WIDE R16, R21, 0x4, R2 ;  /* 0x0000000415107825 */ /* 0x002fe200078e0202 */
[----:B------:R-:W-:Y:S01]  /*15d00*/  ULDC UR6, c[0x0][0x228] ;  /* 0x00008a0000067ab9 */ /* 0x000fe20000000800 */
[----:B------:R-:W-:-:S02]  /*15d10*/  ULDC UR4, c[0x0][0x22c] ;  /* 0x00008b0000047ab9 */ /* 0x000fc40000000800 */
[----:B-----5:R-:W-:Y:S01]  /*15d20*/  IMAD.WIDE R4, R21, 0x4, R8 ;  /* 0x0000000415047825 */ /* 0x020fe200078e0208 */
[----:B------:R1:W-:Y:S03]  /*15d30*/  @P6 STG.E desc[UR16][R16.64], R58 ;  /* 0x0000003a10006986 */ /* 0x0003e6000c101910 */
[----:B------:R-:W-:Y:S02]  /*15d40*/  VIADD R0, R11, 0x49 ;  /* 0x000000490b007836 */ /* 0x000fe40000000000 */
[----:B------:R-:W-:Y:S01]  /*15d50*/  VIADD R21, R21, UR26 ;  /* 0x0000001a15157c36 */ /* 0x000fe20008000000 */
[----:B------:R-:W-:Y:S01]  /*15d60*/  ISETP.LT.AND P5, PT, R13, UR6, !P5 ;  /* 0x000000060d007c0c */ /* 0x000fe2000efa1270 */
[----:B------:R5:W-:Y:S01]  /*15d70*/  @P1 STG.E desc[UR16][R4.64], R122 ;  /* 0x0000007a04001986 */ /* 0x000be2000c101910 */
[----:B------:R-:W-:Y:S01]  /*15d80*/  ISETP.GE.AND P1, PT, R0, UR4, PT ;  /* 0x0000000400007c0c */ /* 0x000fe2000bf26270 */
[----:B--2---:R-:W-:Y:S01]  /*15d90*/  IMAD.WIDE R6, R21, 0x4, R2 ;  /* 0x0000000415067825 */ /* 0x004fe200078e0202 */
[----:B------:R-:W-:Y:S01]  /*15da0*/  ISETP.LT.AND P6, PT, R12, UR8, !P3 ;  /* 0x000000080c007c0c */ /* 0x000fe2000dfc1270 */
[----:B------:R-:W-:Y:S01]  /*15db0*/  ULDC UR4, c[0x0][0x22c] ;  /* 0x00008b0000047ab9 */ /* 0x000fe20000000800 */
[----:B------:R-:W-:Y:S01]  /*15dc0*/  ULDC UR6, c[0x0][0x228] ;  /* 0x00008a0000067ab9 */ /* 0x000fe20000000800 */
[----:B------:R-:W-:Y:S01]  /*15dd0*/  VIADD R0, R11, 0x4a ;  /* 0x0000004a0b007836 */ /* 0x000fe20000000000 */
[----:B------:R2:W-:Y:S01]  /*15de0*/  @P2 STG.E desc[UR16][R6.64], R183 ;  /* 0x000000b706002986 */ /* 0x0005e2000c101910 */
[----:B----4-:R-:W-:Y:S01]  /*15df0*/  IMAD.WIDE R14, R21, 0x4, R8 ;  /* 0x00000004150e7825 */ /* 0x010fe200078e0208 */
[----:B------:R-:W-:-:S02]  /*15e00*/  ULDC UR8, c[0x0][0x228] ;  /* 0x00008a0000087ab9 */ /* 0x000fc40000000800 */
[----:B------:R-:W-:Y:S01]  /*15e10*/  ISETP.GE.AND P2, PT, R0, UR4, PT ;  /* 0x0000000400007c0c */ /* 0x000fe2000bf46270 */
[----:B------:R-:W-:Y:S01]  /*15e20*/  VIADD R19, R21, UR26 ;  /* 0x0000001a15137c36 */ /* 0x000fe20008000000 */
[----:B------:R-:W-:Y:S02]  /*15e30*/  ULDC UR4, c[0x0][0x228] ;  /* 0x00008a0000047ab9 */ /* 0x000fe40000000800 */
[----:B------:R-:W-:Y:S01]  /*15e40*/  ISETP.LT.AND P3, PT, R13, UR4, !P3 ;  /* 0x000000040d007c0c */ /* 0x000fe2000df61270 */
[----:B------:R-:W-:Y:S01]  /*15e50*/  ULDC UR4, c[0x0][0x228] ;  /* 0x00008a0000047ab9 */ /* 0x000fe20000000800 */
[----:B-1----:R-:W-:Y:S01]  /*15e60*/  IMAD.WIDE R16, R19, 0x4, R2 ;  /* 0x0000000413107825 */ /* 0x002fe200078e0202 */
[----:B------:R1:W-:Y:S01]  /*15e70*/  @P5 STG.E desc[UR16][R14.64], R171 ;  /* 0x000000ab0e005986 */ /* 0x0003e2000c101910 */
[----:B------:R-:W-:Y:S01]  /*15e80*/  ISETP.LT.AND P5, PT, R12, UR4, !P4 ;  /* 0x000000040c007c0c */ /* 0x000fe2000e7a1270 */
[----:B------:R-:W-:Y:S01]  /*15e90*/  ULDC UR4, c[0x0][0x22c] ;  /* 0x00008b0000047ab9 */ /* 0x000fe20000000800 */
[----:B------:R-:W-:Y:S01]  /*15ea0*/  VIADD R0, R11, 0x4b ;  /* 0x0000004b0b007836 */ /* 0x000fe20000000000 */
[C---:B------:R-:W-:Y:S01]  /*15eb0*/  IADD3 R21, R19.reuse, UR26, RZ ;  /* 0x0000001a13157c10 */ /* 0x040fe2000fffe0ff */
[----:B------:R-:W-:Y:S01]  /*15ec0*/  @P6 STG.E desc[UR16][R16.64], R59 ;  /* 0x0000003b10006986 */ /* 0x000fe2000c101910 */
[----:B-----5:R-:W-:Y:S01]  /*15ed0*/  IMAD.WIDE R4, R19, 0x4, R8 ;  /* 0x0000000413047825 */ /* 0x020fe200078e0208 */
[----:B------:R-:W-:Y:S01]  /*15ee0*/  ISETP.LT.AND P4, PT, R13, UR6, !P4 ;  /* 0x000000060d007c0c */ /* 0x000fe2000e781270 */
[----:B------:R-:W-:Y:S01]  /*15ef0*/  ULDC UR6, c[0x0][0x228] ;  /* 0x00008a0000067ab9 */ /* 0x000fe20000000800 */
[----:B------:R-:W-:Y:S01]  /*15f00*/  ISETP.GE.AND P6, PT, R0, UR4, PT ;  /* 0x0000000400007c0c */ /* 0x000fe2000bfc6270 */
[----:B------:R-:W-:Y:S01]  /*15f10*/  VIADD R0, R11, 0x4c ;  /* 0x0000004c0b007836 */ /* 0x000fe20000000000 */
[----:B------:R-:W-:Y:S01]  /*15f20*/  ULDC UR4, c[0x0][0x22c] ;  /* 0x00008b0000047ab9 */ /* 0x000fe20000000800 */
        /* <DEDUP_REMOVED lines=59> */
[----:B------:R2:W-:Y:S01]  /*162e0*/  @P3 STG.E desc[UR16][R4.64], R178 ;  /* 0x000000b204003986 */ /* 0x0005e2000c101910 */
[----:B-1----:R-:W-:Y:S01]  /*162f0*/  IMAD.WIDE R6, R19, 0x4, R2 ;  /* 0x0000000413067825 */ /* 0x002fe200078e0202 */
[----:B------:R-:W-:Y:S01]  /*16300*/  ISETP.LT.AND P3, PT, R12, UR4, !P4 ;  /* 0x000000040c007c0c */ /* 0x000fe2000e761270 */
[----:B------:R-:W-:Y:S02]  /*16310*/  ULDC UR4, c[0x0][0x22c] ;  /* 0x00008b0000047ab9 */ /* 0x000fe40000000800 */
[----:B------:R-:W-:Y:S01]  /*16320*/  VIADD R0, R11, 0x51 ;  /* 0x000000510b007836 */ /* 0x000fe20000000000 */
[C---:B------:R-:W-:Y:S01]  /*16330*/  IADD3 R21, R19.reuse, UR26, RZ ;  /* 0x0000001a13157c10 */ /* 0x040fe2000fffe0ff */
[----:B------:R1:W-:Y:S01]  /*16340*/  @P2 STG.E desc[UR16][R6.64], R62 ;  /* 0x0000003e06002986 */ /* 0x0003e2000c101910 */
[----:B----4-:R-:W-:-:S02]  /*16350*/  IMAD.WIDE R14, R19, 0x4, R8 ;  /* 0x00000004130e7825 */ /* 0x010fc400078e0208 */
[----:B------:R-:W-:Y:S01]  /*16360*/  ISETP.GE.AND P2, PT, R0, UR4, PT ;  /* 0x0000000400007c0c */ /* 0x000fe2000bf46270 */
[----:B------:R-:W-:Y:S01]  /*16370*/  ULDC UR4, c[0x0][0x228] ;  /* 0x00008a0000047ab9 */ /* 0x000fe20000000800 */
[----:B------:R-:W-:Y:S01]  /*16380*/  IMAD.WIDE R16, R21, 0x4, R2 ;  /* 0x0000000415107825 */ /* 0x000fe200078e0202 */
[----:B------:R-:W-:Y:S01]  /*16390*/  ISETP.LT.AND P4, PT, R13, UR4, !P4 ;  /* 0x000000040d007c0c */ /* 0x000fe2000e781270 */
[----:B------:R4:W-:Y:S01]  /*163a0*/  @P5 STG.E desc[UR16][R14.64], R126 ;  /* 0x0000007e0e005986 */ /* 0x0009e2000c101910 */
[----:B------:R-:W-:-:S03]  /*163b0*/  ULDC UR4, c[0x0][0x228] ;  /* 0x00008a0000047ab9 */ /* 0x000fc60000000800 */
[----:B------:R5:W-:Y:S01]  /*163c0*/  @P3 STG.E desc[UR16][R16.64], R191 ;  /* 0x000000bf10003986 */ /* 0x000be2000c101910 */
[----:B------:R-:W-:Y:S01]  /*163d0*/  ISETP.LT.AND P3, PT, R12, UR4, !P1 ;  /* 0x000000040c007c0c */ /* 0x000fe2000cf61270 */
[----:B--2---:R-:W-:Y:S01]  /*163e0*/  IMAD.WIDE R4, R21, 0x4, R8 ;  /* 0x0000000415047825 */ /* 0x004fe200078e0208 */
[----:B------:R-:W-:Y:S01]  /*163f0*/  ISETP.LT.AND P1, PT, R13, UR6, !P1 ;  /* 0x000000060d007c0c */ /* 0x000fe2000cf21270 */
[----:B------:R-:W-:Y:S01]  /*16400*/  ULDC UR4, c[0x0][0x22c] ;  /* 0x00008b0000047ab9 */ /* 0x000fe20000000800 */
[----:B------:R-:W-:Y:S01]  /*16410*/  ULDC UR6, c[0x0][0x228] ;  /* 0x00008a0000067ab9 */ /* 0x000fe20000000800 */
[----:B------:R-:W-:Y:S02]  /*16420*/  VIADD R0, R11, 0x52 ;  /* 0x000000520b007836 */ /* 0x000fe40000000000 */
[----:B------:R-:W-:Y:S01]  /*16430*/  VIADD R19, R21, UR26 ;  /* 0x0000001a15137c36 */ /* 0x000fe20008000000 */
[----:B------:R2:W-:Y:S02]  /*16440*/  @P4 STG.E desc[UR16][R4.64], R179 ;  /* 0x000000b304004986 */ /* 0x0005e4000c101910 */
[----:B------:R-:W-:Y:S01]  /*16450*/  ISETP.GE.AND P4, PT, R0, UR4, PT ;  /* 0x0000000400007c0c */ /* 0x000fe2000bf86270 */
[----:B-1----:R-:W-:Y:S01]  /*16460*/  IMAD.WIDE R6, R19, 0x4, R2 ;  /* 0x0000000413067825 */ /* 0x002fe200078e0202 */
[----:B------:R-:W-:Y:S01]  /*16470*/  ISETP.LT.AND P5, PT, R12, UR8, !P6 ;  /* 0x000000080c007c0c */ /* 0x000fe2000f7a1270 */
[----:B------:R-:W-:-:S02]  /*16480*/  ULDC UR4, c[0x0][0x22c] ;  /* 0x00008b0000047ab9 */ /* 0x000fc40000000800 */
        /* <DEDUP_REMOVED lines=13> */
[C---:B--2---:R-:W-:Y:S01]  /*16560*/  IMAD.WIDE R4, R21.reuse, 0x4, R8 ;  /* 0x0000000415047825 */ /* 0x044fe200078e0208 */
[----:B------:R-:W-:-:S03]  /*16570*/  IADD3 R21, R21, UR26, RZ ;  /* 0x0000001a15157c10 */ /* 0x000fc6000fffe0ff */
[----:B------:R-:W-:Y:S01]  /*16580*/  VIADD R0, R11, 0x54 ;  /* 0x000000540b007836 */ /* 0x000fe20000000000 */
[----:B------:R2:W-:Y:S01]  /*16590*/  @P5 STG.E desc[UR16][R16.64], R192 ;  /* 0x000000c010005986 */ /* 0x0005e2000c101910 */
[----:B------:R-:W-:Y:S01]  /*165a0*/  ISETP.LT.AND P2, PT, R13, UR6, !P2 ;  /* 0x000000060d007c0c */ /* 0x000fe2000d741270 */
[----:B-1----:R-:W-:Y:S01]  /*165b0*/  IMAD.WIDE R6, R21, 0x4, R2 ;  /* 0x0000000415067825 */ /* 0x002fe200078e0202 */
[----:B------:R-:W-:Y:S01]  /*165c0*/  ISETP.LT.AND P5, PT, R12, UR8, !P4 ;  /* 0x000000080c007c0c */ /* 0x000fe2000e7a1270 */
[----:B------:R1:W-:Y:S01]  /*165d0*/  @P6 STG.E desc[UR16][R4.64], R184 ;  /* 0x000000b804006986 */ /* 0x0003e2000c101910 */
[----:B------:R-:W-:Y:S01]  /*165e0*/  ISETP.GE.AND P6, PT, R0, UR4, PT ;  /* 0x0000000400007c0c */ /* 0x000fe2000bfc6270 */
[----:B------:R-:W-:Y:S01]  /*165f0*/  VIADD R0, R11, 0x55 ;  /* 0x000000550b007836 */ /* 0x000fe20000000000 */
[----:B------:R-:W-:Y:S01]  /*16600*/  ULDC UR4, c[0x0][0x22c] ;  /* 0x00008b0000047ab9 */ /* 0x000fe20000000800 */
[----:B------:R5:W-:Y:S01]  /*16610*/  @P1 STG.E desc[UR16][R6.64], R64 ;  /* 0x0000004006001986 */ /* 0x000be2000c101910 */
[C---:B----4-:R-:W-:Y:S01]  /*16620*/  IMAD.WIDE R14, R21.reuse, 0x4, R8 ;  /* 0x00000004150e7825 */ /* 0x050fe200078e0208 */
[----:B------:R-:W-:Y:S01]  /*16630*/  ULDC UR6, c[0x0][0x228] ;  /* 0x00008a0000067ab9 */ /* 0x000fe20000000800 */
[----:B------:R-:W-:Y:S01]  /*16640*/  ISETP.GE.AND P1, PT, R0, UR4, PT ;  /* 0x0000000400007c0c */ /* 0x000fe2000bf26270 */
[----:B------:R-:W-:Y:S01]  /*16650*/  ULDC UR4, c[0x0][0x228] ;  /* 0x00008a0000047ab9 */ /* 0x000fe20000000800 */
[----:B------:R-:W-:Y:S01]  /*16660*/  VIADD R19, R21, UR26 ;  /* 0x0000001a15137c36 */ /* 0x000fe20008000000 */
[----:B------:R-:W-:Y:S01]  /*16670*/  ISETP.LT.AND P4, PT, R13, UR4, !P4 ;  /* 0x000000040d007c0c */ /* 0x000fe2000e781270 */
[----:B------:R-:W-:Y:S01]  /*16680*/  ULDC UR4, c[0x0][0x228] ;  /* 0x00008a0000047ab9 */ /* 0x000fe20000000800 */
[----:B------:R4:W-:Y:S01]  /*16690*/  @P2 STG.E desc[UR16][R14.64], R128 ;  /* 0x000000800e002986 */ /* 0x0009e2000c101910 */
[----:B--2---:R-:W-:Y:S01]  /*166a0*/  IMAD.WIDE R16, R19, 0x4, R2 ;  /* 0x0000000413107825 */ /* 0x004fe200078e0202 */
[----:B------:R-:W-:Y:S01]  /*166b0*/  ISETP.LT.AND P2, PT, R12, UR4, !P3 ;  /* 0x000000040c007c0c */ /* 0x000fe2000df41270 */
[----:B------:R-:W-:Y:S01]  /*166c0*/  ULDC UR4, c[0x0][0x22c] ;  /* 0x00008b0000047ab9 */ /* 0x000fe20000000800 */
[----:B------:R-:W-:Y:S01]  /*166d0*/  ULDC UR8, c[0x0][0x228] ;  /* 0x00008a0000087ab9 */ /* 0x000fe20000000800 */
[----:B------:R-:W-:Y:S01]  /*166e0*/  VIADD R0, R11, 0x56 ;  /* 0x000000560b007836 */ /* 0x000fe20000000000 */
[----:B------:R-:W-:Y:S01]  /*166f0*/  @P5 STG.E desc[UR16][R16.64], R193 ;  /* 0x000000c110005986 */ /* 0x000fe2000c101910 */
[----:B------:R-:W-:Y:S01]  /*16700*/  VIADD R21, R19, UR26 ;  /* 0x0000001a13157c36 */ /* 0x000fe20008000000 */
[----:B------:R-:W-:Y:S01]  /*16710*/  ISETP.LT.AND P3, PT, R13, UR6, !P3 ;  /* 0x000000060d007c0c */ /* 0x000fe2000df61270 */
[----:B-1----:R-:W-:Y:S01]  /*16720*/  IMAD.WIDE R4, R19, 0x4, R8 ;  /* 0x0000000413047825 */ /* 0x002fe200078e0208 */
[----:B------:R-:W-:Y:S01]  /*16730*/  ISETP.GE.AND P5, PT, R0, UR4, PT ;  /* 0x0000000400007c0c */ /* 0x000fe2000bfa6270 */
[----:B------:R-:W-:Y:S01]  /*16740*/  ULDC UR4, c[0x0][0x22c] ;  /* 0x00008b0000047ab9 */ /* 0x000fe20000000800 */
[----:B------:R-:W-:Y:S01]  /*16750*/  ULDC UR6, c[0x0][0x228] ;  /* 0x00008a0000067ab9 */ /* 0x000fe20000000800 */
[----:B------:R-:W-:-:S02]  /*16760*/  VIADD R0, R11, 0x57 ;  /* 0x000000570b007836 */ /* 0x000fc40000000000 */
[C---:B-----5:R-:W-:Y:S01]  /*16770*/  IMAD.WIDE R6, R21.reuse, 0x4, R2 ;  /* 0x0000000415067825 */ /* 0x060fe200078e0202 */
        /* <DEDUP_REMOVED lines=14> */
[----:B-1----:R-:W-:Y:S01]  /*16860*/  IMAD.WIDE R4, R21, 0x4, R2 ;  /* 0x0000000415047825 */ /* 0x002fe200078e0202 */
[----:B------:R-:W-:Y:S01]  /*16870*/  ISETP.LT.AND P1, PT, R13, UR6, !P1 ;  /* 0x000000060d007c0c */ /* 0x000fe2000cf21270 */
[----:B------:R-:W-:-:S02]  /*16880*/  ULDC UR6, c[0x0][0x228] ;  /* 0x00008a0000067ab9 */ /* 0x000fc40000000800 */
[C---:B--2---:R-:W-:Y:S01]  /*16890*/  IMAD.WIDE R6, R21.reuse, 0x4, R8 ;  /* 0x0000000415067825 */ /* 0x044fe200078e0208 */
[----:B------:R1:W-:Y:S03]  /*168a0*/  @P2 STG.E desc[UR16][R4.64], R194 ;  /* 0x000000c204002986 */ /* 0x0003e6000c101910 */
[----:B------:R-:W-:Y:S01]  /*168b0*/  VIADD R21, R21, UR26 ;  /* 0x0000001a15157c36 */ /* 0x000fe20008000000 */
[----:B------:R-:W-:Y:S01]  /*168c0*/  ISETP.GE.AND P2, PT, R0, UR4, PT ;  /* 0x0000000400007c0c */ /* 0x000fe2000bf46270 */
[----:B------:R-:W-:Y:S01]  /*168d0*/  ULDC UR4, c[0x0][0x228] ;  /* 0x00008a0000047ab9 */ /* 0x000fe20000000800 */
[----:B------:R-:W-:Y:S02]  /*168e0*/  VIADD R0, R11, 0x59 ;  /* 0x000000590b007836 */ /* 0x000fe40000000000 */
[C---:B----4-:R-:W-:Y:S01]  /*168f0*/  IMAD.WIDE R14, R21.reuse, 0x4, R2 ;  /* 0x00000004150e7825 */ /* 0x050fe200078e0202 */
        /* <DEDUP_REMOVED lines=12> */
[C---:B-1----:R-:W-:Y:S01]  /*169c0*/  IMAD.WIDE R4, R21.reuse, 0x4, R2 ;  /* 0x0000000415047825 */ /* 0x042fe200078e0202 */
[----:B------:R-:W-:Y:S01]  /*169d0*/  ULDC UR4, c[0x0][0x22c] ;  /* 0x00008b0000047ab9 */ /* 0x000fe20000000800 */
[C---:B------:R-:W-:Y:S01]  /*169e0*/  IADD3 R19, R21.reuse, UR26, RZ ;  /* 0x0000001a15137c10 */ /* 0x040fe2000fffe0ff */
[----:B------:R-:W-:Y:S01]  /*169f0*/  ULDC UR6, c[0x0][0x228] ;  /* 0x00008a0000067ab9 */ /* 0x000fe20000000800 */
[----:B--2---:R-:W-:Y:S01]  /*16a00*/  IMAD.WIDE R6, R21, 0x4, R8 ;  /* 0x0000000415067825 */ /* 0x004fe200078e0208 */
        /* <DEDUP_REMOVED lines=17> */
[----:B------:R-:W-:Y:S02]  /*16b20*/  VIADD R0, R11, 0x5c ;  /* 0x0000005c0b007836 */ /* 0x000fe40000000000 */
[C---:B--2---:R-:W-:Y:S01]  /*16b30*/  IMAD.WIDE R6, R19.reuse, 0x4, R2 ;  /* 0x0000000413067825 */ /* 0x044fe200078e0202 */
[----:B------:R1:W-:Y:S01]  /*16b40*/  @P4 STG.E desc[UR16][R4.64], R131 ;  /* 0x0000008304004986 */ /* 0x0003e2000c101910 */
[----:B------:R-:W-:Y:S01]  /*16b50*/  ISETP.LT.AND P4, PT, R12, UR4, !P3 ;  /* 0x000000040c007c0c */ /* 0x000fe2000df81270 */
[----:B------:R-:W-:Y:S02]  /*16b60*/  ULDC UR4, c[0x0][0x22c] ;  /* 0x00008b0000047ab9 */ /* 0x000fe40000000800 */
[----:B------:R2:W-:Y:S01]  /*16b70*/  @P1 STG.E desc[UR16][R6.64], R196 ;  /* 0x000000c406001986 */ /* 0x0005e2000c101910 */
[----:B------:R-:W-:Y:S01]  /*16b80*/  ISETP.GE.AND P1, PT, R0, UR4, PT ;  /* 0x0000000400007c0c */ /* 0x000fe2000bf26270 */
[----:B------:R-:W-:Y:S01]  /*16b90*/  ULDC UR4, c[0x0][0x228] ;  /* 0x00008a0000047ab9 */ /* 0x000fe20000000800 */
[----:B------:R-:W-:Y:S01]  /*16ba0*/  VIADD R21, R19, UR26 ;  /* 0x0000001a13157c36 */ /* 0x000fe20008000000 */
[----:B------:R-:W-:Y:S01]  /*16bb0*/  ISETP.LT.AND P3, PT, R13, UR4, !P3 ;  /* 0x000000040d007c0c */ /* 0x000fe2000df61270 */
[----:B----4-:R-:W-:Y:S01]  /*16bc0*/  IMAD.WIDE R14, R19, 0x4, R8 ;  /* 0x00000004130e7825 */ /* 0x010fe200078e0208 */
[----:B------:R-:W-:-:S03]  /*16bd0*/  ULDC UR4, c[0x0][0x228] ;  /* 0x00008a0000047ab9 */ /* 0x000fc60000000800 */
[C---:B------:R-:W-:Y:S01]  /*16be0*/  IMAD.WIDE R16, R21.reuse, 0x4, R2 ;  /* 0x0000000415107825 */ /* 0x040fe200078e0202 */
[----:B------:R4:W-:Y:S01]  /*16bf0*/  @P2 STG.E desc[UR16][R14.64], R216 ;  /* 0x000000d80e002986 */ /* 0x0009e2000c101910 */
[C---:B------:R-:W-:Y:S01]  /*16c00*/  ISETP.LT.AND P2, PT, R12.reuse, UR4, !P6 ;  /* 0x000000040c007c0c */ /* 0x040fe2000f741270 */
[----:B------:R-:W-:Y:S01]  /*16c10*/  ULDC UR4, c[0x0][0x22c] ;  /* 0x00008b0000047ab9 */ /* 0x000fe20000000800 */
[C---:B------:R-:W-:Y:S01]  /*16c20*/  IADD3 R19, R21.reuse, UR26, RZ ;  /* 0x0000001a15137c10 */ /* 0x040fe2000fffe0ff */
[----:B------:R5:W-:Y:S01]  /*16c30*/  @P4 STG.E desc[UR16][R16.64], R68 ;  /* 0x0000004410004986 */ /* 0x000be2000c101910 */
        /* <DEDUP_REMOVED lines=10> */
[----:B------:R-:W-:-:S02]  /*16ce0*/  ULDC UR4, c[0x0][0x22c] ;  /* 0x00008b0000047ab9 */ /* 0x000fc40000000800 */
[----:B------:R-:W-:Y:S02]  /*16cf0*/  VIADD R0, R11, 0x5e ;  /* 0x0000005e0b007836 */ /* 0x000fe40000000000 */
[----:B----4-:R-:W-:Y:S01]  /*16d00*/  IMAD.WIDE R14, R19, 0x4, R8 ;  /* 0x00000004130e7825 */ /* 0x010fe200078e0208 */
[----:B------:R-:W-:Y:S01]  /*16d10*/  ISETP.LT.AND P5, PT, R13, UR6, !P5 ;  /* 0x000000060d007c0c */ /* 0x000fe2000efa1270 */
[----:B------:R2:W-:Y:S02]  /*16d20*/  @P2 STG.E desc[UR16][R6.64], R197 ;  /* 0x000000c506002986 */ /* 0x0005e4000c101910 */
[C---:B-----5:R-:W-:Y:S01]  /*16d30*/  IMAD.WIDE R16, R21.reuse, 0x4, R2 ;  /* 0x0000000415107825 */ /* 0x060fe200078e0202 */
[----:B------:R-:W-:Y:S01]  /*16d40*/  ISETP.GE.AND P2, PT, R0, UR4, PT ;  /* 0x0000000400007c0c */ /* 0x000fe2000bf46270 */
[----:B------:R4:W-:Y:S01]  /*16d50*/  @P6 STG.E desc[UR16][R14.64], R217 ;  /* 0x000000d90e006986 */ /* 0x0009e2000c101910 */
[----:B------:R-:W-:Y:S01]  /*16d60*/  ULDC UR4, c[0x0][0x228] ;  /* 0x00008a0000047ab9 */ /* 0x000fe20000000800 */
[----:B-1----:R-:W-:Y:S01]  /*16d70*/  IMAD.WIDE R4, R21, 0x4, R8 ;  /* 0x0000000415047825 */ /* 0x002fe200078e0208 */
[----:B------:R-:W-:Y:S01]  /*16d80*/  ULDC UR6, c[0x0][0x228] ;  /* 0x00008a0000067ab9 */ /* 0x000fe20000000800 */
[----:B------:R1:W-:Y:S01]  /*16d90*/  @P4 STG.E desc[UR16][R16.64], R69 ;  /* 0x0000004510004986 */ /* 0x0003e2000c101910 */
[----:B------:R-:W-:Y:S01]  /*16da0*/  ISETP.LT.AND P4, PT, R12, UR4, !P1 ;  /* 0x000000040c007c0c */ /* 0x000fe2000cf81270 */
[----:B------:R-:W-:-:S02]  /*16db0*/  VIADD R0, R11, 0x5f ;  /* 0x0000005f0b007836 */ /* 0x000fc40000000000 */
[----:B------:R-:W-:Y:S01]  /*16dc0*/  VIADD R21, R21, UR26 ;  /* 0x0000001a15157c36 */ /* 0x000fe20008000000 */
[----:B------:R-:W-:Y:S01]  /*16dd0*/  ISETP.LT.AND P1, PT, R13, UR6, !P1 ;  /* 0x000000060d007c0c */ /* 0x000fe2000cf21270 */
[----:B------:R-:W-:Y:S01]  /*16de0*/  ULDC UR4, c[0x0][0x22c] ;  /* 0x00008b0000047ab9 */ /* 0x000fe20000000800 */
[----:B------:R5:W-:Y:S01]  /*16df0*/  @P5 STG.E desc[UR16][R4.64], R133 ;  /* 0x0000008504005986 */ /* 0x000be2000c101910 */
[----:B--2---:R-:W-:Y:S01]  /*16e00*/  IMAD.WIDE R6, R21, 0x4, R2 ;  /* 0x0000000415067825 */ /* 0x004fe200078e0202 */
[----:B------:R-:W-:Y:S01]  /*16e10*/  ISETP.GE.AND P5, PT, R0, UR4, PT ;  /* 0x0000000400007c0c */ /* 0x000fe2000bfa6270 */
[----:B------:R-:W-:Y:S01]  /*16e20*/  ULDC UR4, c[0x0][0x22c] ;  /* 0x00008b0000047ab9 */ /* 0x000fe20000000800 */
[----:B------:R-:W-:Y:S02]  /*16e30*/  IADD3 R0, R11, 0x60, RZ ;  /* 0x000000600b007810 */ /* 0x000fe40007ffe0ff */
[----:B------:R-:W-:Y:S01]  /*16e40*/  ISETP.LT.AND P6, PT, R12, UR8, !P3 ;  /* 0x000000080c007c0c */ /* 0x000fe2000dfc1270 */
[----:B------:R2:W-:Y:S01]  /*16e50*/  @P4 STG.E desc[UR16][R6.64], R198 ;  /* 0x000000c606004986 */ /* 0x0005e2000c101910 */
[C---:B----4-:R-:W-:Y:S01]  /*16e60*/  IMAD.WIDE R14, R21.reuse, 0x4, R8 ;  /* 0x00000004150e7825 */ /* 0x050fe200078e0208 */
[----:B------:R-:W-:Y:S01]  /*16e70*/  ISETP.GE.AND P4, PT, R0, UR4, PT ;  /* 0x0000000400007c0c */ /* 0x000fe2000bf86270 */
[----:B------:R-:W-:Y:S01]  /*16e80*/  ULDC UR4, c[0x0][0x228] ;  /* 0x00008a0000047ab9 */ /* 0x000fe20000000800 */
[----:B------:R-:W-:Y:S01]  /*16e90*/  ULDC UR6, c[0x0][0x228] ;  /* 0x00008a0000067ab9 */ /* 0x000fe20000000800 */
[----:B------:R-:W-:Y:S01]  /*16ea0*/  VIADD R19, R21, UR26 ;  /* 0x0000001a15137c36 */ /* 0x000fe20008000000 */
[----:B------:R-:W-:Y:S01]  /*16eb0*/  ISETP.LT.AND P3, PT, R13, UR4, !P3 ;  /* 0x000000040d007c0c */ /* 0x000fe2000df61270 */
[----:B------:R-:W-:Y:S01]  /*16ec0*/  ULDC UR4, c[0x0][0x228] ;  /* 0x00008a0000047ab9 */ /* 0x000fe20000000800 */
[----:B------:R4:W-:Y:S01]  /*16ed0*/  @P1 STG.E desc[UR16][R14.64], R218 ;  /* 0x000000da0e001986 */ /* 0x0009e2000c101910 */
[----:B-1----:R-:W-:Y:S01]  /*16ee0*/  IMAD.WIDE R16, R19, 0x4, R2 ;  /* 0x0000000413107825 */ /* 0x002fe200078e0202 */
[----:B------:R-:W-:Y:S01]  /*16ef0*/  ISETP.LT.AND P1, PT, R12, UR4, !P2 ;  /* 0x000000040c007c0c */ /* 0x000fe2000d721270 */
[----:B------:R-:W-:Y:S01]  /*16f00*/  ULDC UR4, c[0x0][0x22c] ;  /* 0x00008b0000047ab9 */ /* 0x000fe20000000800 */
[----:B------:R-:W-:Y:S01]  /*16f10*/  ULDC UR8, c[0x0][0x228] ;  /* 0x00008a0000087ab9 */ /* 0x000fe20000000800 */
[----:B------:R-:W-:Y:S01]  /*16f20*/  VIADD R0, R11, 0x61 ;  /* 0x000000610b007836 */ /* 0x000fe20000000000 */
[----:B------:R-:W-:Y:S01]  /*16f30*/  @P6 STG.E desc[UR16][R16.64], R70 ;  /* 0x0000004610006986 */ /* 0x000fe2000c101910 */
[----:B------:R-:W-:Y:S01]  /*16f40*/  VIADD R21, R19, UR26 ;  /* 0x0000001a13157c36 */ /* 0x000fe20008000000 */
[----:B------:R-:W-:Y:S01]  /*16f50*/  ISETP.LT.AND P2, PT, R13, UR6, !P2 ;  /* 0x000000060d007c0c */ /* 0x000fe2000d741270 */
[----:B-----5:R-:W-:Y:S01]  /*16f60*/  IMAD.WIDE R4, R19, 0x4, R8 ;  /* 0x0000000413047825 */ /* 0x020fe200078e0208 */
[----:B------:R-:W-:Y:S01]  /*16f70*/  ISETP.GE.AND P6, PT, R0, UR4, PT ;  /* 0x0000000400007c0c */ /* 0x000fe2000bfc6270 */
[----:B------:R-:W-:Y:S01]  /*16f80*/  ULDC UR4, c[0x0][0x22c] ;  /* 0x00008b0000047ab9 */ /* 0x000fe20000000800 */
[----:B------:R-:W-:Y:S01]  /*16f90*/  ULDC UR6, c[0x0][0x228] ;  /* 0x00008a0000067ab9 */ /* 0x000fe20000000800 */
[----:B------:R-:W-:-:S02]  /*16fa0*/  VIADD R0, R11, 0x62 ;  /* 0x000000620b007836 */ /* 0x000fc40000000000 */
        /* <DEDUP_REMOVED lines=65> */
[C---:B------:R-:W-:Y:S02]  /*173c0*/  VIADD R21, R19.reuse, UR26 ;  /* 0x0000001a13157c36 */ /* 0x040fe40008000000 */
[----:B------:R-:W-:Y:S01]  /*173d0*/  ISETP.GE.AND P4, PT, R0, UR4, PT ;  /* 0x0000000400007c0c */ /* 0x000fe2000bf86270 */
[----:B------:R-:W-:Y:S01]  /*173e0*/  ULDC UR4, c[0x0][0x228] ;  /* 0x00008a0000047ab9 */ /* 0x000fe20000000800 */
[----:B----4-:R-:W-:Y:S01]  /*173f0*/  IMAD.WIDE R14, R19, 0x4, R8 ;  /* 0x00000004130e7825 */ /* 0x010fe200078e0208 */
[----:B------:R-:W-:Y:S01]  /*17400*/  ISETP.LT.AND P2, PT, R13, UR4, !P2 ;  /* 0x000000040d007c0c */ /* 0x000fe2000d741270 */
[----:B------:R-:W-:-:S02]  /*17410*/  ULDC UR4, c[0x0][0x228] ;  /* 0x00008a0000047ab9 */ /* 0x000fc40000000800 */
[----:B------:R-:W-:Y:S01]  /*17420*/  IMAD.WIDE R16, R21, 0x4, R2 ;  /* 0x0000000415107825 */ /* 0x000fe200078e0202 */
[----:B------:R4:W-:Y:S01]  /*17430*/  @P1 STG.E desc[UR16][R14.64], R137 ;  /* 0x000000890e001986 */ /* 0x0009e2000c101910 */
[C---:B------:R-:W-:Y:S01]  /*17440*/  ISETP.LT.AND P1, PT, R12.reuse, UR4, !P5 ;  /* 0x000000040c007c0c */ /* 0x040fe2000ef21270 */
[----:B------:R-:W-:Y:S01]  /*17450*/  ULDC UR4, c[0x0][0x22c] ;  /* 0x00008b0000047ab9 */ /* 0x000fe20000000800 */
[----:B------:R-:W-:Y:S01]  /*17460*/  ISETP.LT.AND P5, PT, R13, UR6, !P5 ;  /* 0x000000060d007c0c */ /* 0x000fe2000efa1270 */
[----:B------:R5:W-:Y:S01]  /*17470*/  @P3 STG.E desc[UR16][R16.64], R202 ;  /* 0x000000ca10003986 */ /* 0x000be2000c101910 */
[C---:B------:R-:W-:Y:S01]  /*17480*/  VIADD R19, R21.reuse, UR26 ;  /* 0x0000001a15137c36 */ /* 0x040fe20008000000 */
[----:B------:R-:W-:Y:S01]  /*17490*/  ISETP.LT.AND P3, PT, R12, UR8, !P6 ;  /* 0x000000080c007c0c */ /* 0x000fe2000f761270 */
[----:B-1----:R-:W-:Y:S01]  /*174a0*/  IMAD.WIDE R4, R21, 0x4, R8 ;  /* 0x0000000415047825 */ /* 0x002fe200078e0208 */
[----:B------:R-:W-:Y:S01]  /*174b0*/  ULDC UR6, c[0x0][0x228] ;  /* 0x00008a0000067ab9 */ /* 0x000fe20000000800 */
[----:B------:R-:W-:-:S02]  /*174c0*/  ULDC UR8, c[0x0][0x228] ;  /* 0x00008a0000087ab9 */ /* 0x000fc40000000800 */
[----:B------:R-:W-:Y:S01]  /*174d0*/  VIADD R0, R11, 0x68 ;  /* 0x000000680b007836 */ /* 0x000fe20000000000 */
[----:B------:R1:W-:Y:S01]  /*174e0*/  @P2 STG.E desc[UR16][R4.64], R222 ;  /* 0x000000de04002986 */ /* 0x0003e2000c101910 */
[C---:B------:R-:W-:Y:S02]  /*174f0*/  VIADD R21, R19.reuse, UR26 ;  /* 0x0000001a13157c36 */ /* 0x040fe40008000000 */
[----:B--2---:R-:W-:Y:S01]  /*17500*/  IMAD.WIDE R6, R19, 0x4, R2 ;  /* 0x0000000413067825 */ /* 0x004fe200078e0202 */
[----:B------:R-:W-:Y:S01]  /*17510*/  ISETP.GE.AND P2, PT, R0, UR4, PT ;  /* 0x0000000400007c0c */ /* 0x000fe2000bf46270 */
[----:B------:R-:W-:Y:S01]  /*17520*/  ULDC UR4, c[0x0][0x22c] ;  /* 0x00008b0000047ab9 */ /* 0x000fe20000000800 */
[----:B------:R-:W-:Y:S01]  /*17530*/  IADD3 R0, R11, 0x69, RZ ;  /* 0x000000690b007810 */ /* 0x000fe20007ffe0ff */
        /* <DEDUP_REMOVED lines=22> */
[----:B------:R-:W-:Y:S01]  /*176a0*/  ULDC UR8, c[0x0][0x228] ;  /* 0x00008a0000087ab9 */ /* 0x000fe20000000800 */
[----:B------:R2:W-:Y:S01]  /*176b0*/  @P3 STG.E desc[UR16][R6.64], R75 ;  /* 0x0000004b06003986 */ /* 0x0005e2000c101910 */
[----:B----4-:R-:W-:-:S02]  /*176c0*/  IMAD.WIDE R14, R21, 0x4, R8 ;  /* 0x00000004150e7825 */ /* 0x010fc400078e0208 */
[----:B------:R-:W-:Y:S01]  /*176d0*/  ISETP.GE.AND P3, PT, R0, UR4, PT ;  /* 0x0000000400007c0c */ /* 0x000fe2000bf66270 */
[----:B------:R-:W-:Y:S01]  /*176e0*/  ULDC UR4, c[0x0][0x228] ;  /* 0x00008a0000047ab9 */ /* 0x000fe20000000800 */
        /* <DEDUP_REMOVED lines=32> */
[----:B--2---:R-:W-:Y:S01]  /*178f0*/  IMAD.WIDE R6, R21, 0x4, R8 ;  /* 0x0000000415067825 */ /* 0x004fe200078e0208 */
[----:B------:R-:W-:Y:S01]  /*17900*/  ISETP.LT.AND P3, PT, R13, UR6, !P3 ;  /* 0x000000060d007c0c */ /* 0x000fe2000df61270 */
[----:B------:R1:W-:Y:S02]  /*17910*/  @P4 STG.E desc[UR16][R4.64], R205 ;  /* 0x000000cd04004986 */ /* 0x0003e4000c101910 */
[----:B------:R-:W-:Y:S01]  /*17920*/  VIADD R21, R21, UR26 ;  /* 0x0000001a15157c36 */ /* 0x000fe20008000000 */
[----:B------:R-:W-:Y:S01]  /*17930*/  ISETP.GE.AND P4, PT, R0, UR4, PT ;  /* 0x0000000400007c0c */ /* 0x000fe2000bf86270 */
[----:B------:R-:W-:Y:S01]  /*17940*/  ULDC UR4, c[0x0][0x228] ;  /* 0x00008a0000047ab9 */ /* 0x000fe20000000800 */
[----:B------:R-:W-:Y:S01]  /*17950*/  VIADD R0, R11, 0x6f ;  /* 0x0000006f0b007836 */ /* 0x000fe20000000000 */
[----:B------:R-:W-:Y:S01]  /*17960*/  ULDC UR6, c[0x0][0x228] ;  /* 0x00008a0000067ab9 */ /* 0x000fe20000000800 */
[C---:B----4-:R-:W-:Y:S01]  /*17970*/  IMAD.WIDE R14, R21.reuse, 0x4, R2 ;  /* 0x00000004150e7825 */ /* 0x050fe200078e0202 */
        /* <DEDUP_REMOVED lines=10> */
[----:B-1----:R-:W-:Y:S01]  /*17a20*/  IMAD.WIDE R4, R21, 0x4, R2 ;  /* 0x0000000415047825 */ /* 0x002fe200078e0202 */
[----:B------:R-:W-:Y:S01]  /*17a30*/  ISETP.LT.AND P3, PT, R12, UR6, !P2 ;  /* 0x000000060c007c0c */ /* 0x000fe2000d761270 */
[----:B------:R-:W-:Y:S01]  /*17a40*/  ULDC UR4, c[0x0][0x22c] ;  /* 0x00008b0000047ab9 */ /* 0x000fe20000000800 */
[----:B------:R-:W-:Y:S01]  /*17a50*/  ULDC UR6, c[0x0][0x228] ;  /* 0x00008a0000067ab9 */ /* 0x000fe20000000800 */
[----:B------:R-:W-:Y:S01]  /*17a60*/  VIADD R0, R11, 0x70 ;  /* 0x000000700b007836 */ /* 0x000fe20000000000 */
[----:B------:R1:W-:Y:S01]  /*17a70*/  @P6 STG.E desc[UR16][R4.64], R206 ;  /* 0x000000ce04006986 */ /* 0x0003e2000c101910 */
[----:B------:R-:W-:-:S02]  /*17a80*/  VIADD R19, R21, UR26 ;  /* 0x0000001a15137c36 */ /* 0x000fc40008000000 */
[----:B--2---:R-:W-:Y:S01]  /*17a90*/  IMAD.WIDE R6, R21, 0x4, R8 ;  /* 0x0000000415067825 */ /* 0x004fe200078e0208 */
        /* <DEDUP_REMOVED lines=34> */
[----:B------:R-:W-:Y:S01]  /*17cc0*/  ULDC UR4, c[0x0][0x22c] ;  /* 0x00008b0000047ab9 */ /* 0x000fe20000000800 */
[----:B------:R-:W-:Y:S01]  /*17cd0*/  ISETP.LT.AND P4, PT, R12, UR8, !P5 ;  /* 0x000000080c007c0c */ /* 0x000fe2000ef81270 */
[----:B------:R-:W-:Y:S01]  /*17ce0*/  VIADD R0, R11, 0x73 ;  /* 0x000000730b007836 */ /* 0x000fe20000000000 */
[----:B------:R-:W-:Y:S01]  /*17cf0*/  ULDC UR6, c[0x0][0x228] ;  /* 0x00008a0000067ab9 */ /* 0x000fe20000000800 */
[----:B------:R-:W-:Y:S01]  /*17d00*/  VIADD R19, R21, UR26 ;  /* 0x0000001a15137c36 */ /* 0x000fe20008000000 */
[----:B------:R1:W-:Y:S01]  /*17d10*/  @P1 STG.E desc[UR16][R4.64], R143 ;  /* 0x0000008f04001986 */ /* 0x0003e2000c101910 */
[----:B------:R-:W-:Y:S01]  /*17d20*/  ULDC UR8, c[0x0][0x228] ;  /* 0x00008a0000087ab9 */ /* 0x000fe20000000800 */
[----:B------:R-:W-:Y:S01]  /*17d30*/  ISETP.GE.AND P1, PT, R0, UR4, PT ;  /* 0x0000000400007c0c */ /* 0x000fe2000bf26270 */
[----:B------:R-:W-:Y:S01]  /*17d40*/  VIADD R21, R19, UR26 ;  /* 0x0000001a13157c36 */ /* 0x000fe20008000000 */
[----:B------:R-:W-:Y:S01]  /*17d50*/  ISETP.LT.AND P5, PT, R13, UR6, !P5 ;  /* 0x000000060d007c0c */ /* 0x000fe2000efa1270 */
[----:B--2---:R-:W-:Y:S01]  /*17d60*/  IMAD.WIDE R6, R19, 0x4, R2 ;  /* 0x0000000413067825 */ /* 0x004fe200078e0202 */
[----:B------:R-:W-:Y:S01]  /*17d70*/  ULDC UR4, c[0x0][0x22c] ;  /* 0x00008b0000047ab9 */ /* 0x000fe20000000800 */
[----:B------:R-:W-:-:S02]  /*17d80*/  ULDC UR6, c[0x0][0x228] ;  /* 0x00008a0000067ab9 */ /* 0x000fc40000000800 */
[----:B------:R-:W-:Y:S02]  /*17d90*/  VIADD R0, R11, 0x74 ;  /* 0x000000740b007836 */ /* 0x000fe40000000000 */
[----:B----4-:R-:W-:Y:S01]  /*17da0*/  IMAD.WIDE R14, R19, 0x4, R8 ;  /* 0x00000004130e7825 */ /* 0x010fe200078e0208 */
[----:B------:R2:W-:Y:S03]  /*17db0*/  @P2 STG.E desc[UR16][R6.64], R208 ;  /* 0x000000d006002986 */ /* 0x0005e6000c101910 */
[----:B-----5:R-:W-:Y:S01]  /*17dc0*/  IMAD.WIDE R16, R21, 0x4, R2 ;  /* 0x0000000415107825 */ /* 0x020fe200078e0202 */
[----:B------:R-:W-:Y:S01]  /*17dd0*/  ISETP.GE.AND P2, PT, R0, UR4, PT ;  /* 0x0000000400007c0c */ /* 0x000fe2000bf46270 */
[----:B------:R4:W-:Y:S01]  /*17de0*/  @P6 STG.E desc[UR16][R14.64], R228 ;  /* 0x000000e40e006986 */ /* 0x0009e2000c101910 */
[----:B------:R-:W-:-:S03]  /*17df0*/  ULDC UR4, c[0x0][0x228] ;  /* 0x00008a0000047ab9 */ /* 0x000fc60000000800 */
[----:B------:R5:W-:Y:S01]  /*17e00*/  @P4 STG.E desc[UR16][R16.64], R144 ;  /* 0x0000009010004986 */ /* 0x000be2000c101910 */
[C---:B------:R-:W-:Y:S01]  /*17e10*/  ISETP.LT.AND P4, PT, R12.reuse, UR4, !P3 ;  /* 0x000000040c007c0c */ /* 0x040fe2000df81270 */
[----:B-1----:R-:W-:Y:S01]  /*17e20*/  IMAD.WIDE R4, R21, 0x4, R8 ;  /* 0x0000000415047825 */ /* 0x002fe200078e0208 */
[----:B------:R-:W-:Y:S01]  /*17e30*/  ISETP.LT.AND P3, PT, R13, UR6, !P3 ;  /* 0x000000060d007c0c */ /* 0x000fe2000df61270 */
[----:B------:R-:W-:Y:S01]  /*17e40*/  ULDC UR4, c[0x0][0x228] ;  /* 0x00008a0000047ab9 */ /* 0x000fe20000000800 */
[----:B------:R-:W-:Y:S01]  /*17e50*/  IADD3 R21, R21, UR26, RZ ;  /* 0x0000001a15157c10 */ /* 0x000fe2000fffe0ff */
[C---:B------:R-:W-:Y:S01]  /*17e60*/  VIADD R0, R11.reuse, 0x75 ;  /* 0x000000750b007836 */ /* 0x040fe20000000000 */
[----:B------:R1:W-:Y:S01]  /*17e70*/  @P5 STG.E desc[UR16][R4.64], R80 ;  /* 0x0000005004005986 */ /* 0x0003e2000c101910 */
[----:B------:R-:W-:Y:S01]  /*17e80*/  ISETP.LT.AND P6, PT, R12, UR8, !P1 ;  /* 0x000000080c007c0c */ /* 0x000fe2000cfc1270 */
[----:B------:R-:W-:Y:S01]  /*17e90*/  VIADD R10, R11, 0x77 ;  /* 0x000000770b0a7836 */ /* 0x000fe20000000000 */
[----:B------:R-:W-:Y:S01]  /*17ea0*/  ULDC UR6, c[0x0][0x228] ;  /* 0x00008a0000067ab9 */ /* 0x000fe20000000800 */
[----:B------:R-:W-:Y:S01]  /*17eb0*/  ISETP.GE.AND P5, PT, R0, UR7, PT ;  /* 0x0000000700007c0c */ /* 0x000fe2000bfa6270 */
[----:B--2---:R-:W-:Y:S01]  /*17ec0*/  IMAD.WIDE R6, R21, 0x4, R2 ;  /* 0x0000000415067825 */ /* 0x004fe200078e0202 */
[----:B------:R-:W-:Y:S01]  /*17ed0*/  ISETP.LT.AND P1, PT, R13, UR4, !P1 ;  /* 0x000000040d007c0c */ /* 0x000fe2000cf21270 */
[----:B------:R-:W-:Y:S01]  /*17ee0*/  ULDC UR4, c[0x0][0x228] ;  /* 0x00008a0000047ab9 */ /* 0x000fe20000000800 */
[----:B------:R-:W-:Y:S01]  /*17ef0*/  ULDC UR7, c[0x0][0x228] ;  /* 0x00008a0000077ab9 */ /* 0x000fe20000000800 */
[----:B------:R-:W-:-:S02]  /*17f00*/  VIADD R0, R11, 0x76 ;  /* 0x000000760b007836 */ /* 0x000fc40000000000 */
[C---:B----4-:R-:W-:Y:S01]  /*17f10*/  IMAD.WIDE R14, R21.reuse, 0x4, R8 ;  /* 0x00000004150e7825 */ /* 0x050fe200078e0208 */
[----:B------:R2:W-:Y:S02]  /*17f20*/  @P4 STG.E desc[UR16][R6.64], R209 ;  /* 0x000000d106004986 */ /* 0x0005e4000c101910 */
[----:B------:R-:W-:Y:S01]  /*17f30*/  ISETP.GE.AND P4, PT, R0, UR5, PT ;  /* 0x0000000500007c0c */ /* 0x000fe2000bf86270 */
[----:B------:R-:W-:Y:S01]  /*17f40*/  VIADD R19, R21, UR26 ;  /* 0x0000001a15137c36 */ /* 0x000fe20008000000 */
[----:B------:R4:W-:Y:S01]  /*17f50*/  @P3 STG.E desc[UR16][R14.64], R229 ;  /* 0x000000e50e003986 */ /* 0x0009e2000c101910 */
[----:B------:R-:W-:Y:S01]  /*17f60*/  ULDC UR5, c[0x0][0x228] ;  /* 0x00008a0000057ab9 */ /* 0x000fe20000000800 */
[----:B------:R-:W-:Y:S01]  /*17f70*/  ISETP.LT.AND P3, PT, R12, UR4, !P2 ;  /* 0x000000040c007c0c */ /* 0x000fe2000d761270 */
[----:B-----5:R-:W-:Y:S01]  /*17f80*/  IMAD.WIDE R16, R19, 0x4, R2 ;  /* 0x0000000413107825 */ /* 0x020fe200078e0202 */
[----:B------:R-:W-:Y:S01]  /*17f90*/  ISETP.LT.AND P2, PT, R13, UR5, !P2 ;  /* 0x000000050d007c0c */ /* 0x000fe2000d741270 */
[----:B------:R-:W-:Y:S01]  /*17fa0*/  ULDC UR4, c[0x0][0x228] ;  /* 0x00008a0000047ab9 */ /* 0x000fe20000000800 */
[----:B------:R-:W-:Y:S01]  /*17fb0*/  ULDC UR5, c[0x0][0x228] ;  /* 0x00008a0000057ab9 */ /* 0x000fe20000000800 */
[----:B-1----:R-:W-:-:S04]  /*17fc0*/  IMAD.WIDE R4, R19, 0x4, R8 ;  /* 0x0000000413047825 */ /* 0x002fc800078e0208 */
[----:B------:R-:W-:Y:S01]  /*17fd0*/  VIADD R19, R19, UR26 ;  /* 0x0000001a13137c36 */ /* 0x000fe20008000000 */
[----:B------:R1:W-:Y:S01]  /*17fe0*/  @P6 STG.E desc[UR16][R16.64], R145 ;  /* 0x0000009110006986 */ /* 0x0003e2000c101910 */
[----:B------:R-:W-:Y:S01]  /*17ff0*/  ISETP.LT.AND P6, PT, R12, UR4, !P5 ;  /* 0x000000040c007c0c */ /* 0x000fe2000efc1270 */
[----:B------:R-:W-:Y:S01]  /*18000*/  ULDC UR4, c[0x0][0x228] ;  /* 0x00008a0000047ab9 */ /* 0x000fe20000000800 */
[C---:B--2---:R-:W-:Y:S01]  /*18010*/  IMAD.WIDE R6, R19.reuse, 0x4, R2 ;  /* 0x0000000413067825 */ /* 0x044fe200078e0202 */
[----:B------:R2:W-:Y:S03]  /*18020*/  @P1 STG.E desc[UR16][R4.64], R81 ;  /* 0x0000005104001986 */ /* 0x0005e6000c101910 */
[----:B----4-:R-:W-:Y:S01]  /*18030*/  IMAD.WIDE R14, R19, 0x4, R8 ;  /* 0x00000004130e7825 */ /* 0x010fe200078e0208 */
[----:B------:R-:W-:Y:S01]  /*18040*/  ISETP.LT.AND P5, PT, R13, UR4, !P5 ;  /* 0x000000040d007c0c */ /* 0x000fe2000efa1270 */
[----:B------:R-:W-:Y:S01]  /*18050*/  @P3 STG.E desc[UR16][R6.64], R210 ;  /* 0x000000d206003986 */ /* 0x000fe2000c101910 */
[----:B------:R-:W-:Y:S01]  /*18060*/  ULDC UR4, c[0x0][0x228] ;  /* 0x00008a0000047ab9 */ /* 0x000fe20000000800 */
[----:B------:R-:W-:-:S02]  /*18070*/  VIADD R21, R19, UR26 ;  /* 0x0000001a13157c36 */ /* 0x000fc40008000000 */
[----:B------:R4:W-:Y:S01]  /*18080*/  @P2 STG.E desc[UR16][R14.64], R230 ;  /* 0x000000e60e002986 */ /* 0x0009e2000c101910 */
[----:B------:R-:W-:Y:S01]  /*18090*/  ISETP.LT.AND P2, PT, R12, UR4, !P4 ;  /* 0x000000040c007c0c */ /* 0x000fe2000e741270 */
[----:B-1----:R-:W-:Y:S01]  /*180a0*/  IMAD.WIDE R16, R21, 0x4, R2 ;  /* 0x0000000415107825 */ /* 0x002fe200078e0202 */
[----:B------:R-:W-:Y:S01]  /*180b0*/  ISETP.LT.AND P4, PT, R13, UR5, !P4 ;  /* 0x000000050d007c0c */ /* 0x000fe2000e781270 */
[----:B------:R-:W-:Y:S01]  /*180c0*/  ULDC UR4, c[0x0][0x228] ;  /* 0x00008a0000047ab9 */ /* 0x000fe20000000800 */
[----:B------:R-:W-:Y:S01]  /*180d0*/  ISETP.GE.AND P1, PT, R10, UR15, PT ;  /* 0x0000000f0a007c0c */ /* 0x000fe2000bf26270 */
[----:B--2---:R-:W-:Y:S01]  /*180e0*/  IMAD.WIDE R4, R21, 0x4, R8 ;  /* 0x0000000415047825 */ /* 0x004fe200078e0208 */
[----:B------:R-:W-:Y:S01]  /*180f0*/  IADD3 R0, R11, 0x78, RZ ;  /* 0x000000780b007810 */ /* 0x000fe20007ffe0ff */
[----:B------:R1:W-:Y:S02]  /*18100*/  @P6 STG.E desc[UR16][R16.64], R146 ;  /* 0x0000009210006986 */ /* 0x0003e4000c101910 */
[----:B----4-:R-:W-:Y:S01]  /*18110*/  VIADD R15, R21, UR26 ;  /* 0x0000001a150f7c36 */ /* 0x010fe20008000000 */
[----:B------:R-:W-:Y:S01]  /*18120*/  ISETP.LT.AND P6, PT, R12, UR6, !P1 ;  /* 0x000000060c007c0c */ /* 0x000fe2000cfc1270 */
[----:B------:R-:W-:Y:S01]  /*18130*/  @P5 STG.E desc[UR16][R4.64], R82 ;  /* 0x0000005204005986 */ /* 0x000fe2000c101910 */
[----:B------:R-:W-:Y:S01]  /*18140*/  ISETP.LT.AND P1, PT, R13, UR7, !P1 ;  /* 0x000000070d007c0c */ /* 0x000fe2000cf21270 */
[C---:B------:R-:W-:Y:S01]  /*18150*/  VIADD R21, R15.reuse, UR26 ;  /* 0x0000001a0f157c36 */ /* 0x040fe20008000000 */
[----:B------:R-:W-:Y:S01]  /*18160*/  ISETP.GE.AND P3, PT, R0, UR13, PT ;  /* 0x0000000d00007c0c */ /* 0x000fe2000bf66270 */
[C---:B------:R-:W-:Y:S01]  /*18170*/  IMAD.WIDE R6, R15.reuse, 0x4, R2 ;  /* 0x000000040f067825 */ /* 0x040fe200078e0202 */
[----:B------:R-:W-:Y:S01]  /*18180*/  ULDC UR5, c[0x0][0x228] ;  /* 0x00008a0000057ab9 */ /* 0x000fe20000000800 */
[----:B------:R-:W-:Y:S01]  /*18190*/  ULDC UR6, c[0x0][0x228] ;  /* 0x00008a0000067ab9 */ /* 0x000fe20000000800 */
[----:B------:R-:W-:Y:S01]  /*181a0*/  ULDC UR7, c[0x0][0x228] ;  /* 0x00008a0000077ab9 */ /* 0x000fe20000000800 */
[----:B------:R-:W-:Y:S01]  /*181b0*/  IMAD.WIDE R14, R15, 0x4, R8 ;  /* 0x000000040f0e7825 */ /* 0x000fe200078e0208 */
[----:B------:R2:W-:Y:S03]  /*181c0*/  @P2 STG.E desc[UR16][R6.64], R211 ;  /* 0x000000d306002986 */ /* 0x0005e6000c101910 */
[----:B------:R-:W-:Y:S01]  /*181d0*/  VIADD R0, R11, 0x79 ;  /* 0x000000790b007836 */ /* 0x000fe20000000000 */
[----:B------:R-:W-:Y:S01]  /*181e0*/  @P4 STG.E desc[UR16][R14.64], R231 ;  /* 0x000000e70e004986 */ /* 0x000fe2000c101910 */
[----:B------:R-:W-:Y:S01]  /*181f0*/  ISETP.LT.AND P4, PT, R12, UR4, !P3 ;  /* 0x000000040c007c0c */ /* 0x000fe2000df81270 */
[----:B-1----:R-:W-:Y:S01]  /*18200*/  IMAD.WIDE R16, R21, 0x4, R2 ;  /* 0x0000000415107825 */ /* 0x002fe200078e0202 */
[----:B------:R-:W-:Y:S01]  /*18210*/  ISETP.LT.AND P3, PT, R13, UR5, !P3 ;  /* 0x000000050d007c0c */ /* 0x000fe2000df61270 */
[----:B------:R-:W-:-:S02]  /*18220*/  ULDC UR4, c[0x0][0x228] ;  /* 0x00008a0000047ab9 */ /* 0x000fc40000000800 */
[C---:B------:R-:W-:Y:S01]  /*18230*/  IMAD.WIDE R18, R21.reuse, 0x4, R8 ;  /* 0x0000000415127825 */ /* 0x040fe200078e0208 */
[----:B------:R-:W-:Y:S01]  /*18240*/  ISETP.GE.AND P5, PT, R0, UR11, PT ;  /* 0x0000000b00007c0c */ /* 0x000fe2000bfa6270 */
[----:B------:R-:W-:Y:S01]  /*18250*/  @P6 STG.E desc[UR16][R16.64], R147 ;  /* 0x0000009310006986 */ /* 0x000fe2000c101910 */
[----:B------:R-:W-:Y:S01]  /*18260*/  ULDC UR5, c[0x0][0x228] ;  /* 0x00008a0000057ab9 */ /* 0x000fe20000000800 */
[----:B--2---:R-:W-:Y:S02]  /*18270*/  VIADD R7, R21, UR26 ;  /* 0x0000001a15077c36 */ /* 0x004fe40008000000 */
[----:B------:R-:W-:Y:S01]  /*18280*/  VIADD R0, R11, 0x7a ;  /* 0x0000007a0b007836 */ /* 0x000fe20000000000 */
[----:B------:R1:W-:Y:S01]  /*18290*/  @P1 STG.E desc[UR16][R18.64], R83 ;  /* 0x0000005312001986 */ /* 0x0003e2000c101910 */
[----:B------:R-:W-:Y:S01]  /*182a0*/  ISETP.LT.AND P6, PT, R12, UR6, !P5 ;  /* 0x000000060c007c0c */ /* 0x000fe2000efc1270 */
[----:B------:R-:W-:Y:S01]  /*182b0*/  IMAD.WIDE R4, R7, 0x4, R2 ;  /* 0x0000000407047825 */ /* 0x000fe200078e0202 */
[----:B------:R-:W-:Y:S01]  /*182c0*/  ISETP.LT.AND P5, PT, R13, UR4, !P5 ;  /* 0x000000040d007c0c */ /* 0x000fe2000efa1270 */
[----:B------:R-:W-:Y:S01]  /*182d0*/  ULDC UR4, c[0x0][0x228] ;  /* 0x00008a0000047ab9 */ /* 0x000fe20000000800 */
[----:B------:R-:W-:Y:S01]  /*182e0*/  ISETP.GE.AND P2, PT, R0, UR9, PT ;  /* 0x0000000900007c0c */ /* 0x000fe2000bf46270 */
[----:B------:R-:W-:Y:S01]  /*182f0*/  ULDC UR6, c[0x0][0x228] ;  /* 0x00008a0000067ab9 */ /* 0x000fe20000000800 */
[----:B------:R-:W-:Y:S01]  /*18300*/  IADD3 R0, R11, 0x7b, RZ ;  /* 0x0000007b0b007810 */ /* 0x000fe20007ffe0ff */
[----:B-1----:R-:W-:-:S02]  /*18310*/  VIADD R19, R7, UR26 ;  /* 0x0000001a07137c36 */ /* 0x002fc40008000000 */
[----:B------:R-:W-:Y:S01]  /*18320*/  IMAD.WIDE R6, R7, 0x4, R8 ;  /* 0x0000000407067825 */ /* 0x000fe200078e0208 */
[----:B------:R1:W-:Y:S01]  /*18330*/  @P4 STG.E desc[UR16][R4.64], R236 ;  /* 0x000000ec04004986 */ /* 0x0003e2000c101910 */
[----:B------:R-:W-:-:S03]  /*18340*/  ISETP.GE.AND P1, PT, R0, UR19, PT ;  /* 0x0000001300007c0c */ /* 0x000fc6000bf26270 */
[----:B------:R-:W-:Y:S01]  /*18350*/  @P3 STG.E desc[UR16][R6.64], R212 ;  /* 0x000000d406003986 */ /* 0x000fe2000c101910 */
[----:B------:R-:W-:Y:S01]  /*18360*/  ISETP.LT.AND P3, PT, R12, UR4, !P2 ;  /* 0x000000040c007c0c */ /* 0x000fe2000d761270 */
[----:B------:R-:W-:Y:S01]  /*18370*/  VIADD R0, R11, 0x7c ;  /* 0x0000007c0b007836 */ /* 0x000fe20000000000 */
[----:B------:R-:W-:Y:S01]  /*18380*/  ULDC UR4, c[0x0][0x228] ;  /* 0x00008a0000047ab9 */ /* 0x000fe20000000800 */
[----:B------:R-:W-:-:S04]  /*18390*/  IMAD.WIDE R14, R19, 0x4, R2 ;  /* 0x00000004130e7825 */ /* 0x000fc800078e0202 */
[C---:B------:R-:W-:Y:S01]  /*183a0*/  IMAD.WIDE R16, R19.reuse, 0x4, R8 ;  /* 0x0000000413107825 */ /* 0x040fe200078e0208 */
[----:B------:R-:W-:Y:S01]  /*183b0*/  ISETP.GE.AND P4, PT, R0, UR25, PT ;  /* 0x0000001900007c0c */ /* 0x000fe2000bf86270 */
[----:B------:R2:W-:Y:S02]  /*183c0*/  @P6 STG.E desc[UR16][R14.64], R84 ;  /* 0x000000540e006986 */ /* 0x0005e4000c101910 */
[----:B------:R-:W-:Y:S01]  /*183d0*/  VIADD R19, R19, UR26 ;  /* 0x0000001a13137c36 */ /* 0x000fe20008000000 */
[----:B------:R-:W-:Y:S01]  /*183e0*/  ISETP.LT.AND P2, PT, R13, UR4, !P2 ;  /* 0x000000040d007c0c */ /* 0x000fe2000d741270 */
[----:B---3--:R3:W-:Y:S01]  /*183f0*/  @P5 STG.E desc[UR16][R16.64], R24 ;  /* 0x0000001810005986 */ /* 0x0087e2000c101910 */
[C---:B------:R-:W-:Y:S01]  /*18400*/  ISETP.LT.AND P5, PT, R12.reuse, UR5, !P1 ;  /* 0x000000050c007c0c */ /* 0x040fe2000cfa1270 */
[----:B-1----:R-:W-:Y:S01]  /*18410*/  IMAD.WIDE R4, R19, 0x4, R2 ;  /* 0x0000000413047825 */ /* 0x002fe200078e0202 */
[----:B------:R-:W-:Y:S01]  /*18420*/  ISETP.LT.AND P1, PT, R13, UR6, !P1 ;  /* 0x000000060d007c0c */ /* 0x000fe2000cf21270 */
[----:B------:R-:W-:Y:S01]  /*18430*/  ULDC UR4, c[0x0][0x228] ;  /* 0x00008a0000047ab9 */ /* 0x000fe20000000800 */
[----:B------:R-:W-:Y:S01]  /*18440*/  ISETP.LT.AND P6, PT, R12, UR7, !P4 ;  /* 0x000000070c007c0c */ /* 0x000fe2000e7c1270 */
[----:B------:R-:W-:-:S02]  /*18450*/  VIADD R0, R11, 0x7d ;  /* 0x0000007d0b007836 */ /* 0x000fc40000000000 */
[C---:B--2---:R-:W-:Y:S01]  /*18460*/  VIADD R15, R19.reuse, UR26 ;  /* 0x0000001a130f7c36 */ /* 0x044fe20008000000 */
[----:B------:R-:W-:Y:S01]  /*18470*/  @P3 STG.E desc[UR16][R4.64], R237 ;  /* 0x000000ed04003986 */ /* 0x000fe2000c101910 */
[----:B------:R-:W-:Y:S01]  /*18480*/  IMAD.WIDE R6, R19, 0x4, R8 ;  /* 0x0000000413067825 */ /* 0x000fe200078e0208 */
[----:B------:R-:W-:Y:S01]  /*18490*/  ISETP.GE.AND P3, PT, R0, UR23, PT ;  /* 0x0000001700007c0c */ /* 0x000fe2000bf66270 */
[----:B------:R-:W-:Y:S01]  /*184a0*/  ULDC UR5, c[0x0][0x228] ;  /* 0x00008a0000057ab9 */ /* 0x000fe20000000800 */
[----:B------:R-:W-:Y:S01]  /*184b0*/  IADD3 R21, R15, UR26, RZ ;  /* 0x0000001a0f157c10 */ /* 0x000fe2000fffe0ff */
[----:B------:R-:W-:Y:S01]  /*184c0*/  VIADD R0, R11, 0x7e ;  /* 0x0000007e0b007836 */ /* 0x000fe20000000000 */
[----:B------:R-:W-:Y:S01]  /*184d0*/  ULDC UR6, c[0x0][0x228] ;  /* 0x00008a0000067ab9 */ /* 0x000fe20000000800 */
[----:B------:R-:W-:Y:S01]  /*184e0*/  IMAD.WIDE R10, R15, 0x4, R2 ;  /* 0x000000040f0a7825 */ /* 0x000fe200078e0202 */
[----:B------:R-:W-:Y:S01]  /*184f0*/  @P2 STG.E desc[UR16][R6.64], R213 ;  /* 0x000000d506002986 */ /* 0x000fe2000c101910 */
[----:B------:R-:W-:-:S02]  /*18500*/  ULDC UR7, c[0x0][0x228] ;  /* 0x00008a0000077ab9 */ /* 0x000fc40000000800 */
[----:B------:R-:W-:Y:S01]  /*18510*/  IMAD.WIDE R14, R15, 0x4, R8 ;  /* 0x000000040f0e7825 */ /* 0x000fe200078e0208 */
[----:B------:R1:W-:Y:S03]  /*18520*/  @P5 STG.E desc[UR16][R10.64], R85 ;  /* 0x000000550a005986 */ /* 0x0003e6000c101910 */
[----:B---3--:R-:W-:Y:S01]  /*18530*/  IMAD.WIDE R16, R21, 0x4, R2 ;  /* 0x0000000415107825 */ /* 0x008fe200078e0202 */
[----:B------:R-:W-:Y:S01]  /*18540*/  ISETP.GE.AND P2, PT, R0, UR21, PT ;  /* 0x0000001500007c0c */ /* 0x000fe2000bf46270 */
[----:B------:R2:W-:Y:S04]  /*18550*/  @P1 STG.E desc[UR16][R14.64], R25 ;  /* 0x000000190e001986 */ /* 0x0005e8000c101910 */
[----:B------:R3:W-:Y:S01]  /*18560*/  @P6 STG.E desc[UR16][R16.64], R238 ;  /* 0x000000ee10006986 */ /* 0x0007e2000c101910 */
[C---:B------:R-:W-:Y:S01]  /*18570*/  ISETP.LT.AND P6, PT, R12.reuse, UR4, !P3 ;  /* 0x000000040c007c0c */ /* 0x040fe2000dfc1270 */
[----:B------:R-:W-:Y:S01]  /*18580*/  ULDC UR4, c[0x0][0x228] ;  /* 0x00008a0000047ab9 */ /* 0x000fe20000000800 */
[C---:B------:R-:W-:Y:S01]  /*18590*/  ISETP.LT.AND P5, PT, R12.reuse, UR5, !P2 ;  /* 0x000000050c007c0c */ /* 0x040fe2000d7a1270 */
[----:B------:R-:W-:Y:S01]  /*185a0*/  ULDC UR5, c[0x0][0x228] ;  /* 0x00008a0000057ab9 */ /* 0x000fe20000000800 */
[----:B------:R-:W-:Y:S01]  /*185b0*/  ISETP.LT.AND P4, PT, R13, UR4, !P4 ;  /* 0x000000040d007c0c */ /* 0x000fe2000e781270 */
[----:B-1----:R-:W-:Y:S01]  /*185c0*/  VIADD R11, R21, UR26 ;  /* 0x0000001a150b7c36 */ /* 0x002fe20008000000 */
[----:B------:R-:W-:Y:S01]  /*185d0*/  ISETP.LT.AND P1, PT, R12, UR6, !P0 ;  /* 0x000000060c007c0c */ /* 0x000fe2000c721270 */
[----:B------:R-:W-:Y:S01]  /*185e0*/  ULDC UR6, c[0x0][0x228] ;  /* 0x00008a0000067ab9 */ /* 0x000fe20000000800 */
[----:B------:R-:W-:Y:S01]  /*185f0*/  ISETP.LT.AND P3, PT, R13, UR5, !P3 ;  /* 0x000000050d007c0c */ /* 0x000fe2000df61270 */
[----:B--2---:R-:W-:Y:S01]  /*18600*/  VIADD R15, R11, UR26 ;  /* 0x0000001a0b0f7c36 */ /* 0x004fe20008000000 */
[----:B------:R-:W-:-:S02]  /*18610*/  ISETP.LT.AND P2, PT, R13, UR6, !P2 ;  /* 0x000000060d007c0c */ /* 0x000fc4000d741270 */
[----:B------:R-:W-:Y:S01]  /*18620*/  ISETP.LT.AND P0, PT, R13, UR7, !P0 ;  /* 0x000000070d007c0c */ /* 0x000fe2000c701270 */
[----:B------:R-:W-:-:S04]  /*18630*/  IMAD.WIDE R4, R21, 0x4, R8 ;  /* 0x0000000415047825 */ /* 0x000fc800078e0208 */
[----:B---3--:R-:W-:Y:S02]  /*18640*/  VIADD R17, R15, UR26 ;  /* 0x0000001a0f117c36 */ /* 0x008fe40008000000 */
[C---:B------:R-:W-:Y:S01]  /*18650*/  IMAD.WIDE R6, R11.reuse, 0x4, R2 ;  /* 0x000000040b067825 */ /* 0x040fe200078e0202 */
[----:B------:R1:W-:Y:S03]  /*18660*/  @P4 STG.E desc[UR16][R4.64], R214 ;  /* 0x000000d604004986 */ /* 0x0003e6000c101910 */
[----:B------:R-:W-:Y:S01]  /*18670*/  IMAD.WIDE R10, R11, 0x4, R8 ;  /* 0x000000040b0a7825 */ /* 0x000fe200078e0208 */
[----:B------:R1:W-:Y:S03]  /*18680*/  @P6 STG.E desc[UR16][R6.64], R86 ;  /* 0x0000005606006986 */ /* 0x0003e6000c101910 */
[C---:B------:R-:W-:Y:S01]  /*18690*/  IMAD.WIDE R12, R15.reuse, 0x4, R2 ;  /* 0x000000040f0c7825 */ /* 0x040fe200078e0202 */
[----:B------:R1:W-:Y:S03]  /*186a0*/  @P3 STG.E desc[UR16][R10.64], R26 ;  /* 0x0000001a0a003986 */ /* 0x0003e6000c101910 */
[----:B------:R-:W-:Y:S01]  /*186b0*/  IMAD.WIDE R14, R15, 0x4, R8 ;  /* 0x000000040f0e7825 */ /* 0x000fe200078e0208 */
[----:B------:R1:W-:Y:S03]  /*186c0*/  @P5 STG.E desc[UR16][R12.64], R239 ;  /* 0x000000ef0c005986 */ /* 0x0003e6000c101910 */
[C---:B------:R-:W-:Y:S01]  /*186d0*/  IMAD.WIDE R2, R17.reuse, 0x4, R2 ;  /* 0x0000000411027825 */ /* 0x040fe200078e0202 */
[----:B------:R1:W-:Y:S04]  /*186e0*/  @P2 STG.E desc[UR16][R14.64], R215 ;  /* 0x000000d70e002986 */ /* 0x0003e8000c101910 */
[----:B------:R1:W-:Y:S01]  /*186f0*/  @P1 STG.E desc[UR16][R2.64], R87 ;  /* 0x0000005702001986 */ /* 0x0003e2000c101910 */
[----:B------:R-:W-:Y:S01]  /*18700*/  IMAD.WIDE R8, R17, 0x4, R8 ;  /* 0x0000000411087825 */ /* 0x000fe200078e0208 */
[----:B------:R-:W-:Y:S06]  /*18710*/  @!P0 EXIT ;  /* 0x000000000000894d */ /* 0x000fec0003800000 */
[----:B------:R-:W-:Y:S01]  /*18720*/  STG.E desc[UR16][R8.64], R27 ;  /* 0x0000001b08007986 */ /* 0x000fe2000c101910 */
[----:B------:R-:W-:Y:S05]  /*18730*/  EXIT ;  /* 0x000000000000794d */ /* 0x000fea0003800000 */
.L_x_2:
[----:B------:R-:W-:-:S00]  /*18740*/  BRA `(.L_x_2) ;  /* 0xfffffffc00fc7947 */ /* 0x000fc0000383ffff */
[----:B------:R-:W-:-:S00]  /*18750*/  NOP ;  /* 0x0000000000007918 */ /* 0x000fc00000000000 */
        /* <DEDUP_REMOVED lines=10> */
.L_x_3:


//--------------------- .nv.shared.matmul_kernel  --------------------------
	.section	.nv.shared.matmul_kernel,"aw",@nobits
	.sectionflags	@""
	.align	16
	.zero		1024


//--------------------- .nv.shared.reserved.0     --------------------------
	.section	.nv.shared.reserved.0,"aw",@nobits
	.weak		__nv_reservedSMEM_offset_0_alias
	.size		__nv_reservedSMEM_offset_0_alias, 0, 0
	.other		__nv_reservedSMEM_offset_0_alias,@"STO_CUDA_RESERVED_SHARED STV_DEFAULT"
__nv_reservedSMEM_offset_0_alias:
	.zero		0


//--------------------- .nv.constant0.matmul_kernel --------------------------
	.section	.nv.constant0.matmul_kernel,"a",@progbits
	.sectionflags	@""
	.align	4
.nv.constant0.matmul_kernel:
	.zero		608


//--------------------- SYMBOLS --------------------------

	.type		.nv.reservedSmem.offset0,@object
	.size		.nv.reservedSmem.offset0,0x4
